	.target	sm_100a

	.elftype	@"ET_EXEC"


//--------------------- .note.nv.tkinfo           --------------------------
	.section	.note.nv.tkinfo,"",@"SHT_NOTE"
	.sectionflags	@"SHF_NOTE_NV_TKINFO"
	.tkinfo
        /*0018*/ 	.word	0x00000002
        /*0030*/ 	.string	""
        /*0030*/ 	.string	"ptxas"
        /*0030*/ 	.string	"Cuda compilation tools, release 13.0, V13.0.88"
        /*0030*/ 	.string	"Build cuda_13.0.r13.0/compiler.36424714_0"
        /*0030*/ 	.string	"-arch sm_100a -m 64 "



//--------------------- .note.nv.cuinfo           --------------------------
	.section	.note.nv.cuinfo,"",@"SHT_NOTE"
	.sectionflags	@"SHF_NOTE_NV_CUINFO"
        /*0018*/ 	.short	0x0002
        /*001a*/ 	.short	0x0064
        /*001c*/ 	.short	0x0082
	.zero		2


//--------------------- .nv.info                  --------------------------
	.section	.nv.info,"",@"SHT_CUDA_INFO"
	.align	4


	//----- nvinfo : EIATTR_REGCOUNT
	.align		4
        /*0000*/ 	.byte	0x04, 0x2f
        /*0002*/ 	.short	(.L_19 - .L_18)
	.align		4
.L_18:
        /*0004*/ 	.word	index@(_ZN7cutlass13device_kernelINS_4gemm6kernel13GemmUniversalIN4cute5tupleIJiiiiEEENS1_10collective13CollectiveMmaINS1_46MainloopSm100TmaUmmaWarpSpecializedBlockScaledILi27ELi2ELi2ENS5_IJNS4_1CILi4EEENSA_ILi1EEESC_EEEEENS5_IJNSA_ILi256EEENSA_ILi128EEENSA_ILi64EEEEEENS5_IJNS_12float_e2m1_tENS_13float_ue4m3_tEEEENS5_IJNS5_IJlSC_lEEENS4_6LayoutINS5_IJNS5_IJNS5_IJNSA_ILi32EEESB_EEEiEEENS5_IJNS5_IJNSA_ILi16EEESB_EEEiEEENS5_IJSC_iEEEEEENS5_IJST_NS5_IJNS5_IJNSA_ILi0EEESC_EEENSA_ILi512EEEEEENS5_IJSW_iEEEEEEEEEEESL_S13_NS4_8TiledMMAINS4_8MMA_AtomIJNS4_23SM100_MMA_MXF4_2x1SM_SSISJ_SJ_fSK_Li256ELi128ELi16ELNS4_4UMMA5MajorE0ELS18_0ELNS17_7ScaleInE0ELS19_0EEEEEENSN_INS5_IJSC_SC_SC_EEENS5_IJSW_SW_SW_EEEEENS5_IJNS4_10UnderscoreES1F_S1F_EEEEENS5_IJNS4_18SM100_TMA_2SM_LOADES1I_EEENS5_IJNS4_14ComposedLayoutINS4_7SwizzleILi1ELi4ELi3EEENS4_18smem_ptr_flag_bitsILi4EEENSN_INS5_IJNSA_ILi8EEESH_EEENS5_IJSH_SC_EEEEEEENSN_INS5_IJNS5_IJNS5_IJSP_SC_EEESS_EEESC_NS5_IJSC_SC_EEEEEENS5_IJNS5_IJNS5_IJSS_SY_EEESX_EEESW_NS5_IJSB_SY_EEEEEEEEEEEvNS4_8identityENS5_IJNS4_28SM100_TMA_2SM_LOAD_MULTICASTES25_EEES23_vS24_EENS_8epilogue10collective18CollectiveEpilogueINS28_23Sm100TmaWarpSpecializedILi4ELi2ELi32ELb1ELb0EEEJNS5_IJSG_SG_SH_EEENS5_IJNSN_ISG_SC_EENSN_ISO_SC_EEEEENS_10bfloat16_tESM_S2H_SM_NS28_6fusion15FusionCallbacksIS2C_NS2I_17LinearCombinationIS2H_fS2H_fLNS_15FloatRoundStyleE2EEES2D_S2G_JEEENS4_5SM1004TMEM4LOAD26SM100_TMEM_LOAD_32dp32b32xENS4_13SM90_TMA_LOADENS1K_INS1L_ILi2ELi4ELi3EEENS1N_ILi16EEENSN_INS5_IJS1P_SO_EEENS5_IJSO_SC_EEEEEEENS4_39AutoVectorizingCopyWithAssumedAlignmentILi128EEENS4_14SM90_TMA_STOREES2Y_S30_S30_EEEvvEEEEvNT_6ParamsE)
        /*0008*/ 	.word	0x00000076


	//----- nvinfo : EIATTR_FRAME_SIZE
	.align		4
.L_19:
        /*000c*/ 	.byte	0x04, 0x11
        /*000e*/ 	.short	(.L_21 - .L_20)
	.align		4
.L_20:
        /*0010*/ 	.word	index@($__internal_2_$__cuda_sm10x_tcgen05_guardrail_trap_unallocated_columns_being_dealloced)
        /*0014*/ 	.word	0x00000000


	//----- nvinfo : EIATTR_FRAME_SIZE
	.align		4
.L_21:
        /*0018*/ 	.byte	0x04, 0x11
        /*001a*/ 	.short	(.L_23 - .L_22)
	.align		4
.L_22:
        /*001c*/ 	.word	index@($__internal_1_$__cuda_sm10x_tcgen05_guardrail_trap_phase_invalid_during_alloc)
        /*0020*/ 	.word	0x00000000


	//----- nvinfo : EIATTR_FRAME_SIZE
	.align		4
.L_23:
        /*0024*/ 	.byte	0x04, 0x11
        /*0026*/ 	.short	(.L_25 - .L_24)
	.align		4
.L_24:
        /*0028*/ 	.word	index@($__internal_0_$__cuda_sm10x_tcgen05_guardrail_trap_col_being_dealloced_not_returned_by_alloc)
        /*002c*/ 	.word	0x00000000


	//----- nvinfo : EIATTR_FRAME_SIZE
	.align		4
.L_25:
        /*0030*/ 	.byte	0x04, 0x11
        /*0032*/ 	.short	(.L_27 - .L_26)
	.align		4
.L_26:
        /*0034*/ 	.word	index@(_ZN7cutlass13device_kernelINS_4gemm6kernel13GemmUniversalIN4cute5tupleIJiiiiEEENS1_10collective13CollectiveMmaINS1_46MainloopSm100TmaUmmaWarpSpecializedBlockScaledILi27ELi2ELi2ENS5_IJNS4_1CILi4EEENSA_ILi1EEESC_EEEEENS5_IJNSA_ILi256EEENSA_ILi128EEENSA_ILi64EEEEEENS5_IJNS_12float_e2m1_tENS_13float_ue4m3_tEEEENS5_IJNS5_IJlSC_lEEENS4_6LayoutINS5_IJNS5_IJNS5_IJNSA_ILi32EEESB_EEEiEEENS5_IJNS5_IJNSA_ILi16EEESB_EEEiEEENS5_IJSC_iEEEEEENS5_IJST_NS5_IJNS5_IJNSA_ILi0EEESC_EEENSA_ILi512EEEEEENS5_IJSW_iEEEEEEEEEEESL_S13_NS4_8TiledMMAINS4_8MMA_AtomIJNS4_23SM100_MMA_MXF4_2x1SM_SSISJ_SJ_fSK_Li256ELi128ELi16ELNS4_4UMMA5MajorE0ELS18_0ELNS17_7ScaleInE0ELS19_0EEEEEENSN_INS5_IJSC_SC_SC_EEENS5_IJSW_SW_SW_EEEEENS5_IJNS4_10UnderscoreES1F_S1F_EEEEENS5_IJNS4_18SM100_TMA_2SM_LOADES1I_EEENS5_IJNS4_14ComposedLayoutINS4_7SwizzleILi1ELi4ELi3EEENS4_18smem_ptr_flag_bitsILi4EEENSN_INS5_IJNSA_ILi8EEESH_EEENS5_IJSH_SC_EEEEEEENSN_INS5_IJNS5_IJNS5_IJSP_SC_EEESS_EEESC_NS5_IJSC_SC_EEEEEENS5_IJNS5_IJNS5_IJSS_SY_EEESX_EEESW_NS5_IJSB_SY_EEEEEEEEEEEvNS4_8identityENS5_IJNS4_28SM100_TMA_2SM_LOAD_MULTICASTES25_EEES23_vS24_EENS_8epilogue10collective18CollectiveEpilogueINS28_23Sm100TmaWarpSpecializedILi4ELi2ELi32ELb1ELb0EEEJNS5_IJSG_SG_SH_EEENS5_IJNSN_ISG_SC_EENSN_ISO_SC_EEEEENS_10bfloat16_tESM_S2H_SM_NS28_6fusion15FusionCallbacksIS2C_NS2I_17LinearCombinationIS2H_fS2H_fLNS_15FloatRoundStyleE2EEES2D_S2G_JEEENS4_5SM1004TMEM4LOAD26SM100_TMEM_LOAD_32dp32b32xENS4_13SM90_TMA_LOADENS1K_INS1L_ILi2ELi4ELi3EEENS1N_ILi16EEENSN_INS5_IJS1P_SO_EEENS5_IJSO_SC_EEEEEEENS4_39AutoVectorizingCopyWithAssumedAlignmentILi128EEENS4_14SM90_TMA_STOREES2Y_S30_S30_EEEvvEEEEvNT_6ParamsE)
        /*0038*/ 	.word	0x00000000


	//----- nvinfo : EIATTR_MIN_STACK_SIZE
	.align		4
.L_27:
        /*003c*/ 	.byte	0x04, 0x12
        /*003e*/ 	.short	(.L_29 - .L_28)
	.align		4
.L_28:
        /*0040*/ 	.word	index@(_ZN7cutlass13device_kernelINS_4gemm6kernel13GemmUniversalIN4cute5tupleIJiiiiEEENS1_10collective13CollectiveMmaINS1_46MainloopSm100TmaUmmaWarpSpecializedBlockScaledILi27ELi2ELi2ENS5_IJNS4_1CILi4EEENSA_ILi1EEESC_EEEEENS5_IJNSA_ILi256EEENSA_ILi128EEENSA_ILi64EEEEEENS5_IJNS_12float_e2m1_tENS_13float_ue4m3_tEEEENS5_IJNS5_IJlSC_lEEENS4_6LayoutINS5_IJNS5_IJNS5_IJNSA_ILi32EEESB_EEEiEEENS5_IJNS5_IJNSA_ILi16EEESB_EEEiEEENS5_IJSC_iEEEEEENS5_IJST_NS5_IJNS5_IJNSA_ILi0EEESC_EEENSA_ILi512EEEEEENS5_IJSW_iEEEEEEEEEEESL_S13_NS4_8TiledMMAINS4_8MMA_AtomIJNS4_23SM100_MMA_MXF4_2x1SM_SSISJ_SJ_fSK_Li256ELi128ELi16ELNS4_4UMMA5MajorE0ELS18_0ELNS17_7ScaleInE0ELS19_0EEEEEENSN_INS5_IJSC_SC_SC_EEENS5_IJSW_SW_SW_EEEEENS5_IJNS4_10UnderscoreES1F_S1F_EEEEENS5_IJNS4_18SM100_TMA_2SM_LOADES1I_EEENS5_IJNS4_14ComposedLayoutINS4_7SwizzleILi1ELi4ELi3EEENS4_18smem_ptr_flag_bitsILi4EEENSN_INS5_IJNSA_ILi8EEESH_EEENS5_IJSH_SC_EEEEEEENSN_INS5_IJNS5_IJNS5_IJSP_SC_EEESS_EEESC_NS5_IJSC_SC_EEEEEENS5_IJNS5_IJNS5_IJSS_SY_EEESX_EEESW_NS5_IJSB_SY_EEEEEEEEEEEvNS4_8identityENS5_IJNS4_28SM100_TMA_2SM_LOAD_MULTICASTES25_EEES23_vS24_EENS_8epilogue10collective18CollectiveEpilogueINS28_23Sm100TmaWarpSpecializedILi4ELi2ELi32ELb1ELb0EEEJNS5_IJSG_SG_SH_EEENS5_IJNSN_ISG_SC_EENSN_ISO_SC_EEEEENS_10bfloat16_tESM_S2H_SM_NS28_6fusion15FusionCallbacksIS2C_NS2I_17LinearCombinationIS2H_fS2H_fLNS_15FloatRoundStyleE2EEES2D_S2G_JEEENS4_5SM1004TMEM4LOAD26SM100_TMEM_LOAD_32dp32b32xENS4_13SM90_TMA_LOADENS1K_INS1L_ILi2ELi4ELi3EEENS1N_ILi16EEENSN_INS5_IJS1P_SO_EEENS5_IJSO_SC_EEEEEEENS4_39AutoVectorizingCopyWithAssumedAlignmentILi128EEENS4_14SM90_TMA_STOREES2Y_S30_S30_EEEvvEEEEvNT_6ParamsE)
        /*0044*/ 	.word	0x00000000
.L_29:


//--------------------- .nv.compat                --------------------------
	.section	.nv.compat,"",@"SHT_CUDA_COMPAT_INFO"
	.align	4
        /*0000*/ 	.byte	0x02, 0x09, 0x01, 0x00, 0x02, 0x02, 0x02, 0x00, 0x02, 0x05, 0x05, 0x00, 0x03, 0x07, 0x01, 0x01
        /*0010*/ 	.byte	0x02, 0x03, 0x01, 0x00, 0x02, 0x06, 0x01, 0x00, 0x04, 0x0b, 0x08, 0x00, 0x09, 0x00, 0x00, 0x00
        /*0020*/ 	.byte	0x00, 0x00, 0x00, 0x00


//--------------------- .nv.info._ZN7cutlass13device_kernelINS_4gemm6kernel13GemmUniversalIN4cute5tupleIJiiiiEEENS1_10collective13CollectiveMmaINS1_46MainloopSm100TmaUmmaWarpSpecializedBlockScaledILi27ELi2ELi2ENS5_IJNS4_1CILi4EEENSA_ILi1EEESC_EEEEENS5_IJNSA_ILi256EEENSA_ILi128EEENSA_ILi64EEEEEENS5_IJNS_12float_e2m1_tENS_13float_ue4m3_tEEEENS5_IJNS5_IJlSC_lEEENS4_6LayoutINS5_IJNS5_IJNS5_IJNSA_ILi32EEESB_EEEiEEENS5_IJNS5_IJNSA_ILi16EEESB_EEEiEEENS5_IJSC_iEEEEEENS5_IJST_NS5_IJNS5_IJNSA_ILi0EEESC_EEENSA_ILi512EEEEEENS5_IJSW_iEEEEEEEEEEESL_S13_NS4_8TiledMMAINS4_8MMA_AtomIJNS4_23SM100_MMA_MXF4_2x1SM_SSISJ_SJ_fSK_Li256ELi128ELi16ELNS4_4UMMA5MajorE0ELS18_0ELNS17_7ScaleInE0ELS19_0EEEEEENSN_INS5_IJSC_SC_SC_EEENS5_IJSW_SW_SW_EEEEENS5_IJNS4_10UnderscoreES1F_S1F_EEEEENS5_IJNS4_18SM100_TMA_2SM_LOADES1I_EEENS5_IJNS4_14ComposedLayoutINS4_7SwizzleILi1ELi4ELi3EEENS4_18smem_ptr_flag_bitsILi4EEENSN_INS5_IJNSA_ILi8EEESH_EEENS5_IJSH_SC_EEEEEEENSN_INS5_IJNS5_IJNS5_IJSP_SC_EEESS_EEESC_NS5_IJSC_SC_EEEEEENS5_IJNS5_IJNS5_IJSS_SY_EEESX_EEESW_NS5_IJSB_SY_EEEEEEEEEEEvNS4_8identityENS5_IJNS4_28SM100_TMA_2SM_LOAD_MULTICASTES25_EEES23_vS24_EENS_8epilogue10collective18CollectiveEpilogueINS28_23Sm100TmaWarpSpecializedILi4ELi2ELi32ELb1ELb0EEEJNS5_IJSG_SG_SH_EEENS5_IJNSN_ISG_SC_EENSN_ISO_SC_EEEEENS_10bfloat16_tESM_S2H_SM_NS28_6fusion15FusionCallbacksIS2C_NS2I_17LinearCombinationIS2H_fS2H_fLNS_15FloatRoundStyleE2EEES2D_S2G_JEEENS4_5SM1004TMEM4LOAD26SM100_TMEM_LOAD_32dp32b32xENS4_13SM90_TMA_LOADENS1K_INS1L_ILi2ELi4ELi3EEENS1N_ILi16EEENSN_INS5_IJS1P_SO_EEENS5_IJSO_SC_EEEEEEENS4_39AutoVectorizingCopyWithAssumedAlignmentILi128EEENS4_14SM90_TMA_STOREES2Y_S30_S30_EEEvvEEEEvNT_6ParamsE --------------------------
	.section	.nv.info._ZN7cutlass13device_kernelINS_4gemm6kernel13GemmUniversalIN4cute5tupleIJiiiiEEENS1_10collective13CollectiveMmaINS1_46MainloopSm100TmaUmmaWarpSpecializedBlockScaledILi27ELi2ELi2ENS5_IJNS4_1CILi4EEENSA_ILi1EEESC_EEEEENS5_IJNSA_ILi256EEENSA_ILi128EEENSA_ILi64EEEEEENS5_IJNS_12float_e2m1_tENS_13float_ue4m3_tEEEENS5_IJNS5_IJlSC_lEEENS4_6LayoutINS5_IJNS5_IJNS5_IJNSA_ILi32EEESB_EEEiEEENS5_IJNS5_IJNSA_ILi16EEESB_EEEiEEENS5_IJSC_iEEEEEENS5_IJST_NS5_IJNS5_IJNSA_ILi0EEESC_EEENSA_ILi512EEEEEENS5_IJSW_iEEEEEEEEEEESL_S13_NS4_8TiledMMAINS4_8MMA_AtomIJNS4_23SM100_MMA_MXF4_2x1SM_SSISJ_SJ_fSK_Li256ELi128ELi16ELNS4_4UMMA5MajorE0ELS18_0ELNS17_7ScaleInE0ELS19_0EEEEEENSN_INS5_IJSC_SC_SC_EEENS5_IJSW_SW_SW_EEEEENS5_IJNS4_10UnderscoreES1F_S1F_EEEEENS5_IJNS4_18SM100_TMA_2SM_LOADES1I_EEENS5_IJNS4_14ComposedLayoutINS4_7SwizzleILi1ELi4ELi3EEENS4_18smem_ptr_flag_bitsILi4EEENSN_INS5_IJNSA_ILi8EEESH_EEENS5_IJSH_SC_EEEEEEENSN_INS5_IJNS5_IJNS5_IJSP_SC_EEESS_EEESC_NS5_IJSC_SC_EEEEEENS5_IJNS5_IJNS5_IJSS_SY_EEESX_EEESW_NS5_IJSB_SY_EEEEEEEEEEEvNS4_8identityENS5_IJNS4_28SM100_TMA_2SM_LOAD_MULTICASTES25_EEES23_vS24_EENS_8epilogue10collective18CollectiveEpilogueINS28_23Sm100TmaWarpSpecializedILi4ELi2ELi32ELb1ELb0EEEJNS5_IJSG_SG_SH_EEENS5_IJNSN_ISG_SC_EENSN_ISO_SC_EEEEENS_10bfloat16_tESM_S2H_SM_NS28_6fusion15FusionCallbacksIS2C_NS2I_17LinearCombinationIS2H_fS2H_fLNS_15FloatRoundStyleE2EEES2D_S2G_JEEENS4_5SM1004TMEM4LOAD26SM100_TMEM_LOAD_32dp32b32xENS4_13SM90_TMA_LOADENS1K_INS1L_ILi2ELi4ELi3EEENS1N_ILi16EEENSN_INS5_IJS1P_SO_EEENS5_IJSO_SC_EEEEEEENS4_39AutoVectorizingCopyWithAssumedAlignmentILi128EEENS4_14SM90_TMA_STOREES2Y_S30_S30_EEEvvEEEEvNT_6ParamsE,"",@"SHT_CUDA_INFO"
	.sectionflags	@""
	.align	4


	//----- nvinfo : EIATTR_CUDA_API_VERSION
	.align		4
        /*0000*/ 	.byte	0x04, 0x37
        /*0002*/ 	.short	(.L_31 - .L_30)
.L_30:
        /*0004*/ 	.word	0x00000082


	//----- nvinfo : EIATTR_KPARAM_INFO
	.align		4
.L_31:
        /*0008*/ 	.byte	0x04, 0x17
        /*000a*/ 	.short	(.L_33 - .L_32)
.L_32:
        /*000c*/ 	.word	0x00000000
        /*0010*/ 	.short	0x0000
        /*0012*/ 	.short	0x0000
        /*0014*/ 	.byte	0x00, 0xf0, 0x01, 0x30


	//----- nvinfo : EIATTR_AT_ENTRY_FRAGMENTS
	.align		4
.L_33:
        /*0018*/ 	.byte	0x04, 0x4f
        /*001a*/ 	.short	(.L_35 - .L_34)


	//   ....[0]....
.L_34:
        /*001c*/ 	.word	0x00000007


	//----- nvinfo : EIATTR_RESERVED_SMEM_USED
	.align		4
.L_35:
        /*0020*/ 	.byte	0x01, 0x41
	.zero		2


	//----- nvinfo : EIATTR_SPARSE_MMA_MASK
	.align		4
        /*0024*/ 	.byte	0x03, 0x50
        /*0026*/ 	.short	0x0000


	//----- nvinfo : EIATTR_TCGEN05_2CTA_USED
	.align		4
        /*0028*/ 	.byte	0x01, 0x52
	.zero		2


	//----- nvinfo : EIATTR_MAXREG_COUNT
	.align		4
        /*002c*/ 	.byte	0x03, 0x1b
        /*002e*/ 	.short	0x00ff


	//----- nvinfo : EIATTR_NUM_BARRIERS
	.align		4
        /*0030*/ 	.byte	0x02, 0x4c
        /*0032*/ 	.byte	0x07
	.zero		1


	//----- nvinfo : EIATTR_EXTERNS
	.align		4
        /*0034*/ 	.byte	0x04, 0x0f
        /*0036*/ 	.short	(.L_37 - .L_36)


	//   ....[0]....
	.align		4
.L_36:
        /*0038*/ 	.word	index@(__assertfail)


	//----- nvinfo : EIATTR_MERCURY_ISA_VERSION
	.align		4
.L_37:
        /*003c*/ 	.byte	0x03, 0x5f
        /*003e*/ 	.short	0x0101


	//----- nvinfo : EIATTR_INT_WARP_WIDE_INSTR_OFFSETS
	.align		4
        /*0040*/ 	.byte	0x04, 0x31
        /*0042*/ 	.short	(.L_39 - .L_38)


	//   ....[0]....
.L_38:
        /*0044*/ 	.word	0x000010a0


	//   ....[1]....
        /*0048*/ 	.word	0x00001140


	//   ....[2]....
        /*004c*/ 	.word	0x000054f0


	//   ....[3]....
        /*0050*/ 	.word	0x00005510


	//   ....[4]....
        /*0054*/ 	.word	0x00005540


	//   ....[5]....
        /*0058*/ 	.word	0x00006100


	//   ....[6]....
        /*005c*/ 	.word	0x00006160


	//   ....[7]....
        /*0060*/ 	.word	0x00006260


	//   ....[8]....
        /*0064*/ 	.word	0x000062e0


	//   ....[9]....
        /*0068*/ 	.word	0x000063e0


	//   ....[10]....
        /*006c*/ 	.word	0x00006470


	//   ....[11]....
        /*0070*/ 	.word	0x00006570


	//   ....[12]....
        /*0074*/ 	.word	0x00006620


	//----- nvinfo : EIATTR_COOP_GROUP_MASK_REGIDS
	.align		4
.L_39:
        /*0078*/ 	.byte	0x04, 0x29
        /*007a*/ 	.short	(.L_41 - .L_40)


	//   ....[0]....
.L_40:
        /*007c*/ 	.word	0xffffffff


	//   ....[1]....
        /*0080*/ 	.word	0xffffffff


	//   ....[2]....
        /*0084*/ 	.word	0xffffffff


	//   ....[3]....
        /*0088*/ 	.word	0xffffffff


	//   ....[4]....
        /*008c*/ 	.word	0xffffffff


	//   ....[5]....
        /*0090*/ 	.word	0xffffffff


	//   ....[6]....
        /*0094*/ 	.word	0xffffffff


	//   ....[7]....
        /*0098*/ 	.word	0xffffffff


	//   ....[8]....
        /*009c*/ 	.word	0xffffffff


	//   ....[9]....
        /*00a0*/ 	.word	0xffffffff


	//   ....[10]....
        /*00a4*/ 	.word	0xffffffff


	//   ....[11]....
        /*00a8*/ 	.word	0xffffffff


	//   ....[12]....
        /*00ac*/ 	.word	0xffffffff


	//   ....[13]....
        /*00b0*/ 	.word	0xffffffff


	//----- nvinfo : EIATTR_COOP_GROUP_INSTR_OFFSETS
	.align		4
.L_41:
        /*00b4*/ 	.byte	0x04, 0x28
        /*00b6*/ 	.short	(.L_43 - .L_42)


	//   ....[0]....
.L_42:
        /*00b8*/ 	.word	0x000000b0


	//   ....[1]....
        /*00bc*/ 	.word	0x00000580


	//   ....[2]....
        /*00c0*/ 	.word	0x00000a50


	//   ....[3]....
        /*00c4*/ 	.word	0x00000be0


	//   ....[4]....
        /*00c8*/ 	.word	0x00000cd0


	//   ....[5]....
        /*00cc*/ 	.word	0x00000e30


	//   ....[6]....
        /*00d0*/ 	.word	0x00000f80


	//   ....[7]....
        /*00d4*/ 	.word	0x000011c0


	//   ....[8]....
        /*00d8*/ 	.word	0x00002830


	//   ....[9]....
        /*00dc*/ 	.word	0x000043d0


	//   ....[10]....
        /*00e0*/ 	.word	0x000048a0


	//   ....[11]....
        /*00e4*/ 	.word	0x000048d0


	//   ....[12]....
        /*00e8*/ 	.word	0x000053f0


	//   ....[13]....
        /*00ec*/ 	.word	0x00005600


	//----- nvinfo : EIATTR_VRC_CTA_INIT_COUNT
	.align		4
.L_43:
        /*00f0*/ 	.byte	0x02, 0x4a
        /*00f2*/ 	.byte	0x80
	.zero		1


	//----- nvinfo : EIATTR_SYSCALL_OFFSETS
	.align		4
        /*00f4*/ 	.byte	0x04, 0x46
        /*00f6*/ 	.short	(.L_45 - .L_44)


	//   ....[0]....
.L_44:
        /*00f8*/ 	.word	0x00007270


	//   ....[1]....
        /*00fc*/ 	.word	0x00007360


	//   ....[2]....
        /*0100*/ 	.word	0x00007b30


	//   ....[3]....
        /*0104*/ 	.word	0x000087b0


	//   ....[4]....
        /*0108*/ 	.word	0x00009410


	//   ....[5]....
        /*010c*/ 	.word	0x0000a070


	//----- nvinfo : EIATTR_MBARRIER_INSTR_OFFSETS
	.align		4
.L_45:
        /*0110*/ 	.byte	0x04, 0x39
        /*0112*/ 	.short	(.L_47 - .L_46)


	//   ....[0]....
.L_46:
        /*0114*/ 	.word	0x000006d0
        /*0118*/ 	.word	0x000000ff
        /*011c*/ 	.word	0x00000000
        /*0120*/ 	.short	0x0100
        /*0122*/ 	.byte	0x04
	.zero		1


	//   ....[1]....
        /*0124*/ 	.word	0x000006e0
        /*0128*/ 	.word	0x000000ff
        /*012c*/ 	.word	0x000000d8
        /*0130*/ 	.short	0x0100
        /*0132*/ 	.byte	0x04
	.zero		1


	//   ....[2]....
        /*0134*/ 	.word	0x000006f0
        /*0138*/ 	.word	0x000000ff
        /*013c*/ 	.word	0x00000008
        /*0140*/ 	.short	0x0100
        /*0142*/ 	.byte	0x04
	.zero		1


	//   ....[3]....
        /*0144*/ 	.word	0x00000700
        /*0148*/ 	.word	0x000000ff
        /*014c*/ 	.word	0x000000e0
        /*0150*/ 	.short	0x0100
        /*0152*/ 	.byte	0x04
	.zero		1


	//   ....[4]....
        /*0154*/ 	.word	0x00000710
        /*0158*/ 	.word	0x000000ff
        /*015c*/ 	.word	0x00000010
        /*0160*/ 	.short	0x0100
        /*0162*/ 	.byte	0x04
	.zero		1


	//   ....[5]....
        /*0164*/ 	.word	0x00000720
        /*0168*/ 	.word	0x000000ff
        /*016c*/ 	.word	0x000000e8
        /*0170*/ 	.short	0x0100
        /*0172*/ 	.byte	0x04
	.zero		1


	//   ....[6]....
        /*0174*/ 	.word	0x00000730
        /*0178*/ 	.word	0x000000ff
        /*017c*/ 	.word	0x00000018
        /*0180*/ 	.short	0x0100
        /*0182*/ 	.byte	0x04
	.zero		1


	//   ....[7]....
        /*0184*/ 	.word	0x00000740
        /*0188*/ 	.word	0x000000ff
        /*018c*/ 	.word	0x000000f0
        /*0190*/ 	.short	0x0100
        /*0192*/ 	.byte	0x04
	.zero		1


	//   ....[8]....
        /*0194*/ 	.word	0x00000750
        /*0198*/ 	.word	0x000000ff
        /*019c*/ 	.word	0x00000020
        /*01a0*/ 	.short	0x0100
        /*01a2*/ 	.byte	0x04
	.zero		1


	//   ....[9]....
        /*01a4*/ 	.word	0x00000760
        /*01a8*/ 	.word	0x000000ff
        /*01ac*/ 	.word	0x000000f8
        /*01b0*/ 	.short	0x0100
        /*01b2*/ 	.byte	0x04
	.zero		1


	//   ....[10]....
        /*01b4*/ 	.word	0x00000770
        /*01b8*/ 	.word	0x000000ff
        /*01bc*/ 	.word	0x00000028
        /*01c0*/ 	.short	0x0100
        /*01c2*/ 	.byte	0x04
	.zero		1


	//   ....[11]....
        /*01c4*/ 	.word	0x00000780
        /*01c8*/ 	.word	0x000000ff
        /*01cc*/ 	.word	0x00000100
        /*01d0*/ 	.short	0x0100
        /*01d2*/ 	.byte	0x04
	.zero		1


	//   ....[12]....
        /*01d4*/ 	.word	0x00000790
        /*01d8*/ 	.word	0x000000ff
        /*01dc*/ 	.word	0x00000030
        /*01e0*/ 	.short	0x0100
        /*01e2*/ 	.byte	0x04
	.zero		1


	//   ....[13]....
        /*01e4*/ 	.word	0x000007a0
        /*01e8*/ 	.word	0x000000ff
        /*01ec*/ 	.word	0x00000108
        /*01f0*/ 	.short	0x0100
        /*01f2*/ 	.byte	0x04
	.zero		1


	//   ....[14]....
        /*01f4*/ 	.word	0x000007b0
        /*01f8*/ 	.word	0x000000ff
        /*01fc*/ 	.word	0x00000038
        /*0200*/ 	.short	0x0100
        /*0202*/ 	.byte	0x04
	.zero		1


	//   ....[15]....
        /*0204*/ 	.word	0x000007c0
        /*0208*/ 	.word	0x000000ff
        /*020c*/ 	.word	0x00000110
        /*0210*/ 	.short	0x0100
        /*0212*/ 	.byte	0x04
	.zero		1


	//   ....[16]....
        /*0214*/ 	.word	0x000007d0
        /*0218*/ 	.word	0x000000ff
        /*021c*/ 	.word	0x00000040
        /*0220*/ 	.short	0x0100
        /*0222*/ 	.byte	0x04
	.zero		1


	//   ....[17]....
        /*0224*/ 	.word	0x000007e0
        /*0228*/ 	.word	0x000000ff
        /*022c*/ 	.word	0x00000118
        /*0230*/ 	.short	0x0100
        /*0232*/ 	.byte	0x04
	.zero		1


	//   ....[18]....
        /*0234*/ 	.word	0x000007f0
        /*0238*/ 	.word	0x000000ff
        /*023c*/ 	.word	0x00000048
        /*0240*/ 	.short	0x0100
        /*0242*/ 	.byte	0x04
	.zero		1


	//   ....[19]....
        /*0244*/ 	.word	0x00000800
        /*0248*/ 	.word	0x000000ff
        /*024c*/ 	.word	0x00000120
        /*0250*/ 	.short	0x0100
        /*0252*/ 	.byte	0x04
	.zero		1


	//   ....[20]....
        /*0254*/ 	.word	0x00000810
        /*0258*/ 	.word	0x000000ff
        /*025c*/ 	.word	0x00000050
        /*0260*/ 	.short	0x0100
        /*0262*/ 	.byte	0x04
	.zero		1


	//   ....[21]....
        /*0264*/ 	.word	0x00000820
        /*0268*/ 	.word	0x000000ff
        /*026c*/ 	.word	0x00000128
        /*0270*/ 	.short	0x0100
        /*0272*/ 	.byte	0x04
	.zero		1


	//   ....[22]....
        /*0274*/ 	.word	0x00000830
        /*0278*/ 	.word	0x000000ff
        /*027c*/ 	.word	0x00000058
        /*0280*/ 	.short	0x0100
        /*0282*/ 	.byte	0x04
	.zero		1


	//   ....[23]....
        /*0284*/ 	.word	0x00000840
        /*0288*/ 	.word	0x000000ff
        /*028c*/ 	.word	0x00000130
        /*0290*/ 	.short	0x0100
        /*0292*/ 	.byte	0x04
	.zero		1


	//   ....[24]....
        /*0294*/ 	.word	0x00000850
        /*0298*/ 	.word	0x000000ff
        /*029c*/ 	.word	0x00000060
        /*02a0*/ 	.short	0x0100
        /*02a2*/ 	.byte	0x04
	.zero		1


	//   ....[25]....
        /*02a4*/ 	.word	0x00000860
        /*02a8*/ 	.word	0x000000ff
        /*02ac*/ 	.word	0x00000138
        /*02b0*/ 	.short	0x0100
        /*02b2*/ 	.byte	0x04
	.zero		1


	//   ....[26]....
        /*02b4*/ 	.word	0x00000870
        /*02b8*/ 	.word	0x000000ff
        /*02bc*/ 	.word	0x00000068
        /*02c0*/ 	.short	0x0100
        /*02c2*/ 	.byte	0x04
	.zero		1


	//   ....[27]....
        /*02c4*/ 	.word	0x00000880
        /*02c8*/ 	.word	0x000000ff
        /*02cc*/ 	.word	0x00000140
        /*02d0*/ 	.short	0x0100
        /*02d2*/ 	.byte	0x04
	.zero		1


	//   ....[28]....
        /*02d4*/ 	.word	0x00000890
        /*02d8*/ 	.word	0x000000ff
        /*02dc*/ 	.word	0x00000070
        /*02e0*/ 	.short	0x0100
        /*02e2*/ 	.byte	0x04
	.zero		1


	//   ....[29]....
        /*02e4*/ 	.word	0x000008a0
        /*02e8*/ 	.word	0x000000ff
        /*02ec*/ 	.word	0x00000148
        /*02f0*/ 	.short	0x0100
        /*02f2*/ 	.byte	0x04
	.zero		1


	//   ....[30]....
        /*02f4*/ 	.word	0x000008b0
        /*02f8*/ 	.word	0x000000ff
        /*02fc*/ 	.word	0x00000078
        /*0300*/ 	.short	0x0100
        /*0302*/ 	.byte	0x04
	.zero		1


	//   ....[31]....
        /*0304*/ 	.word	0x000008c0
        /*0308*/ 	.word	0x000000ff
        /*030c*/ 	.word	0x00000150
        /*0310*/ 	.short	0x0100
        /*0312*/ 	.byte	0x04
	.zero		1


	//   ....[32]....
        /*0314*/ 	.word	0x000008d0
        /*0318*/ 	.word	0x000000ff
        /*031c*/ 	.word	0x00000080
        /*0320*/ 	.short	0x0100
        /*0322*/ 	.byte	0x04
	.zero		1


	//   ....[33]....
        /*0324*/ 	.word	0x000008e0
        /*0328*/ 	.word	0x000000ff
        /*032c*/ 	.word	0x00000158
        /*0330*/ 	.short	0x0100
        /*0332*/ 	.byte	0x04
	.zero		1


	//   ....[34]....
        /*0334*/ 	.word	0x000008f0
        /*0338*/ 	.word	0x000000ff
        /*033c*/ 	.word	0x00000088
        /*0340*/ 	.short	0x0100
        /*0342*/ 	.byte	0x04
	.zero		1


	//   ....[35]....
        /*0344*/ 	.word	0x00000900
        /*0348*/ 	.word	0x000000ff
        /*034c*/ 	.word	0x00000160
        /*0350*/ 	.short	0x0100
        /*0352*/ 	.byte	0x04
	.zero		1


	//   ....[36]....
        /*0354*/ 	.word	0x00000910
        /*0358*/ 	.word	0x000000ff
        /*035c*/ 	.word	0x00000090
        /*0360*/ 	.short	0x0100
        /*0362*/ 	.byte	0x04
	.zero		1


	//   ....[37]....
        /*0364*/ 	.word	0x00000920
        /*0368*/ 	.word	0x000000ff
        /*036c*/ 	.word	0x00000168
        /*0370*/ 	.short	0x0100
        /*0372*/ 	.byte	0x04
	.zero		1


	//   ....[38]....
        /*0374*/ 	.word	0x00000930
        /*0378*/ 	.word	0x000000ff
        /*037c*/ 	.word	0x00000098
        /*0380*/ 	.short	0x0100
        /*0382*/ 	.byte	0x04
	.zero		1


	//   ....[39]....
        /*0384*/ 	.word	0x00000940
        /*0388*/ 	.word	0x000000ff
        /*038c*/ 	.word	0x00000170
        /*0390*/ 	.short	0x0100
        /*0392*/ 	.byte	0x04
	.zero		1


	//   ....[40]....
        /*0394*/ 	.word	0x00000950
        /*0398*/ 	.word	0x000000ff
        /*039c*/ 	.word	0x000000a0
        /*03a0*/ 	.short	0x0100
        /*03a2*/ 	.byte	0x04
	.zero		1


	//   ....[41]....
        /*03a4*/ 	.word	0x00000960
        /*03a8*/ 	.word	0x000000ff
        /*03ac*/ 	.word	0x00000178
        /*03b0*/ 	.short	0x0100
        /*03b2*/ 	.byte	0x04
	.zero		1


	//   ....[42]....
        /*03b4*/ 	.word	0x00000970
        /*03b8*/ 	.word	0x000000ff
        /*03bc*/ 	.word	0x000000a8
        /*03c0*/ 	.short	0x0100
        /*03c2*/ 	.byte	0x04
	.zero		1


	//   ....[43]....
        /*03c4*/ 	.word	0x00000980
        /*03c8*/ 	.word	0x000000ff
        /*03cc*/ 	.word	0x00000180
        /*03d0*/ 	.short	0x0100
        /*03d2*/ 	.byte	0x04
	.zero		1


	//   ....[44]....
        /*03d4*/ 	.word	0x00000990
        /*03d8*/ 	.word	0x000000ff
        /*03dc*/ 	.word	0x000000b0
        /*03e0*/ 	.short	0x0100
        /*03e2*/ 	.byte	0x04
	.zero		1


	//   ....[45]....
        /*03e4*/ 	.word	0x000009a0
        /*03e8*/ 	.word	0x000000ff
        /*03ec*/ 	.word	0x00000188
        /*03f0*/ 	.short	0x0100
        /*03f2*/ 	.byte	0x04
	.zero		1


	//   ....[46]....
        /*03f4*/ 	.word	0x000009b0
        /*03f8*/ 	.word	0x000000ff
        /*03fc*/ 	.word	0x000000b8
        /*0400*/ 	.short	0x0100
        /*0402*/ 	.byte	0x04
	.zero		1


	//   ....[47]....
        /*0404*/ 	.word	0x000009c0
        /*0408*/ 	.word	0x000000ff
        /*040c*/ 	.word	0x00000190
        /*0410*/ 	.short	0x0100
        /*0412*/ 	.byte	0x04
	.zero		1


	//   ....[48]....
        /*0414*/ 	.word	0x000009d0
        /*0418*/ 	.word	0x000000ff
        /*041c*/ 	.word	0x000000c0
        /*0420*/ 	.short	0x0100
        /*0422*/ 	.byte	0x04
	.zero		1


	//   ....[49]....
        /*0424*/ 	.word	0x000009e0
        /*0428*/ 	.word	0x000000ff
        /*042c*/ 	.word	0x00000198
        /*0430*/ 	.short	0x0100
        /*0432*/ 	.byte	0x04
	.zero		1


	//   ....[50]....
        /*0434*/ 	.word	0x000009f0
        /*0438*/ 	.word	0x000000ff
        /*043c*/ 	.word	0x000000c8
        /*0440*/ 	.short	0x0100
        /*0442*/ 	.byte	0x04
	.zero		1


	//   ....[51]....
        /*0444*/ 	.word	0x00000a00
        /*0448*/ 	.word	0x000000ff
        /*044c*/ 	.word	0x000001a0
        /*0450*/ 	.short	0x0100
        /*0452*/ 	.byte	0x04
	.zero		1


	//   ....[52]....
        /*0454*/ 	.word	0x00000a10
        /*0458*/ 	.word	0x000000ff
        /*045c*/ 	.word	0x000000d0
        /*0460*/ 	.short	0x0100
        /*0462*/ 	.byte	0x04
	.zero		1


	//   ....[53]....
        /*0464*/ 	.word	0x00000a20
        /*0468*/ 	.word	0x000000ff
        /*046c*/ 	.word	0x000001a8
        /*0470*/ 	.short	0x0100
        /*0472*/ 	.byte	0x04
	.zero		1


	//   ....[54]....
        /*0474*/ 	.word	0x00000b50
        /*0478*/ 	.word	0x000000ff
        /*047c*/ 	.word	0x000001b0
        /*0480*/ 	.short	0x0100
        /*0482*/ 	.byte	0x04
	.zero		1


	//   ....[55]....
        /*0484*/ 	.word	0x00000b60
        /*0488*/ 	.word	0x000000ff
        /*048c*/ 	.word	0x000001d0
        /*0490*/ 	.short	0x0100
        /*0492*/ 	.byte	0x04
	.zero		1


	//   ....[56]....
        /*0494*/ 	.word	0x00000b70
        /*0498*/ 	.word	0x000000ff
        /*049c*/ 	.word	0x000001b8
        /*04a0*/ 	.short	0x0100
        /*04a2*/ 	.byte	0x04
	.zero		1


	//   ....[57]....
        /*04a4*/ 	.word	0x00000b80
        /*04a8*/ 	.word	0x000000ff
        /*04ac*/ 	.word	0x000001d8
        /*04b0*/ 	.short	0x0100
        /*04b2*/ 	.byte	0x04
	.zero		1


	//   ....[58]....
        /*04b4*/ 	.word	0x00000b90
        /*04b8*/ 	.word	0x000000ff
        /*04bc*/ 	.word	0x000001c0
        /*04c0*/ 	.short	0x0100
        /*04c2*/ 	.byte	0x04
	.zero		1


	//   ....[59]....
        /*04c4*/ 	.word	0x00000ba0
        /*04c8*/ 	.word	0x000000ff
        /*04cc*/ 	.word	0x000001e0
        /*04d0*/ 	.short	0x0100
        /*04d2*/ 	.byte	0x04
	.zero		1


	//   ....[60]....
        /*04d4*/ 	.word	0x00000bb0
        /*04d8*/ 	.word	0x000000ff
        /*04dc*/ 	.word	0x000001c8
        /*04e0*/ 	.short	0x0100
        /*04e2*/ 	.byte	0x04
	.zero		1


	//   ....[61]....
        /*04e4*/ 	.word	0x00000bc0
        /*04e8*/ 	.word	0x000000ff
        /*04ec*/ 	.word	0x000001e8
        /*04f0*/ 	.short	0x0100
        /*04f2*/ 	.byte	0x04
	.zero		1


	//   ....[62]....
        /*04f4*/ 	.word	0x00000ca0
        /*04f8*/ 	.word	0x000000ff
        /*04fc*/ 	.word	0x000001f0
        /*0500*/ 	.short	0x0100
        /*0502*/ 	.byte	0x06
	.zero		1


	//   ....[63]....
        /*0504*/ 	.word	0x00000cb0
        /*0508*/ 	.word	0x000000ff
        /*050c*/ 	.word	0x000001f8
        /*0510*/ 	.short	0x0100
        /*0512*/ 	.byte	0x06
	.zero		1


	//   ....[64]....
        /*0514*/ 	.word	0x00000de0
        /*0518*/ 	.word	0x000000ff
        /*051c*/ 	.word	0x00000200
        /*0520*/ 	.short	0x0100
        /*0522*/ 	.byte	0x06
	.zero		1


	//   ....[65]....
        /*0524*/ 	.word	0x00000df0
        /*0528*/ 	.word	0x000000ff
        /*052c*/ 	.word	0x00000210
        /*0530*/ 	.short	0x0100
        /*0532*/ 	.byte	0x06
	.zero		1


	//   ....[66]....
        /*0534*/ 	.word	0x00000e00
        /*0538*/ 	.word	0x000000ff
        /*053c*/ 	.word	0x00000208
        /*0540*/ 	.short	0x0100
        /*0542*/ 	.byte	0x06
	.zero		1


	//   ....[67]....
        /*0544*/ 	.word	0x00000e10
        /*0548*/ 	.word	0x000000ff
        /*054c*/ 	.word	0x00000218
        /*0550*/ 	.short	0x0100
        /*0552*/ 	.byte	0x06
	.zero		1


	//   ....[68]....
        /*0554*/ 	.word	0x00000f30
        /*0558*/ 	.word	0x000000ff
        /*055c*/ 	.word	0x00000220
        /*0560*/ 	.short	0x0100
        /*0562*/ 	.byte	0x04
	.zero		1


	//   ....[69]....
        /*0564*/ 	.word	0x00000f40
        /*0568*/ 	.word	0x000000ff
        /*056c*/ 	.word	0x00000230
        /*0570*/ 	.short	0x0100
        /*0572*/ 	.byte	0x04
	.zero		1


	//   ....[70]....
        /*0574*/ 	.word	0x00000f50
        /*0578*/ 	.word	0x000000ff
        /*057c*/ 	.word	0x00000228
        /*0580*/ 	.short	0x0100
        /*0582*/ 	.byte	0x04
	.zero		1


	//   ....[71]....
        /*0584*/ 	.word	0x00000f60
        /*0588*/ 	.word	0x000000ff
        /*058c*/ 	.word	0x00000238
        /*0590*/ 	.short	0x0100
        /*0592*/ 	.byte	0x04
	.zero		1


	//   ....[72]....
        /*0594*/ 	.word	0x00001050
        /*0598*/ 	.word	0x000000ff
        /*059c*/ 	.word	0x00000240
        /*05a0*/ 	.short	0x0100
        /*05a2*/ 	.byte	0x04
	.zero		1


	//   ....[73]....
        /*05a4*/ 	.word	0x00001060
        /*05a8*/ 	.word	0x000000ff
        /*05ac*/ 	.word	0x00000250
        /*05b0*/ 	.short	0x0100
        /*05b2*/ 	.byte	0x04
	.zero		1


	//   ....[74]....
        /*05b4*/ 	.word	0x00001070
        /*05b8*/ 	.word	0x000000ff
        /*05bc*/ 	.word	0x00000248
        /*05c0*/ 	.short	0x0100
        /*05c2*/ 	.byte	0x04
	.zero		1


	//   ....[75]....
        /*05c4*/ 	.word	0x00001080
        /*05c8*/ 	.word	0x000000ff
        /*05cc*/ 	.word	0x00000258
        /*05d0*/ 	.short	0x0100
        /*05d2*/ 	.byte	0x04
	.zero		1


	//   ....[76]....
        /*05d4*/ 	.word	0x00001180
        /*05d8*/ 	.word	0x000000ff
        /*05dc*/ 	.word	0x00000260
        /*05e0*/ 	.short	0x0100
        /*05e2*/ 	.byte	0x06
	.zero		1


	//   ....[77]....
        /*05e4*/ 	.word	0x00001d50
        /*05e8*/ 	.word	0x00000003
        /*05ec*/ 	.word	0x00000250
        /*05f0*/ 	.short	0x010a
        /*05f2*/ 	.byte	0xff
	.zero		1


	//   ....[78]....
        /*05f4*/ 	.word	0x00001d80
        /*05f8*/ 	.word	0x00000003
        /*05fc*/ 	.word	0x00000240
        /*0600*/ 	.short	0x0101
        /*0602*/ 	.byte	0xff
	.zero		1


	//   ....[79]....
        /*0604*/ 	.word	0x00001e40
        /*0608*/ 	.word	0x000000ff
        /*060c*/ 	.word	0x000000d8
        /*0610*/ 	.short	0x010a
        /*0612*/ 	.byte	0x04
	.zero		1


	//   ....[80]....
        /*0614*/ 	.word	0x00001f50
        /*0618*/ 	.word	0x000000ff
        /*061c*/ 	.word	0x000000d8
        /*0620*/ 	.short	0x010a
        /*0622*/ 	.byte	0x06
	.zero		1


	//   ....[81]....
        /*0624*/ 	.word	0x000020c0
        /*0628*/ 	.word	0x000000ff
        /*062c*/ 	.word	0x000000d8
        /*0630*/ 	.short	0x010a
        /*0632*/ 	.byte	0x07
	.zero		1


	//   ....[82]....
        /*0634*/ 	.word	0x00002380
        /*0638*/ 	.word	0x000000ff
        /*063c*/ 	.word	0x000001f8
        /*0640*/ 	.short	0x0101
        /*0642*/ 	.byte	0x05
	.zero		1


	//   ....[83]....
        /*0644*/ 	.word	0x000023a0
        /*0648*/ 	.word	0x000000ff
        /*064c*/ 	.word	0x000000d8
        /*0650*/ 	.short	0x010a
        /*0652*/ 	.byte	0x04
	.zero		1


	//   ....[84]....
        /*0654*/ 	.word	0x00002420
        /*0658*/ 	.word	0x000000ff
        /*065c*/ 	.word	0x000000d8
        /*0660*/ 	.short	0x010a
        /*0662*/ 	.byte	0x07
	.zero		1


	//   ....[85]....
        /*0664*/ 	.word	0x00002560
        /*0668*/ 	.word	0x000000ff
        /*066c*/ 	.word	0x000000d8
        /*0670*/ 	.short	0x010a
        /*0672*/ 	.byte	0x04
	.zero		1


	//   ....[86]....
        /*0674*/ 	.word	0x00002860
        /*0678*/ 	.word	0x00000003
        /*067c*/ 	.word	0x00000200
        /*0680*/ 	.short	0x010a
        /*0682*/ 	.byte	0xff
	.zero		1


	//   ....[87]....
        /*0684*/ 	.word	0x000029b0
        /*0688*/ 	.word	0x00000000
        /*068c*/ 	.word	0x00000000
        /*0690*/ 	.short	0x0101
        /*0692*/ 	.byte	0xff
	.zero		1


	//   ....[88]....
        /*0694*/ 	.word	0x00002f60
        /*0698*/ 	.word	0x000000ff
        /*069c*/ 	.word	0x00000000
        /*06a0*/ 	.short	0x010a
        /*06a2*/ 	.byte	0x04
	.zero		1


	//   ....[89]....
        /*06a4*/ 	.word	0x00002ff0
        /*06a8*/ 	.word	0x000000ff
        /*06ac*/ 	.word	0x00000000
        /*06b0*/ 	.short	0x010a
        /*06b2*/ 	.byte	0x05
	.zero		1


	//   ....[90]....
        /*06b4*/ 	.word	0x00003080
        /*06b8*/ 	.word	0x000000ff
        /*06bc*/ 	.word	0x00000000
        /*06c0*/ 	.short	0x010a
        /*06c2*/ 	.byte	0x05
	.zero		1


	//   ....[91]....
        /*06c4*/ 	.word	0x00003110
        /*06c8*/ 	.word	0x000000ff
        /*06cc*/ 	.word	0x00000000
        /*06d0*/ 	.short	0x010a
        /*06d2*/ 	.byte	0x05
	.zero		1


	//   ....[92]....
        /*06d4*/ 	.word	0x000031a0
        /*06d8*/ 	.word	0x000000ff
        /*06dc*/ 	.word	0x00000000
        /*06e0*/ 	.short	0x010a
        /*06e2*/ 	.byte	0x05
	.zero		1


	//   ....[93]....
        /*06e4*/ 	.word	0x00003230
        /*06e8*/ 	.word	0x000000ff
        /*06ec*/ 	.word	0x00000000
        /*06f0*/ 	.short	0x010a
        /*06f2*/ 	.byte	0x05
	.zero		1


	//   ....[94]....
        /*06f4*/ 	.word	0x000032c0
        /*06f8*/ 	.word	0x000000ff
        /*06fc*/ 	.word	0x00000000
        /*0700*/ 	.short	0x010a
        /*0702*/ 	.byte	0x05
	.zero		1


	//   ....[95]....
        /*0704*/ 	.word	0x00003350
        /*0708*/ 	.word	0x000000ff
        /*070c*/ 	.word	0x00000000
        /*0710*/ 	.short	0x010a
        /*0712*/ 	.byte	0x05
	.zero		1


	//   ....[96]....
        /*0714*/ 	.word	0x000033e0
        /*0718*/ 	.word	0x000000ff
        /*071c*/ 	.word	0x00000000
        /*0720*/ 	.short	0x010a
        /*0722*/ 	.byte	0x05
	.zero		1


	//   ....[97]....
        /*0724*/ 	.word	0x00003470
        /*0728*/ 	.word	0x000000ff
        /*072c*/ 	.word	0x00000000
        /*0730*/ 	.short	0x010a
        /*0732*/ 	.byte	0x05
	.zero		1


	//   ....[98]....
        /*0734*/ 	.word	0x00003500
        /*0738*/ 	.word	0x000000ff
        /*073c*/ 	.word	0x00000000
        /*0740*/ 	.short	0x010a
        /*0742*/ 	.byte	0x05
	.zero		1


	//   ....[99]....
        /*0744*/ 	.word	0x00003590
        /*0748*/ 	.word	0x000000ff
        /*074c*/ 	.word	0x00000000
        /*0750*/ 	.short	0x010a
        /*0752*/ 	.byte	0x05
	.zero		1


	//   ....[100]....
        /*0754*/ 	.word	0x00003620
        /*0758*/ 	.word	0x000000ff
        /*075c*/ 	.word	0x00000000
        /*0760*/ 	.short	0x010a
        /*0762*/ 	.byte	0x05
	.zero		1


	//   ....[101]....
        /*0764*/ 	.word	0x000036b0
        /*0768*/ 	.word	0x000000ff
        /*076c*/ 	.word	0x00000000
        /*0770*/ 	.short	0x010a
        /*0772*/ 	.byte	0x05
	.zero		1


	//   ....[102]....
        /*0774*/ 	.word	0x00003740
        /*0778*/ 	.word	0x000000ff
        /*077c*/ 	.word	0x00000000
        /*0780*/ 	.short	0x010a
        /*0782*/ 	.byte	0x05
	.zero		1


	//   ....[103]....
        /*0784*/ 	.word	0x000037d0
        /*0788*/ 	.word	0x000000ff
        /*078c*/ 	.word	0x00000000
        /*0790*/ 	.short	0x010a
        /*0792*/ 	.byte	0x05
	.zero		1


	//   ....[104]....
        /*0794*/ 	.word	0x00003860
        /*0798*/ 	.word	0x000000ff
        /*079c*/ 	.word	0x00000000
        /*07a0*/ 	.short	0x010a
        /*07a2*/ 	.byte	0x05
	.zero		1


	//   ....[105]....
        /*07a4*/ 	.word	0x000038f0
        /*07a8*/ 	.word	0x000000ff
        /*07ac*/ 	.word	0x00000000
        /*07b0*/ 	.short	0x010a
        /*07b2*/ 	.byte	0x05
	.zero		1


	//   ....[106]....
        /*07b4*/ 	.word	0x00003980
        /*07b8*/ 	.word	0x000000ff
        /*07bc*/ 	.word	0x00000000
        /*07c0*/ 	.short	0x010a
        /*07c2*/ 	.byte	0x05
	.zero		1


	//   ....[107]....
        /*07c4*/ 	.word	0x00003a10
        /*07c8*/ 	.word	0x000000ff
        /*07cc*/ 	.word	0x00000000
        /*07d0*/ 	.short	0x010a
        /*07d2*/ 	.byte	0x05
	.zero		1


	//   ....[108]....
        /*07d4*/ 	.word	0x00003aa0
        /*07d8*/ 	.word	0x000000ff
        /*07dc*/ 	.word	0x00000000
        /*07e0*/ 	.short	0x010a
        /*07e2*/ 	.byte	0x05
	.zero		1


	//   ....[109]....
        /*07e4*/ 	.word	0x00003b30
        /*07e8*/ 	.word	0x000000ff
        /*07ec*/ 	.word	0x00000000
        /*07f0*/ 	.short	0x010a
        /*07f2*/ 	.byte	0x05
	.zero		1


	//   ....[110]....
        /*07f4*/ 	.word	0x00003bc0
        /*07f8*/ 	.word	0x000000ff
        /*07fc*/ 	.word	0x00000000
        /*0800*/ 	.short	0x010a
        /*0802*/ 	.byte	0x05
	.zero		1


	//   ....[111]....
        /*0804*/ 	.word	0x00003c50
        /*0808*/ 	.word	0x000000ff
        /*080c*/ 	.word	0x00000000
        /*0810*/ 	.short	0x010a
        /*0812*/ 	.byte	0x05
	.zero		1


	//   ....[112]....
        /*0814*/ 	.word	0x00003ce0
        /*0818*/ 	.word	0x000000ff
        /*081c*/ 	.word	0x00000000
        /*0820*/ 	.short	0x010a
        /*0822*/ 	.byte	0x05
	.zero		1


	//   ....[113]....
        /*0824*/ 	.word	0x00003d70
        /*0828*/ 	.word	0x000000ff
        /*082c*/ 	.word	0x00000000
        /*0830*/ 	.short	0x010a
        /*0832*/ 	.byte	0x05
	.zero		1


	//   ....[114]....
        /*0834*/ 	.word	0x00003e10
        /*0838*/ 	.word	0x00000000
        /*083c*/ 	.word	0x00000000
        /*0840*/ 	.short	0x010a
        /*0842*/ 	.byte	0xff
	.zero		1


	//   ....[115]....
        /*0844*/ 	.word	0x00003f30
        /*0848*/ 	.word	0x00000002
        /*084c*/ 	.word	0x00000240
        /*0850*/ 	.short	0x010a
        /*0852*/ 	.byte	0xff
	.zero		1


	//   ....[116]....
        /*0854*/ 	.word	0x00003f90
        /*0858*/ 	.word	0x00000004
        /*085c*/ 	.word	0x00000000
        /*0860*/ 	.short	0x0101
        /*0862*/ 	.byte	0xff
	.zero		1


	//   ....[117]....
        /*0864*/ 	.word	0x00003fb0
        /*0868*/ 	.word	0x000000ff
        /*086c*/ 	.word	0x00000210
        /*0870*/ 	.short	0x010a
        /*0872*/ 	.byte	0x04
	.zero		1


	//   ....[118]....
        /*0874*/ 	.word	0x000040d0
        /*0878*/ 	.word	0x00000002
        /*087c*/ 	.word	0x00000200
        /*0880*/ 	.short	0x010a
        /*0882*/ 	.byte	0xff
	.zero		1


	//   ....[119]....
        /*0884*/ 	.word	0x000041e0
        /*0888*/ 	.word	0x00000002
        /*088c*/ 	.word	0x00000000
        /*0890*/ 	.short	0x0101
        /*0892*/ 	.byte	0xff
	.zero		1


	//   ....[120]....
        /*0894*/ 	.word	0x00004270
        /*0898*/ 	.word	0x000000ff
        /*089c*/ 	.word	0x00000210
        /*08a0*/ 	.short	0x0106
        /*08a2*/ 	.byte	0x04
	.zero		1


	//   ....[121]....
        /*08a4*/ 	.word	0x00004290
        /*08a8*/ 	.word	0x000000ff
        /*08ac*/ 	.word	0x00000210
        /*08b0*/ 	.short	0x010a
        /*08b2*/ 	.byte	0x04
	.zero		1


	//   ....[122]....
        /*08b4*/ 	.word	0x00004320
        /*08b8*/ 	.word	0x000000ff
        /*08bc*/ 	.word	0x00000210
        /*08c0*/ 	.short	0x0106
        /*08c2*/ 	.byte	0x07
	.zero		1


	//   ....[123]....
        /*08c4*/ 	.word	0x00004360
        /*08c8*/ 	.word	0x00000000
        /*08cc*/ 	.word	0x00000210
        /*08d0*/ 	.short	0x010a
        /*08d2*/ 	.byte	0xff
	.zero		1


	//   ....[124]....
        /*08d4*/ 	.word	0x000045a0
        /*08d8*/ 	.word	0x000000ff
        /*08dc*/ 	.word	0x00000008
        /*08e0*/ 	.short	0x010a
        /*08e2*/ 	.byte	0x05
	.zero		1


	//   ....[125]....
        /*08e4*/ 	.word	0x000045c0
        /*08e8*/ 	.word	0x000000ff
        /*08ec*/ 	.word	0x00000008
        /*08f0*/ 	.short	0x010a
        /*08f2*/ 	.byte	0x05
	.zero		1


	//   ....[126]....
        /*08f4*/ 	.word	0x00004750
        /*08f8*/ 	.word	0x000000ff
        /*08fc*/ 	.word	0x00000008
        /*0900*/ 	.short	0x010a
        /*0902*/ 	.byte	0x05
	.zero		1


	//   ....[127]....
        /*0904*/ 	.word	0x00004770
        /*0908*/ 	.word	0x000000ff
        /*090c*/ 	.word	0x00000008
        /*0910*/ 	.short	0x010a
        /*0912*/ 	.byte	0x05
	.zero		1


	//   ....[128]....
        /*0914*/ 	.word	0x00004830
        /*0918*/ 	.word	0x000000ff
        /*091c*/ 	.word	0x00000000
        /*0920*/ 	.short	0x0101
        /*0922*/ 	.byte	0x04
	.zero		1


	//   ....[129]....
        /*0924*/ 	.word	0x00004c10
        /*0928*/ 	.word	0x00000000
        /*092c*/ 	.word	0x00000200
        /*0930*/ 	.short	0x010a
        /*0932*/ 	.byte	0xff
	.zero		1


	//   ....[130]....
        /*0934*/ 	.word	0x00004cd0
        /*0938*/ 	.word	0x00000000
        /*093c*/ 	.word	0x00000000
        /*0940*/ 	.short	0x0101
        /*0942*/ 	.byte	0xff
	.zero		1


	//   ....[131]....
        /*0944*/ 	.word	0x00004d80
        /*0948*/ 	.word	0x000000ff
        /*094c*/ 	.word	0x00000000
        /*0950*/ 	.short	0x010a
        /*0952*/ 	.byte	0x04
	.zero		1


	//   ....[132]....
        /*0954*/ 	.word	0x00004d90
        /*0958*/ 	.word	0x000000ff
        /*095c*/ 	.word	0x00000230
        /*0960*/ 	.short	0x010a
        /*0962*/ 	.byte	0x1f
	.zero		1


	//   ....[133]....
        /*0964*/ 	.word	0x00004e50
        /*0968*/ 	.word	0x000000ff
        /*096c*/ 	.word	0x00000000
        /*0970*/ 	.short	0x010a
        /*0972*/ 	.byte	0x07
	.zero		1


	//   ....[134]....
        /*0974*/ 	.word	0x00004f90
        /*0978*/ 	.word	0x000000ff
        /*097c*/ 	.word	0x00000000
        /*0980*/ 	.short	0x010a
        /*0982*/ 	.byte	0x04
	.zero		1


	//   ....[135]....
        /*0984*/ 	.word	0x00005200
        /*0988*/ 	.word	0x000000ff
        /*098c*/ 	.word	0x00000000
        /*0990*/ 	.short	0x010a
        /*0992*/ 	.byte	0x04
	.zero		1


	//   ....[136]....
        /*0994*/ 	.word	0x000052a0
        /*0998*/ 	.word	0x00000000
        /*099c*/ 	.word	0x00000000
        /*09a0*/ 	.short	0x010a
        /*09a2*/ 	.byte	0xff
	.zero		1


	//   ....[137]....
        /*09a4*/ 	.word	0x000052e0
        /*09a8*/ 	.word	0x00000000
        /*09ac*/ 	.word	0x00000000
        /*09b0*/ 	.short	0x010a
        /*09b2*/ 	.byte	0xff
	.zero		1


	//   ....[138]....
        /*09b4*/ 	.word	0x00005350
        /*09b8*/ 	.word	0x000000ff
        /*09bc*/ 	.word	0x00000000
        /*09c0*/ 	.short	0x0101
        /*09c2*/ 	.byte	0x04
	.zero		1


	//   ....[139]....
        /*09c4*/ 	.word	0x00005390
        /*09c8*/ 	.word	0x000000ff
        /*09cc*/ 	.word	0x00000260
        /*09d0*/ 	.short	0x010a
        /*09d2*/ 	.byte	0x12
	.zero		1


	//   ....[140]....
        /*09d4*/ 	.word	0x000053e0
        /*09d8*/ 	.word	0x000000ff
        /*09dc*/ 	.word	0x00000000
        /*09e0*/ 	.short	0x0101
        /*09e2*/ 	.byte	0x04
	.zero		1


	//   ....[141]....
        /*09e4*/ 	.word	0x000058c0
        /*09e8*/ 	.word	0x00000008
        /*09ec*/ 	.word	0x00000200
        /*09f0*/ 	.short	0x010a
        /*09f2*/ 	.byte	0xff
	.zero		1


	//   ....[142]....
        /*09f4*/ 	.word	0x00005a30
        /*09f8*/ 	.word	0x00000000
        /*09fc*/ 	.word	0x00000000
        /*0a00*/ 	.short	0x0101
        /*0a02*/ 	.byte	0xff
	.zero		1


	//   ....[143]....
        /*0a04*/ 	.word	0x00005f10
        /*0a08*/ 	.word	0x000000ff
        /*0a0c*/ 	.word	0x000001f8
        /*0a10*/ 	.short	0x010a
        /*0a12*/ 	.byte	0x15
	.zero		1


	//   ....[144]....
        /*0a14*/ 	.word	0x000060a0
        /*0a18*/ 	.word	0x000000ff
        /*0a1c*/ 	.word	0x000001d0
        /*0a20*/ 	.short	0x010a
        /*0a22*/ 	.byte	0x15
	.zero		1


	//   ....[145]....
        /*0a24*/ 	.word	0x00006200
        /*0a28*/ 	.word	0x000000ff
        /*0a2c*/ 	.word	0x000001b0
        /*0a30*/ 	.short	0x010b
        /*0a32*/ 	.byte	0x15
	.zero		1


	//   ....[146]....
        /*0a34*/ 	.word	0x00006220
        /*0a38*/ 	.word	0x000000ff
        /*0a3c*/ 	.word	0x00000000
        /*0a40*/ 	.short	0x0101
        /*0a42*/ 	.byte	0x04
	.zero		1


	//   ....[147]....
        /*0a44*/ 	.word	0x00006230
        /*0a48*/ 	.word	0x000000ff
        /*0a4c*/ 	.word	0x000001d8
        /*0a50*/ 	.short	0x010a
        /*0a52*/ 	.byte	0x15
	.zero		1


	//   ....[148]....
        /*0a54*/ 	.word	0x00006380
        /*0a58*/ 	.word	0x000000ff
        /*0a5c*/ 	.word	0x000001b8
        /*0a60*/ 	.short	0x010b
        /*0a62*/ 	.byte	0x15
	.zero		1


	//   ....[149]....
        /*0a64*/ 	.word	0x000063a0
        /*0a68*/ 	.word	0x000000ff
        /*0a6c*/ 	.word	0x00000000
        /*0a70*/ 	.short	0x0101
        /*0a72*/ 	.byte	0x04
	.zero		1


	//   ....[150]....
        /*0a74*/ 	.word	0x000063b0
        /*0a78*/ 	.word	0x000000ff
        /*0a7c*/ 	.word	0x000001e0
        /*0a80*/ 	.short	0x010a
        /*0a82*/ 	.byte	0x15
	.zero		1


	//   ....[151]....
        /*0a84*/ 	.word	0x00006510
        /*0a88*/ 	.word	0x000000ff
        /*0a8c*/ 	.word	0x000001c0
        /*0a90*/ 	.short	0x010b
        /*0a92*/ 	.byte	0x15
	.zero		1


	//   ....[152]....
        /*0a94*/ 	.word	0x00006530
        /*0a98*/ 	.word	0x000000ff
        /*0a9c*/ 	.word	0x00000000
        /*0aa0*/ 	.short	0x0101
        /*0aa2*/ 	.byte	0x04
	.zero		1


	//   ....[153]....
        /*0aa4*/ 	.word	0x00006540
        /*0aa8*/ 	.word	0x000000ff
        /*0aac*/ 	.word	0x000001e8
        /*0ab0*/ 	.short	0x010a
        /*0ab2*/ 	.byte	0x15
	.zero		1


	//   ....[154]....
        /*0ab4*/ 	.word	0x00006720
        /*0ab8*/ 	.word	0x000000ff
        /*0abc*/ 	.word	0x000001c8
        /*0ac0*/ 	.short	0x010b
        /*0ac2*/ 	.byte	0x15
	.zero		1


	//   ....[155]....
        /*0ac4*/ 	.word	0x00006730
        /*0ac8*/ 	.word	0x000000ff
        /*0acc*/ 	.word	0x00000000
        /*0ad0*/ 	.short	0x0101
        /*0ad2*/ 	.byte	0x2b
	.zero		1


	//   ....[156]....
        /*0ad4*/ 	.word	0x00006770
        /*0ad8*/ 	.word	0x000000ff
        /*0adc*/ 	.word	0x000001d0
        /*0ae0*/ 	.short	0x010a
        /*0ae2*/ 	.byte	0x15
	.zero		1


	//   ....[157]....
        /*0ae4*/ 	.word	0x00006790
        /*0ae8*/ 	.word	0x000000ff
        /*0aec*/ 	.word	0x000001d8
        /*0af0*/ 	.short	0x010a
        /*0af2*/ 	.byte	0x15
	.zero		1


	//   ....[158]....
        /*0af4*/ 	.word	0x000067b0
        /*0af8*/ 	.word	0x000000ff
        /*0afc*/ 	.word	0x000001e0
        /*0b00*/ 	.short	0x010a
        /*0b02*/ 	.byte	0x15
	.zero		1


	//   ....[159]....
        /*0b04*/ 	.word	0x000067f0
        /*0b08*/ 	.word	0x00000000
        /*0b0c*/ 	.word	0x000001e8
        /*0b10*/ 	.short	0x010a
        /*0b12*/ 	.byte	0xff
	.zero		1


	//   ....[160]....
        /*0b14*/ 	.word	0x00006b00
        /*0b18*/ 	.word	0x00000003
        /*0b1c*/ 	.word	0x00000200
        /*0b20*/ 	.short	0x010a
        /*0b22*/ 	.byte	0xff
	.zero		1


	//   ....[161]....
        /*0b24*/ 	.word	0x00006c80
        /*0b28*/ 	.word	0x00000000
        /*0b2c*/ 	.word	0x00000000
        /*0b30*/ 	.short	0x0101
        /*0b32*/ 	.byte	0xff
	.zero		1


	//   ....[162]....
        /*0b34*/ 	.word	0x000077f0
        /*0b38*/ 	.word	0x000000ff
        /*0b3c*/ 	.word	0x000001b0
        /*0b40*/ 	.short	0x010a
        /*0b42*/ 	.byte	0x2b
	.zero		1


	//   ....[163]....
        /*0b44*/ 	.word	0x00007830
        /*0b48*/ 	.word	0x00000063
        /*0b4c*/ 	.word	0x00000220
        /*0b50*/ 	.short	0x010a
        /*0b52*/ 	.byte	0xff
	.zero		1


	//   ....[164]....
        /*0b54*/ 	.word	0x00007920
        /*0b58*/ 	.word	0x000000ff
        /*0b5c*/ 	.word	0x000001b0
        /*0b60*/ 	.short	0x010a
        /*0b62*/ 	.byte	0x2b
	.zero		1


	//   ....[165]....
        /*0b64*/ 	.word	0x00007a10
        /*0b68*/ 	.word	0x00000063
        /*0b6c*/ 	.word	0x00000220
        /*0b70*/ 	.short	0x010a
        /*0b72*/ 	.byte	0xff
	.zero		1


	//   ....[166]....
        /*0b74*/ 	.word	0x000084e0
        /*0b78*/ 	.word	0x00000000
        /*0b7c*/ 	.word	0x00000000
        /*0b80*/ 	.short	0x0101
        /*0b82*/ 	.byte	0xff
	.zero		1


	//   ....[167]....
        /*0b84*/ 	.word	0x000084f0
        /*0b88*/ 	.word	0x00000003
        /*0b8c*/ 	.word	0x000001b0
        /*0b90*/ 	.short	0x010a
        /*0b92*/ 	.byte	0xff
	.zero		1


	//   ....[168]....
        /*0b94*/ 	.word	0x000085d0
        /*0b98*/ 	.word	0x00000003
        /*0b9c*/ 	.word	0x000001b0
        /*0ba0*/ 	.short	0x010a
        /*0ba2*/ 	.byte	0xff
	.zero		1


	//   ....[169]....
        /*0ba4*/ 	.word	0x00009140
        /*0ba8*/ 	.word	0x0000003d
        /*0bac*/ 	.word	0x00000000
        /*0bb0*/ 	.short	0x0101
        /*0bb2*/ 	.byte	0xff
	.zero		1


	//   ....[170]....
        /*0bb4*/ 	.word	0x00009160
        /*0bb8*/ 	.word	0x0000003e
        /*0bbc*/ 	.word	0x000001b0
        /*0bc0*/ 	.short	0x010a
        /*0bc2*/ 	.byte	0xff
	.zero		1


	//   ....[171]....
        /*0bc4*/ 	.word	0x00009230
        /*0bc8*/ 	.word	0x0000003e
        /*0bcc*/ 	.word	0x000001b0
        /*0bd0*/ 	.short	0x010a
        /*0bd2*/ 	.byte	0xff
	.zero		1


	//   ....[172]....
        /*0bd4*/ 	.word	0x00009da0
        /*0bd8*/ 	.word	0x0000003d
        /*0bdc*/ 	.word	0x00000000
        /*0be0*/ 	.short	0x0101
        /*0be2*/ 	.byte	0xff
	.zero		1


	//   ....[173]....
        /*0be4*/ 	.word	0x00009dc0
        /*0be8*/ 	.word	0x0000003e
        /*0bec*/ 	.word	0x000001b0
        /*0bf0*/ 	.short	0x010a
        /*0bf2*/ 	.byte	0xff
	.zero		1


	//   ....[174]....
        /*0bf4*/ 	.word	0x00009e90
        /*0bf8*/ 	.word	0x0000003e
        /*0bfc*/ 	.word	0x000001b0
        /*0c00*/ 	.short	0x010a
        /*0c02*/ 	.byte	0xff
	.zero		1


	//   ....[175]....
        /*0c04*/ 	.word	0x0000a280
        /*0c08*/ 	.word	0x00000063
        /*0c0c*/ 	.word	0x00000000
        /*0c10*/ 	.short	0x0101
        /*0c12*/ 	.byte	0xff
	.zero		1


	//   ....[176]....
        /*0c14*/ 	.word	0x0000aa50
        /*0c18*/ 	.word	0x00000002
        /*0c1c*/ 	.word	0x00000000
        /*0c20*/ 	.short	0x0101
        /*0c22*/ 	.byte	0xff
	.zero		1


	//   ....[177]....
        /*0c24*/ 	.word	0x0000ace0
        /*0c28*/ 	.word	0x000000ff
        /*0c2c*/ 	.word	0x00000000
        /*0c30*/ 	.short	0x0101
        /*0c32*/ 	.byte	0x04
	.zero		1


	//   ....[178]....
        /*0c34*/ 	.word	0x0000ad00
        /*0c38*/ 	.word	0x00000003
        /*0c3c*/ 	.word	0x00000250
        /*0c40*/ 	.short	0x010a
        /*0c42*/ 	.byte	0xff
	.zero		1


	//   ....[179]....
        /*0c44*/ 	.word	0x0000ad60
        /*0c48*/ 	.word	0x00000000
        /*0c4c*/ 	.word	0x000000d8
        /*0c50*/ 	.short	0x010a
        /*0c52*/ 	.byte	0xff
	.zero		1


	//   ....[180]....
        /*0c54*/ 	.word	0x0000adc0
        /*0c58*/ 	.word	0x00000000
        /*0c5c*/ 	.word	0x000000d8
        /*0c60*/ 	.short	0x010a
        /*0c62*/ 	.byte	0xff
	.zero		1


	//   ....[181]....
        /*0c64*/ 	.word	0x0000ae10
        /*0c68*/ 	.word	0x00000003
        /*0c6c*/ 	.word	0x00000200
        /*0c70*/ 	.short	0x010a
        /*0c72*/ 	.byte	0xff
	.zero		1


	//   ....[182]....
        /*0c74*/ 	.word	0x0000ae70
        /*0c78*/ 	.word	0x00000000
        /*0c7c*/ 	.word	0x00000000
        /*0c80*/ 	.short	0x010a
        /*0c82*/ 	.byte	0xff
	.zero		1


	//   ....[183]....
        /*0c84*/ 	.word	0x0000aed0
        /*0c88*/ 	.word	0x00000000
        /*0c8c*/ 	.word	0x00000000
        /*0c90*/ 	.short	0x010a
        /*0c92*/ 	.byte	0xff
	.zero		1


	//   ....[184]....
        /*0c94*/ 	.word	0x0000af30
        /*0c98*/ 	.word	0x00000000
        /*0c9c*/ 	.word	0x00000000
        /*0ca0*/ 	.short	0x010a
        /*0ca2*/ 	.byte	0xff
	.zero		1


	//   ....[185]....
        /*0ca4*/ 	.word	0x0000af90
        /*0ca8*/ 	.word	0x00000000
        /*0cac*/ 	.word	0x00000000
        /*0cb0*/ 	.short	0x010a
        /*0cb2*/ 	.byte	0xff
	.zero		1


	//   ....[186]....
        /*0cb4*/ 	.word	0x0000aff0
        /*0cb8*/ 	.word	0x00000000
        /*0cbc*/ 	.word	0x00000000
        /*0cc0*/ 	.short	0x010a
        /*0cc2*/ 	.byte	0xff
	.zero		1


	//   ....[187]....
        /*0cc4*/ 	.word	0x0000b050
        /*0cc8*/ 	.word	0x00000000
        /*0ccc*/ 	.word	0x00000000
        /*0cd0*/ 	.short	0x010a
        /*0cd2*/ 	.byte	0xff
	.zero		1


	//   ....[188]....
        /*0cd4*/ 	.word	0x0000b0b0
        /*0cd8*/ 	.word	0x00000000
        /*0cdc*/ 	.word	0x00000000
        /*0ce0*/ 	.short	0x010a
        /*0ce2*/ 	.byte	0xff
	.zero		1


	//   ....[189]....
        /*0ce4*/ 	.word	0x0000b110
        /*0ce8*/ 	.word	0x00000000
        /*0cec*/ 	.word	0x00000000
        /*0cf0*/ 	.short	0x010a
        /*0cf2*/ 	.byte	0xff
	.zero		1


	//   ....[190]....
        /*0cf4*/ 	.word	0x0000b170
        /*0cf8*/ 	.word	0x00000000
        /*0cfc*/ 	.word	0x00000000
        /*0d00*/ 	.short	0x010a
        /*0d02*/ 	.byte	0xff
	.zero		1


	//   ....[191]....
        /*0d04*/ 	.word	0x0000b1d0
        /*0d08*/ 	.word	0x00000000
        /*0d0c*/ 	.word	0x00000000
        /*0d10*/ 	.short	0x010a
        /*0d12*/ 	.byte	0xff
	.zero		1


	//   ....[192]....
        /*0d14*/ 	.word	0x0000b230
        /*0d18*/ 	.word	0x00000000
        /*0d1c*/ 	.word	0x00000000
        /*0d20*/ 	.short	0x010a
        /*0d22*/ 	.byte	0xff
	.zero		1


	//   ....[193]....
        /*0d24*/ 	.word	0x0000b290
        /*0d28*/ 	.word	0x00000000
        /*0d2c*/ 	.word	0x00000000
        /*0d30*/ 	.short	0x010a
        /*0d32*/ 	.byte	0xff
	.zero		1


	//   ....[194]....
        /*0d34*/ 	.word	0x0000b2f0
        /*0d38*/ 	.word	0x00000000
        /*0d3c*/ 	.word	0x00000000
        /*0d40*/ 	.short	0x010a
        /*0d42*/ 	.byte	0xff
	.zero		1


	//   ....[195]....
        /*0d44*/ 	.word	0x0000b350
        /*0d48*/ 	.word	0x00000000
        /*0d4c*/ 	.word	0x00000000
        /*0d50*/ 	.short	0x010a
        /*0d52*/ 	.byte	0xff
	.zero		1


	//   ....[196]....
        /*0d54*/ 	.word	0x0000b3b0
        /*0d58*/ 	.word	0x00000000
        /*0d5c*/ 	.word	0x00000000
        /*0d60*/ 	.short	0x010a
        /*0d62*/ 	.byte	0xff
	.zero		1


	//   ....[197]....
        /*0d64*/ 	.word	0x0000b410
        /*0d68*/ 	.word	0x00000000
        /*0d6c*/ 	.word	0x00000000
        /*0d70*/ 	.short	0x010a
        /*0d72*/ 	.byte	0xff
	.zero		1


	//   ....[198]....
        /*0d74*/ 	.word	0x0000b470
        /*0d78*/ 	.word	0x00000000
        /*0d7c*/ 	.word	0x00000000
        /*0d80*/ 	.short	0x010a
        /*0d82*/ 	.byte	0xff
	.zero		1


	//   ....[199]....
        /*0d84*/ 	.word	0x0000b4d0
        /*0d88*/ 	.word	0x00000000
        /*0d8c*/ 	.word	0x00000000
        /*0d90*/ 	.short	0x010a
        /*0d92*/ 	.byte	0xff
	.zero		1


	//   ....[200]....
        /*0d94*/ 	.word	0x0000b530
        /*0d98*/ 	.word	0x00000000
        /*0d9c*/ 	.word	0x00000000
        /*0da0*/ 	.short	0x010a
        /*0da2*/ 	.byte	0xff
	.zero		1


	//   ....[201]....
        /*0da4*/ 	.word	0x0000b590
        /*0da8*/ 	.word	0x00000000
        /*0dac*/ 	.word	0x00000000
        /*0db0*/ 	.short	0x010a
        /*0db2*/ 	.byte	0xff
	.zero		1


	//   ....[202]....
        /*0db4*/ 	.word	0x0000b5f0
        /*0db8*/ 	.word	0x00000000
        /*0dbc*/ 	.word	0x00000000
        /*0dc0*/ 	.short	0x010a
        /*0dc2*/ 	.byte	0xff
	.zero		1


	//   ....[203]....
        /*0dc4*/ 	.word	0x0000b650
        /*0dc8*/ 	.word	0x00000000
        /*0dcc*/ 	.word	0x00000000
        /*0dd0*/ 	.short	0x010a
        /*0dd2*/ 	.byte	0xff
	.zero		1


	//   ....[204]....
        /*0dd4*/ 	.word	0x0000b6b0
        /*0dd8*/ 	.word	0x00000000
        /*0ddc*/ 	.word	0x00000000
        /*0de0*/ 	.short	0x010a
        /*0de2*/ 	.byte	0xff
	.zero		1


	//   ....[205]....
        /*0de4*/ 	.word	0x0000b710
        /*0de8*/ 	.word	0x00000000
        /*0dec*/ 	.word	0x00000000
        /*0df0*/ 	.short	0x010a
        /*0df2*/ 	.byte	0xff
	.zero		1


	//   ....[206]....
        /*0df4*/ 	.word	0x0000b770
        /*0df8*/ 	.word	0x00000000
        /*0dfc*/ 	.word	0x00000000
        /*0e00*/ 	.short	0x010a
        /*0e02*/ 	.byte	0xff
	.zero		1


	//   ....[207]....
        /*0e04*/ 	.word	0x0000b7d0
        /*0e08*/ 	.word	0x00000000
        /*0e0c*/ 	.word	0x00000000
        /*0e10*/ 	.short	0x010a
        /*0e12*/ 	.byte	0xff
	.zero		1


	//   ....[208]....
        /*0e14*/ 	.word	0x0000b820
        /*0e18*/ 	.word	0x00000002
        /*0e1c*/ 	.word	0x00000240
        /*0e20*/ 	.short	0x010a
        /*0e22*/ 	.byte	0xff
	.zero		1


	//   ....[209]....
        /*0e24*/ 	.word	0x0000b880
        /*0e28*/ 	.word	0x00000002
        /*0e2c*/ 	.word	0x00000210
        /*0e30*/ 	.short	0x010a
        /*0e32*/ 	.byte	0xff
	.zero		1


	//   ....[210]....
        /*0e34*/ 	.word	0x0000b8d0
        /*0e38*/ 	.word	0x00000002
        /*0e3c*/ 	.word	0x00000200
        /*0e40*/ 	.short	0x010a
        /*0e42*/ 	.byte	0xff
	.zero		1


	//   ....[211]....
        /*0e44*/ 	.word	0x0000b930
        /*0e48*/ 	.word	0x00000000
        /*0e4c*/ 	.word	0x00000210
        /*0e50*/ 	.short	0x010a
        /*0e52*/ 	.byte	0xff
	.zero		1


	//   ....[212]....
        /*0e54*/ 	.word	0x0000b990
        /*0e58*/ 	.word	0x00000000
        /*0e5c*/ 	.word	0x00000008
        /*0e60*/ 	.short	0x010a
        /*0e62*/ 	.byte	0xff
	.zero		1


	//   ....[213]....
        /*0e64*/ 	.word	0x0000ba80
        /*0e68*/ 	.word	0x00000000
        /*0e6c*/ 	.word	0x00000008
        /*0e70*/ 	.short	0x010a
        /*0e72*/ 	.byte	0xff
	.zero		1


	//   ....[214]....
        /*0e74*/ 	.word	0x0000bad0
        /*0e78*/ 	.word	0x00000000
        /*0e7c*/ 	.word	0x00000200
        /*0e80*/ 	.short	0x010a
        /*0e82*/ 	.byte	0xff
	.zero		1


	//   ....[215]....
        /*0e84*/ 	.word	0x0000bb30
        /*0e88*/ 	.word	0x00000000
        /*0e8c*/ 	.word	0x00000230
        /*0e90*/ 	.short	0x010a
        /*0e92*/ 	.byte	0xff
	.zero		1


	//   ....[216]....
        /*0e94*/ 	.word	0x0000bb90
        /*0e98*/ 	.word	0x00000000
        /*0e9c*/ 	.word	0x00000000
        /*0ea0*/ 	.short	0x010a
        /*0ea2*/ 	.byte	0xff
	.zero		1


	//   ....[217]....
        /*0ea4*/ 	.word	0x0000bbf0
        /*0ea8*/ 	.word	0x00000000
        /*0eac*/ 	.word	0x00000000
        /*0eb0*/ 	.short	0x010a
        /*0eb2*/ 	.byte	0xff
	.zero		1


	//   ....[218]....
        /*0eb4*/ 	.word	0x0000bc50
        /*0eb8*/ 	.word	0x00000000
        /*0ebc*/ 	.word	0x00000260
        /*0ec0*/ 	.short	0x010a
        /*0ec2*/ 	.byte	0xff
	.zero		1


	//   ....[219]....
        /*0ec4*/ 	.word	0x0000bca0
        /*0ec8*/ 	.word	0x00000008
        /*0ecc*/ 	.word	0x00000200
        /*0ed0*/ 	.short	0x010a
        /*0ed2*/ 	.byte	0xff
	.zero		1


	//   ....[220]....
        /*0ed4*/ 	.word	0x0000bd00
        /*0ed8*/ 	.word	0x00000000
        /*0edc*/ 	.word	0x000001f8
        /*0ee0*/ 	.short	0x010a
        /*0ee2*/ 	.byte	0xff
	.zero		1


	//   ....[221]....
        /*0ee4*/ 	.word	0x0000bd60
        /*0ee8*/ 	.word	0x00000005
        /*0eec*/ 	.word	0x000001d0
        /*0ef0*/ 	.short	0x010a
        /*0ef2*/ 	.byte	0xff
	.zero		1


	//   ....[222]....
        /*0ef4*/ 	.word	0x0000bdc0
        /*0ef8*/ 	.word	0x00000005
        /*0efc*/ 	.word	0x000001d8
        /*0f00*/ 	.short	0x010a
        /*0f02*/ 	.byte	0xff
	.zero		1


	//   ....[223]....
        /*0f04*/ 	.word	0x0000be20
        /*0f08*/ 	.word	0x00000005
        /*0f0c*/ 	.word	0x000001e0
        /*0f10*/ 	.short	0x010a
        /*0f12*/ 	.byte	0xff
	.zero		1


	//   ....[224]....
        /*0f14*/ 	.word	0x0000be80
        /*0f18*/ 	.word	0x00000005
        /*0f1c*/ 	.word	0x000001e8
        /*0f20*/ 	.short	0x010a
        /*0f22*/ 	.byte	0xff
	.zero		1


	//   ....[225]....
        /*0f24*/ 	.word	0x0000bee0
        /*0f28*/ 	.word	0x00000000
        /*0f2c*/ 	.word	0x000001d0
        /*0f30*/ 	.short	0x010a
        /*0f32*/ 	.byte	0xff
	.zero		1


	//   ....[226]....
        /*0f34*/ 	.word	0x0000bf40
        /*0f38*/ 	.word	0x00000000
        /*0f3c*/ 	.word	0x000001d8
        /*0f40*/ 	.short	0x010a
        /*0f42*/ 	.byte	0xff
	.zero		1


	//   ....[227]....
        /*0f44*/ 	.word	0x0000bfa0
        /*0f48*/ 	.word	0x00000000
        /*0f4c*/ 	.word	0x000001e0
        /*0f50*/ 	.short	0x010a
        /*0f52*/ 	.byte	0xff
	.zero		1


	//   ....[228]....
        /*0f54*/ 	.word	0x0000bff0
        /*0f58*/ 	.word	0x00000003
        /*0f5c*/ 	.word	0x00000200
        /*0f60*/ 	.short	0x010a
        /*0f62*/ 	.byte	0xff
	.zero		1


	//   ....[229]....
        /*0f64*/ 	.word	0x0000c050
        /*0f68*/ 	.word	0x00000002
        /*0f6c*/ 	.word	0x000001b0
        /*0f70*/ 	.short	0x010a
        /*0f72*/ 	.byte	0xff
	.zero		1


	//   ....[230]....
        /*0f74*/ 	.word	0x0000c0a0
        /*0f78*/ 	.word	0x00000063
        /*0f7c*/ 	.word	0x00000220
        /*0f80*/ 	.short	0x010a
        /*0f82*/ 	.byte	0xff
	.zero		1


	//   ....[231]....
        /*0f84*/ 	.word	0x0000c0f0
        /*0f88*/ 	.word	0x00000003
        /*0f8c*/ 	.word	0x000001b0
        /*0f90*/ 	.short	0x010a
        /*0f92*/ 	.byte	0xff
	.zero		1


	//   ....[232]....
        /*0f94*/ 	.word	0x0000c140
        /*0f98*/ 	.word	0x0000003e
        /*0f9c*/ 	.word	0x000001b0
        /*0fa0*/ 	.short	0x010a
        /*0fa2*/ 	.byte	0xff
	.zero		1


	//   ....[233]....
        /*0fa4*/ 	.word	0x0000c190
        /*0fa8*/ 	.word	0x0000003e
        /*0fac*/ 	.word	0x000001b0
        /*0fb0*/ 	.short	0x010a
        /*0fb2*/ 	.byte	0xff
	.zero		1


	//----- nvinfo : EIATTR_NUM_MBARRIERS
	.align		4
.L_47:
        /*0fb4*/ 	.byte	0x03, 0x38
        /*0fb6*/ 	.short	0x004d


	//----- nvinfo : EIATTR_EXIT_INSTR_OFFSETS
	.align		4
        /*0fb8*/ 	.byte	0x04, 0x1c
        /*0fba*/ 	.short	(.L_49 - .L_48)


	//   ....[0]....
.L_48:
        /*0fbc*/ 	.word	0x00003e40


	//   ....[1]....
        /*0fc0*/ 	.word	0x00004330


	//   ....[2]....
        /*0fc4*/ 	.word	0x00004390


	//   ....[3]....
        /*0fc8*/ 	.word	0x00005610


	//   ....[4]....
        /*0fcc*/ 	.word	0x00006820


	//   ....[5]....
        /*0fd0*/ 	.word	0x00006860


	//   ....[6]....
        /*0fd4*/ 	.word	0x0000abd0


	//   ....[7]....
        /*0fd8*/ 	.word	0x0000ac50


	//   ....[8]....
        /*0fdc*/ 	.word	0x0000ac80


	//   ....[9]....
        /*0fe0*/ 	.word	0x0000acf0


	//----- nvinfo : EIATTR_MAX_THREADS
	.align		4
.L_49:
        /*0fe4*/ 	.byte	0x04, 0x05
        /*0fe6*/ 	.short	(.L_51 - .L_50)
.L_50:
        /*0fe8*/ 	.word	0x00000100
        /*0fec*/ 	.word	0x00000001
        /*0ff0*/ 	.word	0x00000001


	//----- nvinfo : EIATTR_CRS_STACK_SIZE
	.align		4
.L_51:
        /*0ff4*/ 	.byte	0x04, 0x1e
        /*0ff6*/ 	.short	(.L_53 - .L_52)
.L_52:
        /*0ff8*/ 	.word	0x00000000


	//----- nvinfo : EIATTR_CBANK_PARAM_SIZE
	.align		4
.L_53:
        /*0ffc*/ 	.byte	0x03, 0x19
        /*0ffe*/ 	.short	0x0c00


	//----- nvinfo : EIATTR_PARAM_CBANK
	.align		4
        /*1000*/ 	.byte	0x04, 0x0a
        /*1002*/ 	.short	(.L_55 - .L_54)
	.align		4
.L_54:
        /*1004*/ 	.word	index@(.nv.constant0._ZN7cutlass13device_kernelINS_4gemm6kernel13GemmUniversalIN4cute5tupleIJiiiiEEENS1_10collective13CollectiveMmaINS1_46MainloopSm100TmaUmmaWarpSpecializedBlockScaledILi27ELi2ELi2ENS5_IJNS4_1CILi4EEENSA_ILi1EEESC_EEEEENS5_IJNSA_ILi256EEENSA_ILi128EEENSA_ILi64EEEEEENS5_IJNS_12float_e2m1_tENS_13float_ue4m3_tEEEENS5_IJNS5_IJlSC_lEEENS4_6LayoutINS5_IJNS5_IJNS5_IJNSA_ILi32EEESB_EEEiEEENS5_IJNS5_IJNSA_ILi16EEESB_EEEiEEENS5_IJSC_iEEEEEENS5_IJST_NS5_IJNS5_IJNSA_ILi0EEESC_EEENSA_ILi512EEEEEENS5_IJSW_iEEEEEEEEEEESL_S13_NS4_8TiledMMAINS4_8MMA_AtomIJNS4_23SM100_MMA_MXF4_2x1SM_SSISJ_SJ_fSK_Li256ELi128ELi16ELNS4_4UMMA5MajorE0ELS18_0ELNS17_7ScaleInE0ELS19_0EEEEEENSN_INS5_IJSC_SC_SC_EEENS5_IJSW_SW_SW_EEEEENS5_IJNS4_10UnderscoreES1F_S1F_EEEEENS5_IJNS4_18SM100_TMA_2SM_LOADES1I_EEENS5_IJNS4_14ComposedLayoutINS4_7SwizzleILi1ELi4ELi3EEENS4_18smem_ptr_flag_bitsILi4EEENSN_INS5_IJNSA_ILi8EEESH_EEENS5_IJSH_SC_EEEEEEENSN_INS5_IJNS5_IJNS5_IJSP_SC_EEESS_EEESC_NS5_IJSC_SC_EEEEEENS5_IJNS5_IJNS5_IJSS_SY_EEESX_EEESW_NS5_IJSB_SY_EEEEEEEEEEEvNS4_8identityENS5_IJNS4_28SM100_TMA_2SM_LOAD_MULTICASTES25_EEES23_vS24_EENS_8epilogue10collective18CollectiveEpilogueINS28_23Sm100TmaWarpSpecializedILi4ELi2ELi32ELb1ELb0EEEJNS5_IJSG_SG_SH_EEENS5_IJNSN_ISG_SC_EENSN_ISO_SC_EEEEENS_10bfloat16_tESM_S2H_SM_NS28_6fusion15FusionCallbacksIS2C_NS2I_17LinearCombinationIS2H_fS2H_fLNS_15FloatRoundStyleE2EEES2D_S2G_JEEENS4_5SM1004TMEM4LOAD26SM100_TMEM_LOAD_32dp32b32xENS4_13SM90_TMA_LOADENS1K_INS1L_ILi2ELi4ELi3EEENS1N_ILi16EEENSN_INS5_IJS1P_SO_EEENS5_IJSO_SC_EEEEEEENS4_39AutoVectorizingCopyWithAssumedAlignmentILi128EEENS4_14SM90_TMA_STOREES2Y_S30_S30_EEEvvEEEEvNT_6ParamsE)
        /*1008*/ 	.short	0x0380
        /*100a*/ 	.short	0x0c00


	//----- nvinfo : EIATTR_SW_WAR
	.align		4
.L_55:
        /*100c*/ 	.byte	0x04, 0x36
        /*100e*/ 	.short	(.L_57 - .L_56)
.L_56:
        /*1010*/ 	.word	0x00000008
.L_57:


//--------------------- .nv.callgraph             --------------------------
	.section	.nv.callgraph,"",@"SHT_CUDA_CALLGRAPH"
	.align	4
	.sectionentsize	8
	.align		4
        /*0000*/ 	.word	0x00000000
	.align		4
        /*0004*/ 	.word	0xffffffff
	.align		4
        /*0008*/ 	.word	index@(_ZN7cutlass13device_kernelINS_4gemm6kernel13GemmUniversalIN4cute5tupleIJiiiiEEENS1_10collective13CollectiveMmaINS1_46MainloopSm100TmaUmmaWarpSpecializedBlockScaledILi27ELi2ELi2ENS5_IJNS4_1CILi4EEENSA_ILi1EEESC_EEEEENS5_IJNSA_ILi256EEENSA_ILi128EEENSA_ILi64EEEEEENS5_IJNS_12float_e2m1_tENS_13float_ue4m3_tEEEENS5_IJNS5_IJlSC_lEEENS4_6LayoutINS5_IJNS5_IJNS5_IJNSA_ILi32EEESB_EEEiEEENS5_IJNS5_IJNSA_ILi16EEESB_EEEiEEENS5_IJSC_iEEEEEENS5_IJST_NS5_IJNS5_IJNSA_ILi0EEESC_EEENSA_ILi512EEEEEENS5_IJSW_iEEEEEEEEEEESL_S13_NS4_8TiledMMAINS4_8MMA_AtomIJNS4_23SM100_MMA_MXF4_2x1SM_SSISJ_SJ_fSK_Li256ELi128ELi16ELNS4_4UMMA5MajorE0ELS18_0ELNS17_7ScaleInE0ELS19_0EEEEEENSN_INS5_IJSC_SC_SC_EEENS5_IJSW_SW_SW_EEEEENS5_IJNS4_10UnderscoreES1F_S1F_EEEEENS5_IJNS4_18SM100_TMA_2SM_LOADES1I_EEENS5_IJNS4_14ComposedLayoutINS4_7SwizzleILi1ELi4ELi3EEENS4_18smem_ptr_flag_bitsILi4EEENSN_INS5_IJNSA_ILi8EEESH_EEENS5_IJSH_SC_EEEEEEENSN_INS5_IJNS5_IJNS5_IJSP_SC_EEESS_EEESC_NS5_IJSC_SC_EEEEEENS5_IJNS5_IJNS5_IJSS_SY_EEESX_EEESW_NS5_IJSB_SY_EEEEEEEEEEEvNS4_8identityENS5_IJNS4_28SM100_TMA_2SM_LOAD_MULTICASTES25_EEES23_vS24_EENS_8epilogue10collective18CollectiveEpilogueINS28_23Sm100TmaWarpSpecializedILi4ELi2ELi32ELb1ELb0EEEJNS5_IJSG_SG_SH_EEENS5_IJNSN_ISG_SC_EENSN_ISO_SC_EEEEENS_10bfloat16_tESM_S2H_SM_NS28_6fusion15FusionCallbacksIS2C_NS2I_17LinearCombinationIS2H_fS2H_fLNS_15FloatRoundStyleE2EEES2D_S2G_JEEENS4_5SM1004TMEM4LOAD26SM100_TMEM_LOAD_32dp32b32xENS4_13SM90_TMA_LOADENS1K_INS1L_ILi2ELi4ELi3EEENS1N_ILi16EEENSN_INS5_IJS1P_SO_EEENS5_IJSO_SC_EEEEEEENS4_39AutoVectorizingCopyWithAssumedAlignmentILi128EEENS4_14SM90_TMA_STOREES2Y_S30_S30_EEEvvEEEEvNT_6ParamsE)
	.align		4
        /*000c*/ 	.word	index@(__assertfail)
	.align		4
        /*0010*/ 	.word	0x00000000
	.align		4
        /*0014*/ 	.word	0xfffffffe
	.align		4
        /*0018*/ 	.word	0x00000000
	.align		4
        /*001c*/ 	.word	0xfffffffd
	.align		4
        /*0020*/ 	.word	0x00000000
	.align		4
        /*0024*/ 	.word	0xfffffffc


//--------------------- .nv.constant4             --------------------------
	.section	.nv.constant4,"a",@progbits
	.align	8
	.align		8
.nv.constant4:
        /*0000*/ 	.dword	__assertfail
	.align		8
        /*0008*/ 	.dword	__unnamed_1
	.align		8
        /*0010*/ 	.dword	__unnamed_2
	.align		8
        /*0018*/ 	.dword	_ZN40_INTERNAL_818d292c_4_k_cu_4f00561d_279114cuda3std3__45__cpo5beginE
	.align		8
        /*0020*/ 	.dword	_ZN40_INTERNAL_818d292c_4_k_cu_4f00561d_279114cuda3std3__45__cpo3endE
	.align		8
        /*0028*/ 	.dword	_ZN40_INTERNAL_818d292c_4_k_cu_4f00561d_279114cuda3std3__45__cpo6cbeginE
	.align		8
        /*0030*/ 	.dword	_ZN40_INTERNAL_818d292c_4_k_cu_4f00561d_279114cuda3std3__45__cpo4cendE
	.align		8
        /*0038*/ 	.dword	_ZN40_INTERNAL_818d292c_4_k_cu_4f00561d_279114cuda3std3__442_GLOBAL__N__818d292c_4_k_cu_4f00561d_279116ignoreE
	.align		8
        /*0040*/ 	.dword	_ZN40_INTERNAL_818d292c_4_k_cu_4f00561d_279114cuda3std3__419piecewise_constructE
	.align		8
        /*0048*/ 	.dword	_ZN40_INTERNAL_818d292c_4_k_cu_4f00561d_279114cuda3std3__48in_placeE
	.align		8
        /*0050*/ 	.dword	_ZN40_INTERNAL_818d292c_4_k_cu_4f00561d_279114cuda3std6ranges3__45__cpo4swapE
	.align		8
        /*0058*/ 	.dword	_ZN40_INTERNAL_818d292c_4_k_cu_4f00561d_279114cuda3std6ranges3__45__cpo9iter_moveE
	.align		8
        /*0060*/ 	.dword	_ZN40_INTERNAL_818d292c_4_k_cu_4f00561d_279114cute7productE
	.align		8
        /*0068*/ 	.dword	_ZN40_INTERNAL_818d292c_4_k_cu_4f00561d_279114cute1_E
	.align		8
        /*0070*/ 	.dword	$str$25
	.align		8
        /*0078*/ 	.dword	$str$26
	.align		8
        /*0080*/ 	.dword	$str$29
	.align		8
        /*0088*/ 	.dword	$str$30


//--------------------- .text._ZN7cutlass13device_kernelINS_4gemm6kernel13GemmUniversalIN4cute5tupleIJiiiiEEENS1_10collective13CollectiveMmaINS1_46MainloopSm100TmaUmmaWarpSpecializedBlockScaledILi27ELi2ELi2ENS5_IJNS4_1CILi4EEENSA_ILi1EEESC_EEEEENS5_IJNSA_ILi256EEENSA_ILi128EEENSA_ILi64EEEEEENS5_IJNS_12float_e2m1_tENS_13float_ue4m3_tEEEENS5_IJNS5_IJlSC_lEEENS4_6LayoutINS5_IJNS5_IJNS5_IJNSA_ILi32EEESB_EEEiEEENS5_IJNS5_IJNSA_ILi16EEESB_EEEiEEENS5_IJSC_iEEEEEENS5_IJST_NS5_IJNS5_IJNSA_ILi0EEESC_EEENSA_ILi512EEEEEENS5_IJSW_iEEEEEEEEEEESL_S13_NS4_8TiledMMAINS4_8MMA_AtomIJNS4_23SM100_MMA_MXF4_2x1SM_SSISJ_SJ_fSK_Li256ELi128ELi16ELNS4_4UMMA5MajorE0ELS18_0ELNS17_7ScaleInE0ELS19_0EEEEEENSN_INS5_IJSC_SC_SC_EEENS5_IJSW_SW_SW_EEEEENS5_IJNS4_10UnderscoreES1F_S1F_EEEEENS5_IJNS4_18SM100_TMA_2SM_LOADES1I_EEENS5_IJNS4_14ComposedLayoutINS4_7SwizzleILi1ELi4ELi3EEENS4_18smem_ptr_flag_bitsILi4EEENSN_INS5_IJNSA_ILi8EEESH_EEENS5_IJSH_SC_EEEEEEENSN_INS5_IJNS5_IJNS5_IJSP_SC_EEESS_EEESC_NS5_IJSC_SC_EEEEEENS5_IJNS5_IJNS5_IJSS_SY_EEESX_EEESW_NS5_IJSB_SY_EEEEEEEEEEEvNS4_8identityENS5_IJNS4_28SM100_TMA_2SM_LOAD_MULTICASTES25_EEES23_vS24_EENS_8epilogue10collective18CollectiveEpilogueINS28_23Sm100TmaWarpSpecializedILi4ELi2ELi32ELb1ELb0EEEJNS5_IJSG_SG_SH_EEENS5_IJNSN_ISG_SC_EENSN_ISO_SC_EEEEENS_10bfloat16_tESM_S2H_SM_NS28_6fusion15FusionCallbacksIS2C_NS2I_17LinearCombinationIS2H_fS2H_fLNS_15FloatRoundStyleE2EEES2D_S2G_JEEENS4_5SM1004TMEM4LOAD26SM100_TMEM_LOAD_32dp32b32xENS4_13SM90_TMA_LOADENS1K_INS1L_ILi2ELi4ELi3EEENS1N_ILi16EEENSN_INS5_IJS1P_SO_EEENS5_IJSO_SC_EEEEEEENS4_39AutoVectorizingCopyWithAssumedAlignmentILi128EEENS4_14SM90_TMA_STOREES2Y_S30_S30_EEEvvEEEEvNT_6ParamsE --------------------------
	.section	.text._ZN7cutlass13device_kernelINS_4gemm6kernel13GemmUniversalIN4cute5tupleIJiiiiEEENS1_10collective13CollectiveMmaINS1_46MainloopSm100TmaUmmaWarpSpecializedBlockScaledILi27ELi2ELi2ENS5_IJNS4_1CILi4EEENSA_ILi1EEESC_EEEEENS5_IJNSA_ILi256EEENSA_ILi128EEENSA_ILi64EEEEEENS5_IJNS_12float_e2m1_tENS_13float_ue4m3_tEEEENS5_IJNS5_IJlSC_lEEENS4_6LayoutINS5_IJNS5_IJNS5_IJNSA_ILi32EEESB_EEEiEEENS5_IJNS5_IJNSA_ILi16EEESB_EEEiEEENS5_IJSC_iEEEEEENS5_IJST_NS5_IJNS5_IJNSA_ILi0EEESC_EEENSA_ILi512EEEEEENS5_IJSW_iEEEEEEEEEEESL_S13_NS4_8TiledMMAINS4_8MMA_AtomIJNS4_23SM100_MMA_MXF4_2x1SM_SSISJ_SJ_fSK_Li256ELi128ELi16ELNS4_4UMMA5MajorE0ELS18_0ELNS17_7ScaleInE0ELS19_0EEEEEENSN_INS5_IJSC_SC_SC_EEENS5_IJSW_SW_SW_EEEEENS5_IJNS4_10UnderscoreES1F_S1F_EEEEENS5_IJNS4_18SM100_TMA_2SM_LOADES1I_EEENS5_IJNS4_14ComposedLayoutINS4_7SwizzleILi1ELi4ELi3EEENS4_18smem_ptr_flag_bitsILi4EEENSN_INS5_IJNSA_ILi8EEESH_EEENS5_IJSH_SC_EEEEEEENSN_INS5_IJNS5_IJNS5_IJSP_SC_EEESS_EEESC_NS5_IJSC_SC_EEEEEENS5_IJNS5_IJNS5_IJSS_SY_EEESX_EEESW_NS5_IJSB_SY_EEEEEEEEEEEvNS4_8identityENS5_IJNS4_28SM100_TMA_2SM_LOAD_MULTICASTES25_EEES23_vS24_EENS_8epilogue10collective18CollectiveEpilogueINS28_23Sm100TmaWarpSpecializedILi4ELi2ELi32ELb1ELb0EEEJNS5_IJSG_SG_SH_EEENS5_IJNSN_ISG_SC_EENSN_ISO_SC_EEEEENS_10bfloat16_tESM_S2H_SM_NS28_6fusion15FusionCallbacksIS2C_NS2I_17LinearCombinationIS2H_fS2H_fLNS_15FloatRoundStyleE2EEES2D_S2G_JEEENS4_5SM1004TMEM4LOAD26SM100_TMEM_LOAD_32dp32b32xENS4_13SM90_TMA_LOADENS1K_INS1L_ILi2ELi4ELi3EEENS1N_ILi16EEENSN_INS5_IJS1P_SO_EEENS5_IJSO_SC_EEEEEEENS4_39AutoVectorizingCopyWithAssumedAlignmentILi128EEENS4_14SM90_TMA_STOREES2Y_S30_S30_EEEvvEEEEvNT_6ParamsE,"ax",@progbits
	.align	128
.text._ZN7cutlass13device_kernelINS_4gemm6kernel13GemmUniversalIN4cute5tupleIJiiiiEEENS1_10collective13CollectiveMmaINS1_46MainloopSm100TmaUmmaWarpSpecializedBlockScaledILi27ELi2ELi2ENS5_IJNS4_1CILi4EEENSA_ILi1EEESC_EEEEENS5_IJNSA_ILi256EEENSA_ILi128EEENSA_ILi64EEEEEENS5_IJNS_12float_e2m1_tENS_13float_ue4m3_tEEEENS5_IJNS5_IJlSC_lEEENS4_6LayoutINS5_IJNS5_IJNS5_IJNSA_ILi32EEESB_EEEiEEENS5_IJNS5_IJNSA_ILi16EEESB_EEEiEEENS5_IJSC_iEEEEEENS5_IJST_NS5_IJNS5_IJNSA_ILi0EEESC_EEENSA_ILi512EEEEEENS5_IJSW_iEEEEEEEEEEESL_S13_NS4_8TiledMMAINS4_8MMA_AtomIJNS4_23SM100_MMA_MXF4_2x1SM_SSISJ_SJ_fSK_Li256ELi128ELi16ELNS4_4UMMA5MajorE0ELS18_0ELNS17_7ScaleInE0ELS19_0EEEEEENSN_INS5_IJSC_SC_SC_EEENS5_IJSW_SW_SW_EEEEENS5_IJNS4_10UnderscoreES1F_S1F_EEEEENS5_IJNS4_18SM100_TMA_2SM_LOADES1I_EEENS5_IJNS4_14ComposedLayoutINS4_7SwizzleILi1ELi4ELi3EEENS4_18smem_ptr_flag_bitsILi4EEENSN_INS5_IJNSA_ILi8EEESH_EEENS5_IJSH_SC_EEEEEEENSN_INS5_IJNS5_IJNS5_IJSP_SC_EEESS_EEESC_NS5_IJSC_SC_EEEEEENS5_IJNS5_IJNS5_IJSS_SY_EEESX_EEESW_NS5_IJSB_SY_EEEEEEEEEEEvNS4_8identityENS5_IJNS4_28SM100_TMA_2SM_LOAD_MULTICASTES25_EEES23_vS24_EENS_8epilogue10collective18CollectiveEpilogueINS28_23Sm100TmaWarpSpecializedILi4ELi2ELi32ELb1ELb0EEEJNS5_IJSG_SG_SH_EEENS5_IJNSN_ISG_SC_EENSN_ISO_SC_EEEEENS_10bfloat16_tESM_S2H_SM_NS28_6fusion15FusionCallbacksIS2C_NS2I_17LinearCombinationIS2H_fS2H_fLNS_15FloatRoundStyleE2EEES2D_S2G_JEEENS4_5SM1004TMEM4LOAD26SM100_TMEM_LOAD_32dp32b32xENS4_13SM90_TMA_LOADENS1K_INS1L_ILi2ELi4ELi3EEENS1N_ILi16EEENSN_INS5_IJS1P_SO_EEENS5_IJSO_SC_EEEEEEENS4_39AutoVectorizingCopyWithAssumedAlignmentILi128EEENS4_14SM90_TMA_STOREES2Y_S30_S30_EEEvvEEEEvNT_6ParamsE:
        .type           _ZN7cutlass13device_kernelINS_4gemm6kernel13GemmUniversalIN4cute5tupleIJiiiiEEENS1_10collective13CollectiveMmaINS1_46MainloopSm100TmaUmmaWarpSpecializedBlockScaledILi27ELi2ELi2ENS5_IJNS4_1CILi4EEENSA_ILi1EEESC_EEEEENS5_IJNSA_ILi256EEENSA_ILi128EEENSA_ILi64EEEEEENS5_IJNS_12float_e2m1_tENS_13float_ue4m3_tEEEENS5_IJNS5_IJlSC_lEEENS4_6LayoutINS5_IJNS5_IJNS5_IJNSA_ILi32EEESB_EEEiEEENS5_IJNS5_IJNSA_ILi16EEESB_EEEiEEENS5_IJSC_iEEEEEENS5_IJST_NS5_IJNS5_IJNSA_ILi0EEESC_EEENSA_ILi512EEEEEENS5_IJSW_iEEEEEEEEEEESL_S13_NS4_8TiledMMAINS4_8MMA_AtomIJNS4_23SM100_MMA_MXF4_2x1SM_SSISJ_SJ_fSK_Li256ELi128ELi16ELNS4_4UMMA5MajorE0ELS18_0ELNS17_7ScaleInE0ELS19_0EEEEEENSN_INS5_IJSC_SC_SC_EEENS5_IJSW_SW_SW_EEEEENS5_IJNS4_10UnderscoreES1F_S1F_EEEEENS5_IJNS4_18SM100_TMA_2SM_LOADES1I_EEENS5_IJNS4_14ComposedLayoutINS4_7SwizzleILi1ELi4ELi3EEENS4_18smem_ptr_flag_bitsILi4EEENSN_INS5_IJNSA_ILi8EEESH_EEENS5_IJSH_SC_EEEEEEENSN_INS5_IJNS5_IJNS5_IJSP_SC_EEESS_EEESC_NS5_IJSC_SC_EEEEEENS5_IJNS5_IJNS5_IJSS_SY_EEESX_EEESW_NS5_IJSB_SY_EEEEEEEEEEEvNS4_8identityENS5_IJNS4_28SM100_TMA_2SM_LOAD_MULTICASTES25_EEES23_vS24_EENS_8epilogue10collective18CollectiveEpilogueINS28_23Sm100TmaWarpSpecializedILi4ELi2ELi32ELb1ELb0EEEJNS5_IJSG_SG_SH_EEENS5_IJNSN_ISG_SC_EENSN_ISO_SC_EEEEENS_10bfloat16_tESM_S2H_SM_NS28_6fusion15FusionCallbacksIS2C_NS2I_17LinearCombinationIS2H_fS2H_fLNS_15FloatRoundStyleE2EEES2D_S2G_JEEENS4_5SM1004TMEM4LOAD26SM100_TMEM_LOAD_32dp32b32xENS4_13SM90_TMA_LOADENS1K_INS1L_ILi2ELi4ELi3EEENS1N_ILi16EEENSN_INS5_IJS1P_SO_EEENS5_IJSO_SC_EEEEEEENS4_39AutoVectorizingCopyWithAssumedAlignmentILi128EEENS4_14SM90_TMA_STOREES2Y_S30_S30_EEEvvEEEEvNT_6ParamsE,@function
        .size           _ZN7cutlass13device_kernelINS_4gemm6kernel13GemmUniversalIN4cute5tupleIJiiiiEEENS1_10collective13CollectiveMmaINS1_46MainloopSm100TmaUmmaWarpSpecializedBlockScaledILi27ELi2ELi2ENS5_IJNS4_1CILi4EEENSA_ILi1EEESC_EEEEENS5_IJNSA_ILi256EEENSA_ILi128EEENSA_ILi64EEEEEENS5_IJNS_12float_e2m1_tENS_13float_ue4m3_tEEEENS5_IJNS5_IJlSC_lEEENS4_6LayoutINS5_IJNS5_IJNS5_IJNSA_ILi32EEESB_EEEiEEENS5_IJNS5_IJNSA_ILi16EEESB_EEEiEEENS5_IJSC_iEEEEEENS5_IJST_NS5_IJNS5_IJNSA_ILi0EEESC_EEENSA_ILi512EEEEEENS5_IJSW_iEEEEEEEEEEESL_S13_NS4_8TiledMMAINS4_8MMA_AtomIJNS4_23SM100_MMA_MXF4_2x1SM_SSISJ_SJ_fSK_Li256ELi128ELi16ELNS4_4UMMA5MajorE0ELS18_0ELNS17_7ScaleInE0ELS19_0EEEEEENSN_INS5_IJSC_SC_SC_EEENS5_IJSW_SW_SW_EEEEENS5_IJNS4_10UnderscoreES1F_S1F_EEEEENS5_IJNS4_18SM100_TMA_2SM_LOADES1I_EEENS5_IJNS4_14ComposedLayoutINS4_7SwizzleILi1ELi4ELi3EEENS4_18smem_ptr_flag_bitsILi4EEENSN_INS5_IJNSA_ILi8EEESH_EEENS5_IJSH_SC_EEEEEEENSN_INS5_IJNS5_IJNS5_IJSP_SC_EEESS_EEESC_NS5_IJSC_SC_EEEEEENS5_IJNS5_IJNS5_IJSS_SY_EEESX_EEESW_NS5_IJSB_SY_EEEEEEEEEEEvNS4_8identityENS5_IJNS4_28SM100_TMA_2SM_LOAD_MULTICASTES25_EEES23_vS24_EENS_8epilogue10collective18CollectiveEpilogueINS28_23Sm100TmaWarpSpecializedILi4ELi2ELi32ELb1ELb0EEEJNS5_IJSG_SG_SH_EEENS5_IJNSN_ISG_SC_EENSN_ISO_SC_EEEEENS_10bfloat16_tESM_S2H_SM_NS28_6fusion15FusionCallbacksIS2C_NS2I_17LinearCombinationIS2H_fS2H_fLNS_15FloatRoundStyleE2EEES2D_S2G_JEEENS4_5SM1004TMEM4LOAD26SM100_TMEM_LOAD_32dp32b32xENS4_13SM90_TMA_LOADENS1K_INS1L_ILi2ELi4ELi3EEENS1N_ILi16EEENSN_INS5_IJS1P_SO_EEENS5_IJSO_SC_EEEEEEENS4_39AutoVectorizingCopyWithAssumedAlignmentILi128EEENS4_14SM90_TMA_STOREES2Y_S30_S30_EEEvvEEEEvNT_6ParamsE,(.L_x_265 - _ZN7cutlass13device_kernelINS_4gemm6kernel13GemmUniversalIN4cute5tupleIJiiiiEEENS1_10collective13CollectiveMmaINS1_46MainloopSm100TmaUmmaWarpSpecializedBlockScaledILi27ELi2ELi2ENS5_IJNS4_1CILi4EEENSA_ILi1EEESC_EEEEENS5_IJNSA_ILi256EEENSA_ILi128EEENSA_ILi64EEEEEENS5_IJNS_12float_e2m1_tENS_13float_ue4m3_tEEEENS5_IJNS5_IJlSC_lEEENS4_6LayoutINS5_IJNS5_IJNS5_IJNSA_ILi32EEESB_EEEiEEENS5_IJNS5_IJNSA_ILi16EEESB_EEEiEEENS5_IJSC_iEEEEEENS5_IJST_NS5_IJNS5_IJNSA_ILi0EEESC_EEENSA_ILi512EEEEEENS5_IJSW_iEEEEEEEEEEESL_S13_NS4_8TiledMMAINS4_8MMA_AtomIJNS4_23SM100_MMA_MXF4_2x1SM_SSISJ_SJ_fSK_Li256ELi128ELi16ELNS4_4UMMA5MajorE0ELS18_0ELNS17_7ScaleInE0ELS19_0EEEEEENSN_INS5_IJSC_SC_SC_EEENS5_IJSW_SW_SW_EEEEENS5_IJNS4_10UnderscoreES1F_S1F_EEEEENS5_IJNS4_18SM100_TMA_2SM_LOADES1I_EEENS5_IJNS4_14ComposedLayoutINS4_7SwizzleILi1ELi4ELi3EEENS4_18smem_ptr_flag_bitsILi4EEENSN_INS5_IJNSA_ILi8EEESH_EEENS5_IJSH_SC_EEEEEEENSN_INS5_IJNS5_IJNS5_IJSP_SC_EEESS_EEESC_NS5_IJSC_SC_EEEEEENS5_IJNS5_IJNS5_IJSS_SY_EEESX_EEESW_NS5_IJSB_SY_EEEEEEEEEEEvNS4_8identityENS5_IJNS4_28SM100_TMA_2SM_LOAD_MULTICASTES25_EEES23_vS24_EENS_8epilogue10collective18CollectiveEpilogueINS28_23Sm100TmaWarpSpecializedILi4ELi2ELi32ELb1ELb0EEEJNS5_IJSG_SG_SH_EEENS5_IJNSN_ISG_SC_EENSN_ISO_SC_EEEEENS_10bfloat16_tESM_S2H_SM_NS28_6fusion15FusionCallbacksIS2C_NS2I_17LinearCombinationIS2H_fS2H_fLNS_15FloatRoundStyleE2EEES2D_S2G_JEEENS4_5SM1004TMEM4LOAD26SM100_TMEM_LOAD_32dp32b32xENS4_13SM90_TMA_LOADENS1K_INS1L_ILi2ELi4ELi3EEENS1N_ILi16EEENSN_INS5_IJS1P_SO_EEENS5_IJSO_SC_EEEEEEENS4_39AutoVectorizingCopyWithAssumedAlignmentILi128EEENS4_14SM90_TMA_STOREES2Y_S30_S30_EEEvvEEEEvNT_6ParamsE)
        .other          _ZN7cutlass13device_kernelINS_4gemm6kernel13GemmUniversalIN4cute5tupleIJiiiiEEENS1_10collective13CollectiveMmaINS1_46MainloopSm100TmaUmmaWarpSpecializedBlockScaledILi27ELi2ELi2ENS5_IJNS4_1CILi4EEENSA_ILi1EEESC_EEEEENS5_IJNSA_ILi256EEENSA_ILi128EEENSA_ILi64EEEEEENS5_IJNS_12float_e2m1_tENS_13float_ue4m3_tEEEENS5_IJNS5_IJlSC_lEEENS4_6LayoutINS5_IJNS5_IJNS5_IJNSA_ILi32EEESB_EEEiEEENS5_IJNS5_IJNSA_ILi16EEESB_EEEiEEENS5_IJSC_iEEEEEENS5_IJST_NS5_IJNS5_IJNSA_ILi0EEESC_EEENSA_ILi512EEEEEENS5_IJSW_iEEEEEEEEEEESL_S13_NS4_8TiledMMAINS4_8MMA_AtomIJNS4_23SM100_MMA_MXF4_2x1SM_SSISJ_SJ_fSK_Li256ELi128ELi16ELNS4_4UMMA5MajorE0ELS18_0ELNS17_7ScaleInE0ELS19_0EEEEEENSN_INS5_IJSC_SC_SC_EEENS5_IJSW_SW_SW_EEEEENS5_IJNS4_10UnderscoreES1F_S1F_EEEEENS5_IJNS4_18SM100_TMA_2SM_LOADES1I_EEENS5_IJNS4_14ComposedLayoutINS4_7SwizzleILi1ELi4ELi3EEENS4_18smem_ptr_flag_bitsILi4EEENSN_INS5_IJNSA_ILi8EEESH_EEENS5_IJSH_SC_EEEEEEENSN_INS5_IJNS5_IJNS5_IJSP_SC_EEESS_EEESC_NS5_IJSC_SC_EEEEEENS5_IJNS5_IJNS5_IJSS_SY_EEESX_EEESW_NS5_IJSB_SY_EEEEEEEEEEEvNS4_8identityENS5_IJNS4_28SM100_TMA_2SM_LOAD_MULTICASTES25_EEES23_vS24_EENS_8epilogue10collective18CollectiveEpilogueINS28_23Sm100TmaWarpSpecializedILi4ELi2ELi32ELb1ELb0EEEJNS5_IJSG_SG_SH_EEENS5_IJNSN_ISG_SC_EENSN_ISO_SC_EEEEENS_10bfloat16_tESM_S2H_SM_NS28_6fusion15FusionCallbacksIS2C_NS2I_17LinearCombinationIS2H_fS2H_fLNS_15FloatRoundStyleE2EEES2D_S2G_JEEENS4_5SM1004TMEM4LOAD26SM100_TMEM_LOAD_32dp32b32xENS4_13SM90_TMA_LOADENS1K_INS1L_ILi2ELi4ELi3EEENS1N_ILi16EEENSN_INS5_IJS1P_SO_EEENS5_IJSO_SC_EEEEEEENS4_39AutoVectorizingCopyWithAssumedAlignmentILi128EEENS4_14SM90_TMA_STOREES2Y_S30_S30_EEEvvEEEEvNT_6ParamsE,@"STO_CUDA_ENTRY STV_DEFAULT"
_ZN7cutlass13device_kernelINS_4gemm6kernel13GemmUniversalIN4cute5tupleIJiiiiEEENS1_10collective13CollectiveMmaINS1_46MainloopSm100TmaUmmaWarpSpecializedBlockScaledILi27ELi2ELi2ENS5_IJNS4_1CILi4EEENSA_ILi1EEESC_EEEEENS5_IJNSA_ILi256EEENSA_ILi128EEENSA_ILi64EEEEEENS5_IJNS_12float_e2m1_tENS_13float_ue4m3_tEEEENS5_IJNS5_IJlSC_lEEENS4_6LayoutINS5_IJNS5_IJNS5_IJNSA_ILi32EEESB_EEEiEEENS5_IJNS5_IJNSA_ILi16EEESB_EEEiEEENS5_IJSC_iEEEEEENS5_IJST_NS5_IJNS5_IJNSA_ILi0EEESC_EEENSA_ILi512EEEEEENS5_IJSW_iEEEEEEEEEEESL_S13_NS4_8TiledMMAINS4_8MMA_AtomIJNS4_23SM100_MMA_MXF4_2x1SM_SSISJ_SJ_fSK_Li256ELi128ELi16ELNS4_4UMMA5MajorE0ELS18_0ELNS17_7ScaleInE0ELS19_0EEEEEENSN_INS5_IJSC_SC_SC_EEENS5_IJSW_SW_SW_EEEEENS5_IJNS4_10UnderscoreES1F_S1F_EEEEENS5_IJNS4_18SM100_TMA_2SM_LOADES1I_EEENS5_IJNS4_14ComposedLayoutINS4_7SwizzleILi1ELi4ELi3EEENS4_18smem_ptr_flag_bitsILi4EEENSN_INS5_IJNSA_ILi8EEESH_EEENS5_IJSH_SC_EEEEEEENSN_INS5_IJNS5_IJNS5_IJSP_SC_EEESS_EEESC_NS5_IJSC_SC_EEEEEENS5_IJNS5_IJNS5_IJSS_SY_EEESX_EEESW_NS5_IJSB_SY_EEEEEEEEEEEvNS4_8identityENS5_IJNS4_28SM100_TMA_2SM_LOAD_MULTICASTES25_EEES23_vS24_EENS_8epilogue10collective18CollectiveEpilogueINS28_23Sm100TmaWarpSpecializedILi4ELi2ELi32ELb1ELb0EEEJNS5_IJSG_SG_SH_EEENS5_IJNSN_ISG_SC_EENSN_ISO_SC_EEEEENS_10bfloat16_tESM_S2H_SM_NS28_6fusion15FusionCallbacksIS2C_NS2I_17LinearCombinationIS2H_fS2H_fLNS_15FloatRoundStyleE2EEES2D_S2G_JEEENS4_5SM1004TMEM4LOAD26SM100_TMEM_LOAD_32dp32b32xENS4_13SM90_TMA_LOADENS1K_INS1L_ILi2ELi4ELi3EEENS1N_ILi16EEENSN_INS5_IJS1P_SO_EEENS5_IJSO_SC_EEEEEEENS4_39AutoVectorizingCopyWithAssumedAlignmentILi128EEENS4_14SM90_TMA_STOREES2Y_S30_S30_EEEvvEEEEvNT_6ParamsE:
[----:B------:R-:W1:Y:S01]  /*0000*/  LDC R1, c[0x0][0x37c] ;  /* 0x0000df00ff017b82 */ /* 0x000e620000000800 */
[----:B------:R-:W2:Y:S01]  /*0010*/  S2R R94, SR_TID.X ;  /* 0x00000000005e7919 */ /* 0x000ea20000002100 */
[----:B------:R-:W3:Y:S06]  /*0020*/  LDCU.64 UR12, c[0x0][0xc90] ;  /* 0x00019200ff0c77ac */ /* 0x000eec0008000a00 */
[----:B------:R-:W4:Y:S01]  /*0030*/  S2UR UR53, SR_CgaCtaId ;  /* 0x00000000003579c3 */ /* 0x000f220000008800 */
[----:B------:R-:W-:Y:S02]  /*0040*/  PRMT R80, RZ, 0x7610, R80 ;  /* 0x00007610ff507816 */ /* 0x000fe40000000050 */
[----:B------:R-:W-:Y:S01]  /*0050*/  ELECT P1, URZ, PT ;  /* 0x0000000000ff782f */ /* 0x000fe20003820000 */
[----:B---3--:R-:W-:-:S04]  /*0060*/  UISETP.NE.U32.AND UP0, UPT, UR12, URZ, UPT ;  /* 0x000000ff0c00728c */ /* 0x008fc8000bf05070 */
[----:B------:R-:W-:Y:S02]  /*0070*/  UISETP.NE.AND.EX UP0, UPT, UR13, URZ, UPT, UP0 ;  /* 0x000000ff0d00728c */ /* 0x000fe4000bf05300 */
[----:B----4-:R-:W-:Y:S02]  /*0080*/  ULOP3.LUT UR36, UR53, 0x1, URZ, 0xc0, !UPT ;  /* 0x0000000135247892 */ /* 0x010fe4000f8ec0ff */
[----:B------:R-:W-:Y:S01]  /*0090*/  ULOP3.LUT UR40, UR53, 0x1, URZ, 0x3c, !UPT ;  /* 0x0000000135287892 */ /* 0x000fe2000f8e3cff */
[----:B--2---:R-:W-:-:S05]  /*00a0*/  SHF.R.U32.HI R81, RZ, 0x5, R94 ;  /* 0x00000005ff517819 */ /* 0x004fca000001165e */
[----:B------:R-:W2:Y:S02]  /*00b0*/  SHFL.IDX PT, R0, R81, RZ, 0x1f ;  /* 0x00001fff51007589 */ /* 0x000ea400000e0000 */
[----:B--2---:R-:W-:Y:S01]  /*00c0*/  R2UR UR21, R0 ;  /* 0x00000000001572ca */ /* 0x004fe200000e0000 */
[----:B-1----:R-:W-:-:S14]  /*00d0*/  BRA.U UP0, `(.L_x_0) ;  /* 0x0000000100307547 */ /* 0x002fdc000b800000 */
[----:B------:R-:W1:Y:S02]  /*00e0*/  LDCU.64 UR4, c[0x0][0xc88] ;  /* 0x00019100ff0477ac */ /* 0x000e640008000a00 */
[----:B-1----:R-:W-:-:S04]  /*00f0*/  UISETP.NE.U32.AND UP0, UPT, UR4, URZ, UPT ;  /* 0x000000ff0400728c */ /* 0x002fc8000bf05070 */
[----:B------:R-:W-:-:S09]  /*0100*/  UISETP.NE.AND.EX UP0, UPT, UR5, URZ, UPT, UP0 ;  /* 0x000000ff0500728c */ /* 0x000fd2000bf05300 */
[----:B------:R-:W-:Y:S05]  /*0110*/  BRA.U !UP0, `(.L_x_1) ;  /* 0x0000000108147547 */ /* 0x000fea000b800000 */
[----:B------:R-:W1:Y:S01]  /*0120*/  LDC.64 R2, c[0x0][0xc88] ;  /* 0x00032200ff027b82 */ /* 0x000e620000000a00 */
[----:B------:R-:W1:Y:S02]  /*0130*/  LDCU.64 UR4, c[0x0][0x358] ;  /* 0x00006b00ff0477ac */ /* 0x000e640008000a00 */
[----:B-1----:R1:W5:Y:S01]  /*0140*/  LDG.E R41, desc[UR4][R2.64] ;  /* 0x0000000402297981 */ /* 0x002362000c1e1900 */
[----:B------:R-:W-:Y:S01]  /*0150*/  HFMA2 R80, -RZ, RZ, 0, 5.9604644775390625e-08 ;  /* 0x00000001ff507431 */ /* 0x000fe200000001ff */
[----:B------:R-:W-:Y:S05]  /*0160*/  BRA `(.L_x_0) ;  /* 0x00000000000c7947 */ /* 0x000fea0003800000 */
.L_x_1:
[----:B------:R-:W1:Y:S01]  /*0170*/  LDCU UR4, c[0x0][0xc80] ;  /* 0x00019000ff0477ac */ /* 0x000e620008000800 */
[----:B------:R-:W-:Y:S01]  /*0180*/  HFMA2 R80, -RZ, RZ, 0, 5.9604644775390625e-08 ;  /* 0x00000001ff507431 */ /* 0x000fe200000001ff */
[----:B-1----:R-:W-:-:S07]  /*0190*/  MOV R41, UR4 ;  /* 0x0000000400297c02 */ /* 0x002fce0008000f00 */
.L_x_0:
[----:B------:R-:W2:Y:S02]  /*01a0*/  LDCU.64 UR4, c[0x0][0xcb0] ;  /* 0x00019600ff0477ac */ /* 0x000ea40008000a00 */
[----:B--2---:R-:W-:-:S04]  /*01b0*/  UISETP.NE.U32.AND UP0, UPT, UR4, URZ, UPT ;  /* 0x000000ff0400728c */ /* 0x004fc8000bf05070 */
[----:B------:R-:W-:-:S09]  /*01c0*/  UISETP.NE.AND.EX UP0, UPT, UR5, URZ, UPT, UP0 ;  /* 0x000000ff0500728c */ /* 0x000fd2000bf05300 */
[----:B------:R-:W-:Y:S05]  /*01d0*/  BRA.U UP0, `(.L_x_2) ;  /* 0x0000000100287547 */ /* 0x000fea000b800000 */
[----:B------:R-:W2:Y:S02]  /*01e0*/  LDCU.64 UR4, c[0x0][0xca8] ;  /* 0x00019500ff0477ac */ /* 0x000ea40008000a00 */
[----:B--2---:R-:W-:-:S04]  /*01f0*/  UISETP.NE.U32.AND UP0, UPT, UR4, URZ, UPT ;  /* 0x000000ff0400728c */ /* 0x004fc8000bf05070 */
[----:B------:R-:W-:-:S09]  /*0200*/  UISETP.NE.AND.EX UP0, UPT, UR5, URZ, UPT, UP0 ;  /* 0x000000ff0500728c */ /* 0x000fd2000bf05300 */
[----:B------:R-:W-:Y:S05]  /*0210*/  BRA.U !UP0, `(.L_x_3) ;  /* 0x0000000108107547 */ /* 0x000fea000b800000 */
[----:B------:R-:W2:Y:S01]  /*0220*/  LDC.64 R38, c[0x0][0xca8] ;  /* 0x00032a00ff267b82 */ /* 0x000ea20000000a00 */
[----:B------:R-:W2:Y:S02]  /*0230*/  LDCU.64 UR4, c[0x0][0x358] ;  /* 0x00006b00ff0477ac */ /* 0x000ea40008000a00 */
[----:B--2---:R2:W5:Y:S01]  /*0240*/  LDG.E R38, desc[UR4][R38.64] ;  /* 0x0000000426267981 */ /* 0x004562000c1e1900 */
[----:B------:R-:W-:Y:S05]  /*0250*/  BRA `(.L_x_2) ;  /* 0x0000000000087947 */ /* 0x000fea0003800000 */
.L_x_3:
[----:B------:R-:W2:Y:S02]  /*0260*/  LDCU UR4, c[0x0][0xca0] ;  /* 0x00019400ff0477ac */ /* 0x000ea40008000800 */
[----:B--2---:R-:W-:Y:S02]  /*0270*/  MOV R38, UR4 ;  /* 0x0000000400267c02 */ /* 0x004fe40008000f00 */
.L_x_2:
[----:B------:R-:W-:Y:S01]  /*0280*/  IMAD.U32 R0, RZ, RZ, UR21 ;  /* 0x00000015ff007e24 */ /* 0x000fe2000f8e00ff */
[----:B------:R-:W-:Y:S04]  /*0290*/  BSSY.RECONVERGENT B0, `(.L_x_4) ;  /* 0x0000012000007945 */ /* 0x000fe80003800200 */
[C---:B------:R-:W-:Y:S02]  /*02a0*/  ISETP.NE.OR P2, PT, R0.reuse, 0x1, !P1 ;  /* 0x000000010000780c */ /* 0x040fe40004f45670 */
[----:B------:R-:W-:-:S11]  /*02b0*/  ISETP.NE.OR P0, PT, R0, 0x3, !P1 ;  /* 0x000000030000780c */ /* 0x000fd60004f05670 */
[----:B------:R-:W-:Y:S05]  /*02c0*/  @P2 BRA `(.L_x_5) ;  /* 0x0000000000382947 */ /* 0x000fea0003800000 */
[----:B------:R-:W3:Y:S02]  /*02d0*/  LDCU.64 UR4, c[0x0][0x348] ;  /* 0x00006900ff0477ac */ /* 0x000ee40008000a00 */
[----:B---3--:R-:W-:Y:S02]  /*02e0*/  UIADD3 UR10, UP3, UPT, UR4, 0x80, URZ ;  /* 0x00000080040a7890 */ /* 0x008fe4000ff7e0ff */
[----:B------:R-:W-:Y:S02]  /*02f0*/  UIADD3 UR8, UP2, UPT, UR4, 0x180, URZ ;  /* 0x0000018004087890 */ /* 0x000fe4000ff5e0ff */
[----:B------:R-:W-:Y:S02]  /*0300*/  UIADD3 UR6, UP1, UPT, UR4, 0x280, URZ ;  /* 0x0000028004067890 */ /* 0x000fe4000ff3e0ff */
[----:B------:R-:W-:Y:S02]  /*0310*/  UIADD3 UR4, UP0, UPT, UR4, 0x380, URZ ;  /* 0x0000038004047890 */ /* 0x000fe4000ff1e0ff */
[----:B------:R-:W-:-:S02]  /*0320*/  UIADD3.X UR11, UPT, UPT, URZ, UR5, URZ, UP3, !UPT ;  /* 0x00000005ff0b7290 */ /* 0x000fc40009ffe4ff */
[----:B------:R-:W-:Y:S02]  /*0330*/  UIADD3.X UR9, UPT, UPT, URZ, UR5, URZ, UP2, !UPT ;  /* 0x00000005ff097290 */ /* 0x000fe400097fe4ff */
[----:B------:R-:W-:Y:S02]  /*0340*/  UIADD3.X UR7, UPT, UPT, URZ, UR5, URZ, UP1, !UPT ;  /* 0x00000005ff077290 */ /* 0x000fe40008ffe4ff */
[----:B------:R-:W-:-:S03]  /*0350*/  UIADD3.X UR5, UPT, UPT, URZ, UR5, URZ, UP0, !UPT ;  /* 0x00000005ff057290 */ /* 0x000fc600087fe4ff */
[----:B------:R3:W-:Y:S02]  /*0360*/  UTMACCTL.PF [UR10] ;  /* 0x000000000a0079b9 */ /* 0x0007e40008040000 */
[----:B------:R3:W-:Y:S02]  /*0370*/  UTMACCTL.PF [UR8] ;  /* 0x00000000080079b9 */ /* 0x0007e40008040000 */
[----:B------:R3:W-:Y:S02]  /*0380*/  UTMACCTL.PF [UR6] ;  /* 0x00000000060079b9 */ /* 0x0007e40008040000 */
[----:B------:R3:W-:Y:S02]  /*0390*/  UTMACCTL.PF [UR4] ;  /* 0x00000000040079b9 */ /* 0x0007e40008040000 */
[----:B---3--:R-:W-:Y:S01]  /*03a0*/  NOP ;  /* 0x0000000000007918 */ /* 0x008fe20000000000 */
.L_x_5:
[----:B------:R-:W-:Y:S05]  /*03b0*/  BSYNC.RECONVERGENT B0 ;  /* 0x0000000000007941 */ /* 0x000fea0003800200 */
.L_x_4:
[----:B------:R-:W-:Y:S04]  /*03c0*/  BSSY.RECONVERGENT B0, `(.L_x_6) ;  /* 0x000000a000007945 */ /* 0x000fe80003800200 */
[----:B------:R-:W-:Y:S05]  /*03d0*/  @P0 BRA `(.L_x_7) ;  /* 0x0000000000200947 */ /* 0x000fea0003800000 */
[----:B------:R-:W3:Y:S02]  /*03e0*/  LDCU.64 UR4, c[0x0][0x348] ;  /* 0x00006900ff0477ac */ /* 0x000ee40008000a00 */
[----:B---3--:R-:W-:Y:S02]  /*03f0*/  UIADD3 UR6, UP1, UPT, UR4, 0x980, URZ ;  /* 0x0000098004067890 */ /* 0x008fe4000ff3e0ff */
[----:B------:R-:W-:Y:S02]  /*0400*/  UIADD3 UR4, UP0, UPT, UR4, 0xa80, URZ ;  /* 0x00000a8004047890 */ /* 0x000fe4000ff1e0ff */
[----:B------:R-:W-:Y:S02]  /*0410*/  UIADD3.X UR7, UPT, UPT, URZ, UR5, URZ, UP1, !UPT ;  /* 0x00000005ff077290 */ /* 0x000fe40008ffe4ff */
[----:B------:R-:W-:-:S07]  /*0420*/  UIADD3.X UR5, UPT, UPT, URZ, UR5, URZ, UP0, !UPT ;  /* 0x00000005ff057290 */ /* 0x000fce00087fe4ff */
[----:B------:R3:W-:Y:S02]  /*0430*/  UTMACCTL.PF [UR6] ;  /* 0x00000000060079b9 */ /* 0x0007e40008040000 */
[----:B------:R3:W-:Y:S02]  /*0440*/  UTMACCTL.PF [UR4] ;  /* 0x00000000040079b9 */ /* 0x0007e40008040000 */
[----:B---3--:R-:W-:Y:S01]  /*0450*/  NOP ;  /* 0x0000000000007918 */ /* 0x008fe20000000000 */
.L_x_7:
[----:B------:R-:W-:Y:S05]  /*0460*/  BSYNC.RECONVERGENT B0 ;  /* 0x0000000000007941 */ /* 0x000fea0003800200 */
.L_x_6:
[----:B------:R-:W3:Y:S01]  /*0470*/  LDCU.64 UR4, c[0x0][0xc88] ;  /* 0x00019100ff0477ac */ /* 0x000ee20008000a00 */
[----:B------:R-:W-:Y:S02]  /*0480*/  UISETP.EQ.U32.AND UP2, UPT, UR12, URZ, UPT ;  /* 0x000000ff0c00728c */ /* 0x000fe4000bf42070 */
[----:B------:R-:W-:Y:S02]  /*0490*/  UPLOP3.LUT UP4, UPT, UPT, UPT, UPT, 0x80, 0x8 ;  /* 0x000000000008789c */ /* 0x000fe40003f8f070 */
[----:B---3--:R-:W-:-:S04]  /*04a0*/  UISETP.NE.U32.AND UP0, UPT, UR4, URZ, UPT ;  /* 0x000000ff0400728c */ /* 0x008fc8000bf05070 */
[----:B------:R-:W-:-:S04]  /*04b0*/  UISETP.NE.AND.EX UP1, UPT, UR5, URZ, UPT, UP0 ;  /* 0x000000ff0500728c */ /* 0x000fc8000bf25300 */
[----:B------:R-:W-:-:S04]  /*04c0*/  UISETP.EQ.OR.EX UP3, UPT, UR13, URZ, !UP1, UP2 ;  /* 0x000000ff0d00728c */ /* 0x000fc8000cf62720 */
[----:B------:R-:W-:-:S06]  /*04d0*/  UP2UR UR4, UPR, URZ, 0x8 ;  /* 0x00000008ff047883 */ /* 0x000fcc0008000000 */
[----:B------:R-:W-:Y:S01]  /*04e0*/  MOV R83, UR4 ;  /* 0x0000000400537c02 */ /* 0x000fe20008000f00 */
[----:B------:R-:W-:Y:S06]  /*04f0*/  BRA.U !UP3, `(.L_x_8) ;  /* 0x000000010b207547 */ /* 0x000fec000b800000 */
[----:B------:R-:W-:Y:S01]  /*0500*/  UISETP.NE.U32.AND UP2, UPT, UR12, URZ, UPT ;  /* 0x000000ff0c00728c */ /* 0x000fe2000bf45070 */
[----:B-----5:R-:W-:Y:S01]  /*0510*/  FSETP.NEU.AND P0, PT, R41, RZ, PT ;  /* 0x000000ff2900720b */ /* 0x020fe20003f0d000 */
[----:B------:R-:W-:Y:S02]  /*0520*/  USEL UR4, URZ, 0xffffffff, UP1 ;  /* 0xffffffffff047887 */ /* 0x000fe40008800000 */
[----:B------:R-:W-:-:S10]  /*0530*/  UISETP.NE.AND.EX UP2, UPT, UR13, URZ, UPT, UP2 ;  /* 0x000000ff0d00728c */ /* 0x000fd4000bf45320 */
[----:B------:R-:W-:Y:S01]  /*0540*/  VOTEU.ANY UP0, P0 ;  /* 0x0000000000ff7886 */ /* 0x000fe20000000100 */
[----:B------:R-:W-:-:S04]  /*0550*/  @!UP2 USEL UR4, URZ, 0xffffffff, UP0 ;  /* 0xffffffffff04a887 */ /* 0x000fc80008000000 */
[----:B------:R-:W-:-:S04]  /*0560*/  ULOP3.LUT UR4, UR4, 0x1, URZ, 0xc0, !UPT ;  /* 0x0000000104047892 */ /* 0x000fc8000f8ec0ff */
[----:B------:R-:W-:-:S11]  /*0570*/  UISETP.NE.U32.AND UP4, UPT, UR4, 0x1, UPT ;  /* 0x000000010400788c */ /* 0x000fd6000bf85070 */
.L_x_8:
[----:B------:R-:W3:Y:S01]  /*0580*/  SHFL.IDX PT, R0, R81, RZ, 0x1f ;  /* 0x00001fff51007589 */ /* 0x000ee200000e0000 */
[----:B------:R-:W-:-:S04]  /*0590*/  UISETP.NE.AND UP0, UPT, UR21, 0x2, UPT ;  /* 0x000000021500788c */ /* 0x000fc8000bf05270 */
[----:B------:R-:W-:Y:S02]  /*05a0*/  UISETP.EQ.AND UP2, UPT, UR36, URZ, !UP0 ;  /* 0x000000ff2400728c */ /* 0x000fe4000c742270 */
[----:B------:R-:W-:-:S04]  /*05b0*/  USEL UR47, URZ, 0x1, UP0 ;  /* 0x00000001ff2f7887 */ /* 0x000fc80008000000 */
[----:B------:R-:W-:Y:S02]  /*05c0*/  PLOP3.LUT P4, PT, P1, PT, UP2, 0x80, 0x8 ;  /* 0x000000000008781c */ /* 0x000fe40000f8f028 */
[----:B---3--:R-:W-:-:S13]  /*05d0*/  ISETP.NE.AND P0, PT, R0, RZ, PT ;  /* 0x000000ff0000720c */ /* 0x008fda0003f05270 */
[----:B------:R-:W-:Y:S05]  /*05e0*/  @P0 BRA `(.L_x_9) ;  /* 0x0000000400180947 */ /* 0x000fea0003800000 */
[----:B------:R-:W-:Y:S01]  /*05f0*/  ELECT P0, URZ, PT ;  /* 0x0000000000ff782f */ /* 0x000fe20003800000 */
[----:B------:R-:W-:-:S12]  /*0600*/  BSSY.RECONVERGENT B0, `(.L_x_9) ;  /* 0x0000044000007945 */ /* 0x000fd80003800200 */
[----:B------:R-:W-:Y:S05]  /*0610*/  @!P0 BRA `(.L_x_10) ;  /* 0x0000000400088947 */ /* 0x000fea0003800000 */
[----:B------:R-:W-:Y:S01]  /*0620*/  UMOV UR4, 0x400 ;  /* 0x0000040000047882 */ /* 0x000fe20000000000 */
[----:B------:R-:W-:Y:S01]  /*0630*/  UMOV UR8, 0x1 ;  /* 0x0000000100087882 */ /* 0x000fe20000000000 */
[----:B------:R-:W-:Y:S01]  /*0640*/  UMOV UR6, 0x2 ;  /* 0x0000000200067882 */ /* 0x000fe20000000000 */
[----:B------:R-:W-:Y:S02]  /*0650*/  ULEA UR4, UR53, UR4, 0x18 ;  /* 0x0000000435047291 */ /* 0x000fe4000f8ec0ff */
[----:B------:R-:W-:-:S04]  /*0660*/  UIADD3 UR8, UPT, UPT, -UR8, 0x100000, URZ ;  /* 0x0010000008087890 */ /* 0x000fc8000fffe1ff */
[----:B------:R-:W-:Y:S02]  /*0670*/  USHF.L.U32 UR9, UR8, 0xb, URZ ;  /* 0x0000000b08097899 */ /* 0x000fe400080006ff */
[----:B------:R-:W-:Y:S02]  /*0680*/  USHF.L.U32 UR8, UR8, 0x1, URZ ;  /* 0x0000000108087899 */ /* 0x000fe400080006ff */
[----:B------:R-:W-:-:S04]  /*0690*/  UIADD3 UR6, UPT, UPT, -UR6, 0x100000, URZ ;  /* 0x0010000006067890 */ /* 0x000fc8000fffe1ff */
[----:B------:R-:W-:Y:S02]  /*06a0*/  USHF.L.U32 UR7, UR6, 0xb, URZ ;  /* 0x0000000b06077899 */ /* 0x000fe400080006ff */
[----:B------:R-:W-:Y:S01]  /*06b0*/  USHF.L.U32 UR6, UR6, 0x1, URZ ;  /* 0x0000000106067899 */ /* 0x000fe200080006ff */
[----:B------:R-:W3:Y:S03]  /*06c0*/  FENCE.VIEW.ASYNC.S ;  /* 0x00000000000073c6 */ /* 0x000ee60000000000 */
[----:B---3--:R3:W4:Y:S08]  /*06d0*/  SYNCS.EXCH.64 URZ, [UR4], UR8 ;  /* 0x0000000804ff75b2 */ /* 0x0087300008000100 */
[----:B------:R3:W1:Y:S01]  /*06e0*/  SYNCS.EXCH.64 URZ, [UR4+0xd8], UR6 ;  /* 0x0000d80604ff75b2 */ /* 0x0006620008000100 */
        /* <DEDUP_REMOVED lines=51> */
[----:B------:R3:W1:Y:S02]  /*0a20*/  SYNCS.EXCH.64 URZ, [UR4+0x1a8], UR6 ;  /* 0x0001a80604ff75b2 */ /* 0x0006640008000100 */
[----:B---34-:R-:W-:Y:S01]  /*0a30*/  NOP ;  /* 0x0000000000007918 */ /* 0x018fe20000000000 */
.L_x_10:
[----:B------:R-:W-:Y:S05]  /*0a40*/  BSYNC.RECONVERGENT B0 ;  /* 0x0000000000007941 */ /* 0x000fea0003800200 */
.L_x_9:
[----:B------:R-:W3:Y:S01]  /*0a50*/  SHFL.IDX PT, R0, R81, RZ, 0x1f ;  /* 0x00001fff51007589 */ /* 0x000ee200000e0000 */
[----:B------:R-:W-:Y:S01]  /*0a60*/  NOP ;  /* 0x0000000000007918 */ /* 0x000fe20000000000 */
[----:B---3--:R-:W-:-:S13]  /*0a70*/  ISETP.NE.AND P0, PT, R0, 0x1, PT ;  /* 0x000000010000780c */ /* 0x008fda0003f05270 */
[----:B------:R-:W-:Y:S05]  /*0a80*/  @P0 BRA `(.L_x_11) ;  /* 0x0000000000540947 */ /* 0x000fea0003800000 */
        /* <DEDUP_REMOVED lines=10> */
[----:B------:R-:W-:Y:S01]  /*0b30*/  ELECT P0, URZ, PT ;  /* 0x0000000000ff782f */ /* 0x000fe20003800000 */
[----:B------:R-:W3:Y:S02]  /*0b40*/  FENCE.VIEW.ASYNC.S ;  /* 0x00000000000073c6 */ /* 0x000ee40000000000 */
[----:B---3--:R3:W4:Y:S08]  /*0b50*/  SYNCS.EXCH.64 URZ, [UR4+0x1b0], UR8 ;  /* 0x0001b00804ff75b2 */ /* 0x0087300008000100 */
[----:B------:R3:W1:Y:S01]  /*0b60*/  SYNCS.EXCH.64 URZ, [UR4+0x1d0], UR6 ;  /* 0x0001d00604ff75b2 */ /* 0x0006620008000100 */
[----:B------:R3:W1:Y:S01]  /*0b70*/  SYNCS.EXCH.64 URZ, [UR4+0x1b8], UR8 ;  /* 0x0001b80804ff75b2 */ /* 0x0006620008000100 */
[----:B------:R3:W1:Y:S01]  /*0b80*/  SYNCS.EXCH.64 URZ, [UR4+0x1d8], UR6 ;  /* 0x0001d80604ff75b2 */ /* 0x0006620008000100 */
[----:B------:R3:W1:Y:S01]  /*0b90*/  SYNCS.EXCH.64 URZ, [UR4+0x1c0], UR8 ;  /* 0x0001c00804ff75b2 */ /* 0x0006620008000100 */
[----:B------:R3:W1:Y:S01]  /*0ba0*/  SYNCS.EXCH.64 URZ, [UR4+0x1e0], UR6 ;  /* 0x0001e00604ff75b2 */ /* 0x0006620008000100 */
[----:B------:R3:W1:Y:S01]  /*0bb0*/  SYNCS.EXCH.64 URZ, [UR4+0x1c8], UR8 ;  /* 0x0001c80804ff75b2 */ /* 0x0006620008000100 */
[----:B------:R3:W1:Y:S01]  /*0bc0*/  SYNCS.EXCH.64 URZ, [UR4+0x1e8], UR6 ;  /* 0x0001e80604ff75b2 */ /* 0x0006620008000100 */
[----:B------:R-:W-:Y:S01]  /*0bd0*/  NOP ;  /* 0x0000000000007918 */ /* 0x000fe20000000000 */
.L_x_11:
[----:B------:R-:W2:Y:S01]  /*0be0*/  SHFL.IDX PT, R0, R81, RZ, 0x1f ;  /* 0x00001fff51007589 */ /* 0x000ea200000e0000 */
[----:B------:R-:W-:Y:S01]  /*0bf0*/  NOP ;  /* 0x0000000000007918 */ /* 0x000fe20000000000 */
[----:B--2---:R-:W-:-:S13]  /*0c00*/  ISETP.NE.AND P0, PT, R0, 0x3, PT ;  /* 0x000000030000780c */ /* 0x004fda0003f05270 */
[----:B------:R-:W-:Y:S05]  /*0c10*/  @P0 BRA `(.L_x_12) ;  /* 0x00000000002c0947 */ /* 0x000fea0003800000 */
[----:B---3--:R-:W-:Y:S01]  /*0c20*/  UMOV UR6, 0x400 ;  /* 0x0000040000067882 */ /* 0x008fe20000000000 */
[----:B------:R-:W-:Y:S01]  /*0c30*/  UMOV UR4, 0x20 ;  /* 0x0000002000047882 */ /* 0x000fe20000000000 */
[----:B------:R-:W-:Y:S02]  /*0c40*/  ULEA UR6, UR53, UR6, 0x18 ;  /* 0x0000000635067291 */ /* 0x000fe4000f8ec0ff */
[----:B------:R-:W-:-:S04]  /*0c50*/  UIADD3 UR4, UPT, UPT, -UR4, 0x100000, URZ ;  /* 0x0010000004047890 */ /* 0x000fc8000fffe1ff */
[----:B------:R-:W-:Y:S02]  /*0c60*/  USHF.L.U32 UR5, UR4, 0xb, URZ ;  /* 0x0000000b04057899 */ /* 0x000fe400080006ff */
[----:B------:R-:W-:Y:S01]  /*0c70*/  USHF.L.U32 UR4, UR4, 0x1, URZ ;  /* 0x0000000104047899 */ /* 0x000fe200080006ff */
[----:B------:R-:W-:Y:S01]  /*0c80*/  ELECT P0, URZ, PT ;  /* 0x0000000000ff782f */ /* 0x000fe20003800000 */
[----:B------:R-:W2:Y:S10]  /*0c90*/  FENCE.VIEW.ASYNC.S ;  /* 0x00000000000073c6 */ /* 0x000eb40000000000 */
[----:B--2---:R2:W3:Y:S01]  /*0ca0*/  SYNCS.EXCH.64 URZ, [UR6+0x1f0], UR4 ;  /* 0x0001f00406ff75b2 */ /* 0x0044e20008000100 */
[----:B------:R2:W1:Y:S01]  /*0cb0*/  SYNCS.EXCH.64 URZ, [UR6+0x1f8], UR4 ;  /* 0x0001f80406ff75b2 */ /* 0x0004620008000100 */
[----:B------:R-:W-:Y:S01]  /*0cc0*/  NOP ;  /* 0x0000000000007918 */ /* 0x000fe20000000000 */
.L_x_12:
[----:B------:R-:W4:Y:S01]  /*0cd0*/  SHFL.IDX PT, R0, R81, RZ, 0x1f ;  /* 0x00001fff51007589 */ /* 0x000f2200000e0000 */
[----:B------:R-:W-:Y:S01]  /*0ce0*/  NOP ;  /* 0x0000000000007918 */ /* 0x000fe20000000000 */
[----:B----4-:R-:W-:-:S13]  /*0cf0*/  ISETP.NE.AND P0, PT, R0, 0x4, PT ;  /* 0x000000040000780c */ /* 0x010fda0003f05270 */
[----:B------:R-:W-:Y:S05]  /*0d00*/  @P0 BRA `(.L_x_13) ;  /* 0x0000000000480947 */ /* 0x000fea0003800000 */
[----:B--23--:R-:W-:Y:S01]  /*0d10*/  UMOV UR4, 0x3a0 ;  /* 0x000003a000047882 */ /* 0x00cfe20000000000 */
[----:B------:R-:W-:Y:S01]  /*0d20*/  UMOV UR6, 0x400 ;  /* 0x0000040000067882 */ /* 0x000fe20000000000 */
[----:B------:R-:W-:Y:S01]  /*0d30*/  USEL UR4, UR4, 0x320, UP4 ;  /* 0x0000032004047887 */ /* 0x000fe2000a000000 */
        /* <DEDUP_REMOVED lines=9> */
[----:B------:R-:W2:Y:S02]  /*0dd0*/  FENCE.VIEW.ASYNC.S ;  /* 0x00000000000073c6 */ /* 0x000ea40000000000 */
[----:B--2---:R4:W2:Y:S08]  /*0de0*/  SYNCS.EXCH.64 URZ, [UR6+0x200], UR8 ;  /* 0x0002000806ff75b2 */ /* 0x0048b00008000100 */
[----:B------:R4:W3:Y:S01]  /*0df0*/  SYNCS.EXCH.64 URZ, [UR6+0x210], UR4 ;  /* 0x0002100406ff75b2 */ /* 0x0008e20008000100 */
[----:B------:R4:W1:Y:S01]  /*0e00*/  SYNCS.EXCH.64 URZ, [UR6+0x208], UR8 ;  /* 0x0002080806ff75b2 */ /* 0x0008620008000100 */
[----:B------:R4:W1:Y:S02]  /*0e10*/  SYNCS.EXCH.64 URZ, [UR6+0x218], UR4 ;  /* 0x0002180406ff75b2 */ /* 0x0008640008000100 */
[----:B----4-:R-:W-:Y:S01]  /*0e20*/  NOP ;  /* 0x0000000000007918 */ /* 0x010fe20000000000 */
.L_x_13:
[----:B------:R-:W4:Y:S01]  /*0e30*/  SHFL.IDX PT, R0, R81, RZ, 0x1f ;  /* 0x00001fff51007589 */ /* 0x000f2200000e0000 */
[----:B------:R-:W-:Y:S01]  /*0e40*/  NOP ;  /* 0x0000000000007918 */ /* 0x000fe20000000000 */
[----:B----4-:R-:W-:-:S13]  /*0e50*/  ISETP.NE.AND P0, PT, R0, 0x5, PT ;  /* 0x000000050000780c */ /* 0x010fda0003f05270 */
[----:B------:R-:W-:Y:S05]  /*0e60*/  @P0 BRA `(.L_x_14) ;  /* 0x0000000000440947 */ /* 0x000fea0003800000 */
[----:B--23--:R-:W-:Y:S01]  /*0e70*/  UMOV UR4, 0x400 ;  /* 0x0000040000047882 */ /* 0x00cfe20000000000 */
        /* <DEDUP_REMOVED lines=16> */
.L_x_14:
[----:B------:R-:W4:Y:S01]  /*0f80*/  SHFL.IDX PT, R0, R81, RZ, 0x1f ;  /* 0x00001fff51007589 */ /* 0x000f2200000e0000 */
[----:B------:R-:W-:Y:S01]  /*0f90*/  ISETP.NE.OR P1, PT, RZ, UR21, !P1 ;  /* 0x00000015ff007c0c */ /* 0x000fe2000cf25670 */
[----:B------:R-:W-:Y:S01]  /*0fa0*/  NOP ;  /* 0x0000000000007918 */ /* 0x000fe20000000000 */
[----:B----4-:R-:W-:-:S13]  /*0fb0*/  ISETP.NE.AND P0, PT, R0, 0x3, PT ;  /* 0x000000030000780c */ /* 0x010fda0003f05270 */
[----:B------:R-:W-:Y:S05]  /*0fc0*/  @P0 BRA `(.L_x_15) ;  /* 0x0000000000340947 */ /* 0x000fea0003800000 */
[----:B--23--:R-:W-:Y:S01]  /*0fd0*/  UMOV UR4, 0x400 ;  /* 0x0000040000047882 */ /* 0x00cfe20000000000 */
[----:B------:R-:W-:Y:S01]  /*0fe0*/  UMOV UR6, 0x20 ;  /* 0x0000002000067882 */ /* 0x000fe20000000000 */
[----:B------:R-:W-:Y:S02]  /*0ff0*/  ULEA UR4, UR53, UR4, 0x18 ;  /* 0x0000000435047291 */ /* 0x000fe4000f8ec0ff */
[----:B------:R-:W-:-:S04]  /*1000*/  UIADD3 UR6, UPT, UPT, -UR6, 0x100000, URZ ;  /* 0x0010000006067890 */ /* 0x000fc8000fffe1ff */
[----:B------:R-:W-:Y:S02]  /*1010*/  USHF.L.U32 UR7, UR6, 0xb, URZ ;  /* 0x0000000b06077899 */ /* 0x000fe400080006ff */
[----:B------:R-:W-:Y:S01]  /*1020*/  USHF.L.U32 UR6, UR6, 0x1, URZ ;  /* 0x0000000106067899 */ /* 0x000fe200080006ff */
[----:B------:R-:W-:Y:S01]  /*1030*/  ELECT P0, URZ, PT ;  /* 0x0000000000ff782f */ /* 0x000fe20003800000 */
[----:B------:R-:W2:Y:S10]  /*1040*/  FENCE.VIEW.ASYNC.S ;  /* 0x00000000000073c6 */ /* 0x000eb40000000000 */
[----:B--2---:R4:W2:Y:S01]  /*1050*/  SYNCS.EXCH.64 URZ, [UR4+0x240], UR6 ;  /* 0x0002400604ff75b2 */ /* 0x0048a20008000100 */
[----:B------:R4:W3:Y:S01]  /*1060*/  SYNCS.EXCH.64 URZ, [UR4+0x250], UR6 ;  /* 0x0002500604ff75b2 */ /* 0x0008e20008000100 */
[----:B------:R4:W1:Y:S01]  /*1070*/  SYNCS.EXCH.64 URZ, [UR4+0x248], UR6 ;  /* 0x0002480604ff75b2 */ /* 0x0008620008000100 */
[----:B------:R4:W1:Y:S02]  /*1080*/  SYNCS.EXCH.64 URZ, [UR4+0x258], UR6 ;  /* 0x0002580604ff75b2 */ /* 0x0008640008000100 */
[----:B----4-:R-:W-:Y:S01]  /*1090*/  NOP ;  /* 0x0000000000007918 */ /* 0x010fe20000000000 */
.L_x_15:
[----:B------:R-:W-:Y:S01]  /*10a0*/  VOTEU.ALL UP0, P1 ;  /* 0x0000000000ff7886 */ /* 0x000fe20000800000 */
[----:B--23--:R-:W-:Y:S01]  /*10b0*/  UMOV UR4, 0x20 ;  /* 0x0000002000047882 */ /* 0x00cfe20000000000 */
[----:B------:R-:W2:Y:S01]  /*10c0*/  LDCU UR7, c[0x0][0x36c] ;  /* 0x00006d80ff0777ac */ /* 0x000ea20008000800 */
[----:B------:R-:W-:Y:S01]  /*10d0*/  NOP ;  /* 0x0000000000007918 */ /* 0x000fe20000000000 */
[----:B------:R-:W-:Y:S01]  /*10e0*/  LOP3.LUT R0, R94, 0x1f, RZ, 0xc0, !PT ;  /* 0x0000001f5e007812 */ /* 0x000fe200078ec0ff */
[----:B------:R-:W-:Y:S01]  /*10f0*/  @!UP0 UMOV UR6, 0x400 ;  /* 0x0000040000068882 */ /* 0x000fe20000000000 */
[----:B------:R-:W-:-:S04]  /*1100*/  @!UP0 UIADD3 UR4, UPT, UPT, -UR4, 0x100000, URZ ;  /* 0x0010000004048890 */ /* 0x000fc8000fffe1ff */
[----:B------:R-:W-:Y:S02]  /*1110*/  @!UP0 USHF.L.U32 UR5, UR4, 0xb, URZ ;  /* 0x0000000b04058899 */ /* 0x000fe400080006ff */
[----:B------:R-:W-:Y:S02]  /*1120*/  @!UP0 USHF.L.U32 UR4, UR4, 0x1, URZ ;  /* 0x0000000104048899 */ /* 0x000fe400080006ff */
[----:B------:R-:W-:Y:S01]  /*1130*/  @!UP0 ULEA UR6, UR53, UR6, 0x18 ;  /* 0x0000000635068291 */ /* 0x000fe2000f8ec0ff */
[----:B------:R-:W-:Y:S01]  /*1140*/  VOTEU.ALL UP0, P1 ;  /* 0x0000000000ff7886 */ /* 0x000fe20000800000 */
[----:B------:R-:W-:Y:S02]  /*1150*/  UISETP.NE.AND UP5, UPT, UR21, URZ, UPT ;  /* 0x000000ff1500728c */ /* 0x000fe4000bfa5270 */
[----:B--2---:R-:W-:Y:S01]  /*1160*/  UISETP.EQ.U32.AND UP6, UPT, UR7, 0x1, UPT ;  /* 0x000000010700788c */ /* 0x004fe2000bfc2070 */
[----:B------:R-:W2:Y:S07]  /*1170*/  FENCE.VIEW.ASYNC.S ;  /* 0x00000000000073c6 */ /* 0x000eae0000000000 */
[----:B--2---:R2:W3:Y:S01]  /*1180*/  @!UP0 SYNCS.EXCH.64 URZ, [UR6+0x260], UR4 ;  /* 0x0002600406ff85b2 */ /* 0x0044e20008000100 */
[----:B------:R-:W-:Y:S05]  /*1190*/  BRA.U !UP6, `(.L_x_16) ;  /* 0x000000010e087547 */ /* 0x000fea000b800000 */
[----:B-1-3--:R-:W-:Y:S01]  /*11a0*/  UCGABAR_ARV ;  /* 0x00000000000079c7 */ /* 0x00afe20008000000 */
[----:B------:R-:W-:Y:S05]  /*11b0*/  BRA `(.L_x_17) ;  /* 0x0000000000047947 */ /* 0x000fea0003800000 */
.L_x_16:
[----:B-1-3--:R-:W-:Y:S01]  /*11c0*/  NOP ;  /* 0x0000000000007918 */ /* 0x00afe20000000000 */
.L_x_17:
[----:B------:R-:W1:Y:S01]  /*11d0*/  S2UR UR61, SR_CTAID.X ;  /* 0x00000000003d79c3 */ /* 0x000e620000002500 */
[----:B------:R-:W-:-:S05]  /*11e0*/  CS2R.32 R82, SR_CgaSize ;  /* 0x0000000000527805 */ /* 0x000fca0000008a00 */
[----:B------:R-:W-:-:S05]  /*11f0*/  IMAD R82, R82, -0xa0, RZ ;  /* 0xffffff6052527824 */ /* 0x000fca00078e02ff */
[----:B--2---:R-:W-:-:S14]  /*1200*/  R2UR UR5, R82 ;  /* 0x00000000520572ca */ /* 0x004fdc00000e0000 */
[----:B------:R-:W2:Y:S01]  /*1210*/  LDCU UR5, c[0x0][UR5+0x2b0] ;  /* 0x00005600050577ac */ /* 0x000ea20008000800 */
[----:B------:R-:W-:-:S05]  /*1220*/  CS2R.32 R82, SR_CgaSize ;  /* 0x0000000000527805 */ /* 0x000fca0000008a00 */
[----:B------:R-:W-:-:S05]  /*1230*/  IMAD R82, R82, -0xa0, RZ ;  /* 0xffffff6052527824 */ /* 0x000fca00078e02ff */
[----:B------:R-:W-:-:S14]  /*1240*/  R2UR UR4, R82 ;  /* 0x00000000520472ca */ /* 0x000fdc00000e0000 */
[----:B------:R-:W3:Y:S01]  /*1250*/  LDCU UR4, c[0x0][UR4+0x2b4] ;  /* 0x00005680040477ac */ /* 0x000ee20008000800 */
[----:B------:R-:W4:Y:S01]  /*1260*/  S2UR UR11, SR_CTAID.Y ;  /* 0x00000000000b79c3 */ /* 0x000f220000002600 */
[----:B------:R-:W-:-:S05]  /*1270*/  CS2R.32 R82, SR_CgaSize ;  /* 0x0000000000527805 */ /* 0x000fca0000008a00 */
[----:B------:R-:W-:-:S05]  /*1280*/  IMAD R82, R82, -0xa0, RZ ;  /* 0xffffff6052527824 */ /* 0x000fca00078e02ff */
[----:B------:R-:W-:-:S14]  /*1290*/  R2UR UR7, R82 ;  /* 0x00000000520772ca */ /* 0x000fdc00000e0000 */
[----:B------:R-:W3:Y:S01]  /*12a0*/  LDCU UR7, c[0x0][UR7+0x2a4] ;  /* 0x00005480070777ac */ /* 0x000ee20008000800 */
[----:B------:R-:W-:-:S05]  /*12b0*/  CS2R.32 R82, SR_CgaSize ;  /* 0x0000000000527805 */ /* 0x000fca0000008a00 */
[----:B------:R-:W-:-:S05]  /*12c0*/  IMAD R82, R82, -0xa0, RZ ;  /* 0xffffff6052527824 */ /* 0x000fca00078e02ff */
[----:B------:R-:W-:-:S14]  /*12d0*/  R2UR UR63, R82 ;  /* 0x00000000523f72ca */ /* 0x000fdc00000e0000 */
[----:B------:R-:W3:Y:S01]  /*12e0*/  LDCU UR63, c[0x0][UR63+0x2a0] ;  /* 0x000054003f3f77ac */ /* 0x000ee20008000800 */
[----:B------:R-:W-:Y:S02]  /*12f0*/  UISETP.GT.U32.AND UP0, UPT, UR36, 0xffff, UPT ;  /* 0x0000ffff2400788c */ /* 0x000fe4000bf04070 */
[----:B------:R-:W-:Y:S01]  /*1300*/  USHF.R.U32.HI UR59, URZ, 0x1, UR53 ;  /* 0x00000001ff3b7899 */ /* 0x000fe20008011635 */
[----:B------:R-:W3:Y:S01]  /*1310*/  LDCU UR22, c[0x0][0xf24] ;  /* 0x0001e480ff1677ac */ /* 0x000ee20008000800 */
[----:B-1----:R-:W-:Y:S01]  /*1320*/  I2FP.F32.U32 R3, UR61 ;  /* 0x0000003d00037c45 */ /* 0x002fe20008201000 */
[----:B------:R-:W1:Y:S04]  /*1330*/  LDCU UR39, c[0x0][0xf24] ;  /* 0x0001e480ff2777ac */ /* 0x000e680008000800 */
[----:B--2---:R-:W-:Y:S01]  /*1340*/  FMUL R3, R3, UR5 ;  /* 0x0000000503037c20 */ /* 0x004fe20008400000 */
[----:B------:R-:W2:Y:S01]  /*1350*/  LDCU UR24, c[0x0][0xf30] ;  /* 0x0001e600ff1877ac */ /* 0x000ea20008000800 */
[----:B----4-:R-:W-:Y:S01]  /*1360*/  I2FP.F32.U32 R2, UR11 ;  /* 0x0000000b00027c45 */ /* 0x010fe20008201000 */
[----:B------:R-:W-:-:S03]  /*1370*/  USHF.L.U32 UR38, UR53, 0x9, URZ ;  /* 0x0000000935267899 */ /* 0x000fc600080006ff */
[----:B------:R-:W4:Y:S01]  /*1380*/  F2I.U32.TRUNC.NTZ R3, R3 ;  /* 0x0000000300037305 */ /* 0x000f22000020f000 */
[----:B------:R-:W-:Y:S01]  /*1390*/  USHF.L.U32 UR45, UR53, 0x7, URZ ;  /* 0x00000007352d7899 */ /* 0x000fe200080006ff */
[----:B---3--:R-:W-:Y:S01]  /*13a0*/  FMUL R2, R2, UR4 ;  /* 0x0000000402027c20 */ /* 0x008fe20008400000 */
[----:B------:R-:W-:Y:S01]  /*13b0*/  USEL UR37, UR36, 0xffff, !UP0 ;  /* 0x0000ffff24257887 */ /* 0x000fe2000c000000 */
[----:B------:R-:W-:-:S04]  /*13c0*/  UMOV UR20, UR61 ;  /* 0x0000003d00147c82 */ /* 0x000fc80008000000 */
[----:B------:R-:W3:Y:S01]  /*13d0*/  F2I.U32.TRUNC.NTZ R2, R2 ;  /* 0x0000000200027305 */ /* 0x000ee2000020f000 */
[----:B----4-:R-:W-:Y:S02]  /*13e0*/  R2UR UR4, R3 ;  /* 0x00000000030472ca */ /* 0x010fe400000e0000 */
[----:B------:R-:W-:Y:S02]  /*13f0*/  PRMT R3, RZ, 0x7610, R3 ;  /* 0x00007610ff037816 */ /* 0x000fe40000000003 */
[----:B---3--:R-:W-:Y:S02]  /*1400*/  R2UR UR6, R2 ;  /* 0x00000000020672ca */ /* 0x008fe400000e0000 */
[----:B------:R-:W-:-:S07]  /*1410*/  PRMT R2, RZ, 0x7610, R2 ;  /* 0x00007610ff027816 */ /* 0x000fce0000000002 */
[----:B------:R-:W-:-:S04]  /*1420*/  UIADD3 UR5, UPT, UPT, -UR4, URZ, URZ ;  /* 0x000000ff04057290 */ /* 0x000fc8000fffe1ff */
[----:B------:R-:W-:Y:S02]  /*1430*/  UIMAD UR63, UR63, UR5, UR61 ;  /* 0x000000053f3f72a4 */ /* 0x000fe4000f8e023d */
[----:B------:R-:W-:-:S04]  /*1440*/  UIADD3 UR4, UPT, UPT, -UR6, URZ, URZ ;  /* 0x000000ff06047290 */ /* 0x000fc8000fffe1ff */
[----:B------:R-:W-:-:S06]  /*1450*/  UIMAD UR4, UR7, UR4, UR11 ;  /* 0x00000004070472a4 */ /* 0x000fcc000f8e020b */
[----:B------:R-:W-:Y:S01]  /*1460*/  IMAD.U32 R82, RZ, RZ, UR4 ;  /* 0x00000004ff527e24 */ /* 0x000fe2000f8e00ff */
[----:B-12---:R-:W-:Y:S06]  /*1470*/  BRA.U UP5, `(.L_x_18) ;  /* 0x0000000105407547 */ /* 0x006fec000b800000 */
[----:B------:R-:W-:Y:S01]  /*1480*/  R2UR UR4, R82 ;  /* 0x00000000520472ca */ /* 0x000fe200000e0000 */
[----:B------:R-:W-:-:S12]  /*1490*/  ULOP3.LUT UR7, UR63, 0xfffffffe, URZ, 0xc0, !UPT ;  /* 0xfffffffe3f077892 */ /* 0x000fd8000f8ec0ff */
[----:B------:R-:W-:Y:S02]  /*14a0*/  UISETP.NE.AND UP0, UPT, UR4, URZ, UPT ;  /* 0x000000ff0400728c */ /* 0x000fe4000bf05270 */
[----:B------:R-:W-:Y:S02]  /*14b0*/  ULOP3.LUT UR4, UR63, 0x2, URZ, 0x3c, !UPT ;  /* 0x000000023f047892 */ /* 0x000fe4000f8e3cff */
[----:B------:R-:W-:Y:S02]  /*14c0*/  UISETP.GT.U32.AND UP2, UPT, UR63, 0x1, UP0 ;  /* 0x000000013f00788c */ /* 0x000fe40008744070 */
[----:B------:R-:W-:Y:S02]  /*14d0*/  UISETP.GT.U32.AND UP0, UPT, UR4, 0x1, UP0 ;  /* 0x000000010400788c */ /* 0x000fe40008704070 */
[----:B------:R-:W-:Y:S02]  /*14e0*/  USEL UR5, URZ, 0x2, UP2 ;  /* 0x00000002ff057887 */ /* 0x000fe40009000000 */
[----:B------:R-:W-:-:S02]  /*14f0*/  USEL UR6, URZ, 0x1, UP2 ;  /* 0x00000001ff067887 */ /* 0x000fc40009000000 */
[----:B------:R-:W-:Y:S02]  /*1500*/  USEL UR4, URZ, 0x4, UP0 ;  /* 0x00000004ff047887 */ /* 0x000fe40008000000 */
[----:B------:R-:W-:Y:S02]  /*1510*/  USEL UR8, URZ, 0x8, UP0 ;  /* 0x00000008ff087887 */ /* 0x000fe40008000000 */
[----:B------:R-:W-:-:S03]  /*1520*/  UIADD3 UR4, UPT, UPT, UR4, UR5, UR6 ;  /* 0x0000000504047290 */ /* 0x000fc6000fffe006 */
[----:B------:R-:W-:Y:S01]  /*1530*/  UMOV UR5, 0x3 ;  /* 0x0000000300057882 */ /* 0x000fe20000000000 */
[----:B------:R-:W-:Y:S02]  /*1540*/  UIADD3 UR4, UPT, UPT, UR4, UR8, URZ ;  /* 0x0000000804047290 */ /* 0x000fe4000fffe0ff */
[----:B------:R-:W-:-:S04]  /*1550*/  USHF.L.U32 UR5, UR5, UR7, URZ ;  /* 0x0000000705057299 */ /* 0x000fc800080006ff */
[----:B------:R-:W-:Y:S02]  /*1560*/  MOV R3, UR4 ;  /* 0x0000000400037c02 */ /* 0x000fe40008000f00 */
[----:B------:R-:W-:-:S07]  /*1570*/  IMAD.U32 R2, RZ, RZ, UR5 ;  /* 0x00000005ff027e24 */ /* 0x000fce000f8e00ff */
.L_x_18:
[----:B------:R-:W1:Y:S01]  /*1580*/  S2UR UR44, SR_CTAID.Z ;  /* 0x00000000002c79c3 */ /* 0x000e620000002700 */
[----:B------:R-:W-:Y:S01]  /*1590*/  UISETP.GE.AND UP0, UPT, UR22, 0x1, UPT ;  /* 0x000000011600788c */ /* 0x000fe2000bf06270 */
[----:B------:R-:W-:-:S08]  /*15a0*/  UMOV UR25, 0x5 ;  /* 0x0000000500197882 */ /* 0x000fd00000000000 */
[----:B------:R-:W-:Y:S05]  /*15b0*/  BRA.U !UP0, `(.L_x_19) ;  /* 0x0000000108d07547 */ /* 0x000fea000b800000 */
[----:B------:R-:W2:Y:S01]  /*15c0*/  LDCU.128 UR12, c[0x0][0xf10] ;  /* 0x0001e200ff0c77ac */ /* 0x000ea20008000c00 */
[----:B------:R-:W3:Y:S01]  /*15d0*/  LDCU UR6, c[0x0][0x370] ;  /* 0x00006e00ff0677ac */ /* 0x000ee20008000800 */
[----:B------:R-:W4:Y:S01]  /*15e0*/  LDCU UR7, c[0x0][0x374] ;  /* 0x00006e80ff0777ac */ /* 0x000f220008000800 */
[----:B------:R-:W1:Y:S01]  /*15f0*/  LDCU UR23, c[0x0][0xf0c] ;  /* 0x0001e180ff1777ac */ /* 0x000e620008000800 */
[----:B------:R-:W1:Y:S01]  /*1600*/  LDCU UR10, c[0x0][0xf20] ;  /* 0x0001e400ff0a77ac */ /* 0x000e620008000800 */
[----:B------:R-:W1:Y:S01]  /*1610*/  LDCU.64 UR8, c[0x0][0xf28] ;  /* 0x0001e500ff0877ac */ /* 0x000e620008000a00 */
[----:B--2---:R-:W-:Y:S02]  /*1620*/  UISETP.NE.AND UP3, UPT, UR14, 0x1, UPT ;  /* 0x000000010e00788c */ /* 0x004fe4000bf65270 */
[----:B----4-:R-:W-:Y:S02]  /*1630*/  UIMAD.WIDE.U32 UR16, UR7, UR15, URZ ;  /* 0x0000000f071072a5 */ /* 0x010fe4000f8e00ff */
[----:B---3--:R-:W-:-:S02]  /*1640*/  UIMAD.WIDE.U32 UR18, UR6, UR12, URZ ;  /* 0x0000000c061272a5 */ /* 0x008fc4000f8e00ff */
[----:B-1----:R-:W-:Y:S02]  /*1650*/  UISETP.NE.AND UP0, UPT, UR23, 0x1, UPT ;  /* 0x000000011700788c */ /* 0x002fe4000bf05270 */
[----:B------:R-:W-:Y:S01]  /*1660*/  UIMAD.WIDE.U32 UR4, UR20, UR12, URZ ;  /* 0x0000000c140472a5 */ /* 0x000fe2000f8e00ff */
[----:B------:R-:W-:Y:S02]  /*1670*/  UMOV UR16, UR17 ;  /* 0x0000001100107c82 */ /* 0x000fe40008000000 */
[----:B------:R-:W-:Y:S01]  /*1680*/  UMOV UR18, UR19 ;  /* 0x0000001300127c82 */ /* 0x000fe20008000000 */
[----:B------:R-:W-:Y:S02]  /*1690*/  @UP3 USHF.R.U32.HI UR7, URZ, UR10, UR16 ;  /* 0x0000000aff073299 */ /* 0x000fe40008011610 */
[----:B------:R-:W-:Y:S02]  /*16a0*/  UISETP.NE.AND UP2, UPT, UR22, 0x1, UPT ;  /* 0x000000011600788c */ /* 0x000fe4000bf45270 */
[----:B------:R-:W-:-:S02]  /*16b0*/  USHF.R.U32.HI UR5, URZ, UR13, UR5 ;  /* 0x0000000dff057299 */ /* 0x000fc40008011605 */
[----:B------:R-:W-:Y:S02]  /*16c0*/  @UP0 USHF.R.U32.HI UR6, URZ, UR13, UR18 ;  /* 0x0000000dff060299 */ /* 0x000fe40008011612 */
[----:B------:R-:W-:Y:S02]  /*16d0*/  UIMAD.WIDE.U32 UR16, UR11, UR15, URZ ;  /* 0x0000000f0b1072a5 */ /* 0x000fe4000f8e00ff */
[----:B------:R-:W-:Y:S02]  /*16e0*/  UIMAD.WIDE.U32 UR12, UR7, UR8, URZ ;  /* 0x00000008070c72a5 */ /* 0x000fe4000f8e00ff */
[----:B------:R-:W-:Y:S02]  /*16f0*/  UIMAD.WIDE.U32 UR18, UR6, UR8, URZ ;  /* 0x00000008061272a5 */ /* 0x000fe4000f8e00ff */
[----:B------:R-:W-:Y:S01]  /*1700*/  USEL UR5, UR20, UR5, !UP0 ;  /* 0x0000000514057287 */ /* 0x000fe2000c000000 */
[----:B------:R-:W-:Y:S02]  /*1710*/  UMOV UR4, UR17 ;  /* 0x0000001100047c82 */ /* 0x000fe40008000000 */
[----:B------:R-:W-:Y:S01]  /*1720*/  UMOV UR12, UR13 ;  /* 0x0000000d000c7c82 */ /* 0x000fe20008000000 */
[----:B------:R-:W-:-:S02]  /*1730*/  USHF.R.U32.HI UR4, URZ, UR10, UR4 ;  /* 0x0000000aff047299 */ /* 0x000fc40008011604 */
[----:B------:R-:W-:Y:S01]  /*1740*/  @UP2 USHF.R.U32.HI UR7, URZ, UR9, UR12 ;  /* 0x00000009ff072299 */ /* 0x000fe2000801160c */
[----:B------:R-:W-:Y:S01]  /*1750*/  UMOV UR18, UR19 ;  /* 0x0000001300127c82 */ /* 0x000fe20008000000 */
[----:B------:R-:W-:Y:S02]  /*1760*/  USEL UR4, UR11, UR4, !UP3 ;  /* 0x000000040b047287 */ /* 0x000fe4000d800000 */
[----:B------:R-:W-:Y:S02]  /*1770*/  @UP2 USHF.R.U32.HI UR6, URZ, UR9, UR18 ;  /* 0x00000009ff062299 */ /* 0x000fe40008011612 */
[----:B------:R-:W-:Y:S02]  /*1780*/  UIMAD UR7, UR7, UR22, URZ ;  /* 0x00000016070772a4 */ /* 0x000fe4000f8e02ff */
[----:B------:R-:W-:Y:S02]  /*1790*/  UIMAD UR10, UR6, UR22, URZ ;  /* 0x00000016060a72a4 */ /* 0x000fe4000f8e02ff */
[----:B------:R-:W-:-:S02]  /*17a0*/  UISETP.GE.AND UP0, UPT, UR4, UR7, UPT ;  /* 0x000000070400728c */ /* 0x000fc4000bf06270 */
[----:B------:R-:W-:Y:S02]  /*17b0*/  UIMAD.WIDE.U32 UR12, UR4, UR8, URZ ;  /* 0x00000008040c72a5 */ /* 0x000fe4000f8e00ff */
[----:B------:R-:W-:Y:S02]  /*17c0*/  UISETP.GE.OR UP0, UPT, UR5, UR10, UP0 ;  /* 0x0000000a0500728c */ /* 0x000fe40008706670 */
[----:B------:R-:W-:Y:S02]  /*17d0*/  UIMAD.WIDE.U32 UR16, UR5, UR8, URZ ;  /* 0x00000008051072a5 */ /* 0x000fe4000f8e00ff */
[----:B------:R-:W-:Y:S01]  /*17e0*/  UIADD3 UR7, UPT, UPT, -UR4, URZ, URZ ;  /* 0x000000ff04077290 */ /* 0x000fe2000fffe1ff */
[----:B------:R-:W-:Y:S01]  /*17f0*/  UMOV UR8, UR13 ;  /* 0x0000000d00087c82 */ /* 0x000fe20008000000 */
[----:B------:R-:W-:Y:S02]  /*1800*/  UIADD3 UR10, UPT, UPT, -UR5, URZ, URZ ;  /* 0x000000ff050a7290 */ /* 0x000fe4000fffe1ff */
[----:B------:R-:W-:-:S02]  /*1810*/  USHF.R.U32.HI UR8, URZ, UR9, UR8 ;  /* 0x00000009ff087299 */ /* 0x000fc40008011608 */
[----:B------:R-:W-:Y:S02]  /*1820*/  UIMAD UR11, UR14, UR7, UR11 ;  /* 0x000000070e0b72a4 */ /* 0x000fe4000f8e020b */
[----:B------:R-:W-:Y:S01]  /*1830*/  USEL UR8, UR4, UR8, !UP2 ;  /* 0x0000000804087287 */ /* 0x000fe2000d000000 */
[----:B------:R-:W-:Y:S01]  /*1840*/  @!UP0 UMOV UR7, UR17 ;  /* 0x0000001100078c82 */ /* 0x000fe20008000000 */
[----:B------:R-:W-:Y:S02]  /*1850*/  UIMAD UR20, UR23, UR10, UR20 ;  /* 0x0000000a171472a4 */ /* 0x000fe4000f8e0214 */
[----:B------:R-:W-:Y:S02]  /*1860*/  @!UP0 USHF.R.U32.HI UR7, URZ, UR9, UR7 ;  /* 0x00000009ff078299 */ /* 0x000fe40008011607 */
[----:B------:R-:W-:Y:S02]  /*1870*/  UIADD3 UR9, UPT, UPT, -UR8, URZ, URZ ;  /* 0x000000ff08097290 */ /* 0x000fe4000fffe1ff */
[----:B------:R-:W-:-:S02]  /*1880*/  @!UP0 USEL UR7, UR5, UR7, !UP2 ;  /* 0x0000000705078287 */ /* 0x000fc4000d000000 */
[----:B------:R-:W-:Y:S02]  /*1890*/  UIMAD UR9, UR22, UR9, UR4 ;  /* 0x00000009160972a4 */ /* 0x000fe4000f8e0204 */
[----:B------:R-:W-:Y:S02]  /*18a0*/  @!UP0 UIADD3 UR8, UPT, UPT, UR8, -UR7, URZ ;  /* 0x8000000708088290 */ /* 0x000fe4000fffe0ff */
[----:B------:R-:W-:Y:S02]  /*18b0*/  @!UP0 UIMAD UR6, UR9, UR6, UR7 ;  /* 0x00000006090682a4 */ /* 0x000fe4000f8e0207 */
[----:B------:R-:W-:-:S04]  /*18c0*/  @!UP0 UIMAD UR4, UR8, UR22, UR5 ;  /* 0x00000016080482a4 */ /* 0x000fc8000f8e0205 */
[----:B------:R-:W-:Y:S01]  /*18d0*/  UIMAD UR11, UR4, UR14, UR11 ;  /* 0x0000000e040b72a4 */ /* 0x000fe2000f8e020b */
[----:B------:R-:W-:Y:S02]  /*18e0*/  @!UP0 UMOV UR5, UR6 ;  /* 0x0000000600058c82 */ /* 0x000fe40008000000 */
[----:B------:R-:W-:-:S12]  /*18f0*/  UIMAD UR20, UR5, UR23, UR20 ;  /* 0x00000017051472a4 */ /* 0x000fd8000f8e0214 */
.L_x_19:
[----:B------:R-:W-:Y:S02]  /*1900*/  UISETP.NE.AND UP2, UPT, UR24, 0x1, UPT ;  /* 0x000000011800788c */ /* 0x000fe4000bf45270 */
[----:B------:R-:W-:Y:S02]  /*1910*/  ULOP3.LUT UR45, UR45, 0x180, URZ, 0xc0, !UPT ;  /* 0x000001802d2d7892 */ /* 0x000fe4000f8ec0ff */
[----:B------:R-:W-:Y:S02]  /*1920*/  ULOP3.LUT UR37, UR37, 0xffff, URZ, 0xc0, !UPT ;  /* 0x0000ffff25257892 */ /* 0x000fe4000f8ec0ff */
[----:B------:R-:W-:Y:S02]  /*1930*/  UISETP.NE.AND UP0, UPT, UR21, 0x2, UPT ;  /* 0x000000021500788c */ /* 0x000fe4000bf05270 */
[----:B------:R-:W-:Y:S02]  /*1940*/  ULOP3.LUT UR64, UR61, 0x1, URZ, 0xc0, !UPT ;  /* 0x000000013d407892 */ /* 0x000fe4000f8ec0ff */
[----:B------:R-:W-:-:S02]  /*1950*/  ULOP3.LUT UR59, UR59, 0x1, URZ, 0xc0, !UPT ;  /* 0x000000013b3b7892 */ /* 0x000fc4000f8ec0ff */
[----:B------:R-:W-:Y:S02]  /*1960*/  ULOP3.LUT UR38, UR38, 0x400, URZ, 0xc0, !UPT ;  /* 0x0000040026267892 */ /* 0x000fe4000f8ec0ff */
[----:B------:R-:W-:Y:S02]  /*1970*/  USHF.R.U32.HI UR10, URZ, 0x1, UR45 ;  /* 0x00000001ff0a7899 */ /* 0x000fe4000801162d */
[----:B------:R-:W-:Y:S01]  /*1980*/  USHF.L.U32 UR37, UR25, UR37, URZ ;  /* 0x0000002519257299 */ /* 0x000fe200080006ff */
[----:B------:R-:W-:Y:S11]  /*1990*/  BRA.U UP2, `(.L_x_20) ;  /* 0x0000000102407547 */ /* 0x000ff6000b800000 */
[----:B------:R-:W2:Y:S01]  /*19a0*/  LDCU.128 UR12, c[0x0][0xf10] ;  /* 0x0001e200ff0c77ac */ /* 0x000ea20008000c00 */
[----:B------:R-:W3:Y:S01]  /*19b0*/  LDCU UR8, c[0x0][0xf0c] ;  /* 0x0001e180ff0877ac */ /* 0x000ee20008000800 */
[----:B------:R-:W4:Y:S01]  /*19c0*/  LDCU UR9, c[0x0][0xf20] ;  /* 0x0001e400ff0977ac */ /* 0x000f220008000800 */
[----:B--2---:R-:W-:Y:S02]  /*19d0*/  UIMAD.WIDE.U32 UR4, UR20, UR12, URZ ;  /* 0x0000000c140472a5 */ /* 0x004fe4000f8e00ff */
[----:B------:R-:W-:Y:S02]  /*19e0*/  UIMAD.WIDE.U32 UR6, UR11, UR15, URZ ;  /* 0x0000000f0b0672a5 */ /* 0x000fe4000f8e00ff */
[----:B---3--:R-:W-:Y:S02]  /*19f0*/  UISETP.NE.AND UP2, UPT, UR8, 0x1, UPT ;  /* 0x000000010800788c */ /* 0x008fe4000bf45270 */
[----:B------:R-:W-:-:S03]  /*1a00*/  USHF.R.U32.HI UR5, URZ, UR13, UR5 ;  /* 0x0000000dff057299 */ /* 0x000fc60008011605 */
[----:B------:R-:W-:Y:S01]  /*1a10*/  UMOV UR4, UR7 ;  /* 0x0000000700047c82 */ /* 0x000fe20008000000 */
[----:B------:R-:W-:Y:S02]  /*1a20*/  USEL UR5, UR20, UR5, !UP2 ;  /* 0x0000000514057287 */ /* 0x000fe4000d000000 */
[----:B------:R-:W-:Y:S02]  /*1a30*/  UISETP.NE.AND UP2, UPT, UR14, 0x1, UPT ;  /* 0x000000010e00788c */ /* 0x000fe4000bf45270 */
[----:B----4-:R-:W-:-:S04]  /*1a40*/  USHF.R.U32.HI UR4, URZ, UR9, UR4 ;  /* 0x00000009ff047299 */ /* 0x010fc80008011604 */
[----:B------:R-:W-:-:S04]  /*1a50*/  USEL UR4, UR11, UR4, !UP2 ;  /* 0x000000040b047287 */ /* 0x000fc8000d000000 */
[----:B------:R-:W-:Y:S02]  /*1a60*/  UIADD3 UR6, UPT, UPT, UR5, -UR4, URZ ;  /* 0x8000000405067290 */ /* 0x000fe4000fffe0ff */
[----:B------:R-:W-:Y:S02]  /*1a70*/  UIADD3 UR4, UPT, UPT, -UR5, UR4, URZ ;  /* 0x0000000405047290 */ /* 0x000fe4000fffe1ff */
[----:B------:R-:W-:Y:S02]  /*1a80*/  UIMAD UR11, UR6, UR14, UR11 ;  /* 0x0000000e060b72a4 */ /* 0x000fe4000f8e020b */
[----:B------:R-:W-:-:S12]  /*1a90*/  UIMAD UR20, UR4, UR8, UR20 ;  /* 0x00000008041472a4 */ /* 0x000fd8000f8e0214 */
.L_x_20:
[----:B------:R-:W-:Y:S05]  /*1aa0*/  BRA.U !UP6, `(.L_x_21) ;  /* 0x000000010e0c7547 */ /* 0x000fea000b800000 */
[----:B------:R-:W-:Y:S01]  /*1ab0*/  UCGABAR_WAIT ;  /* 0x0000000000007dc7 */ /* 0x000fe20008000000 */
[----:B------:R-:W-:Y:S01]  /*1ac0*/  CCTL.IVALL ;  /* 0x00000000ff00798f */ /* 0x000fe20002000000 */
[----:B------:R-:W-:Y:S05]  /*1ad0*/  BRA `(.L_x_22) ;  /* 0x0000000000047947 */ /* 0x000fea0003800000 */
.L_x_21:
[----:B------:R-:W-:Y:S06]  /*1ae0*/  BAR.SYNC.DEFER_BLOCKING 0x0 ;  /* 0x0000000000007b1d */ /* 0x000fec0000010000 */
.L_x_22:
[----:B------:R-:W-:Y:S05]  /*1af0*/  BRA.U UP0, `(.L_x_23) ;  /* 0x0000002100d87547 */ /* 0x000fea000b800000 */
[----:B------:R-:W2:Y:S01]  /*1b00*/  LDCU UR6, c[0x0][0x38c] ;  /* 0x00007180ff0677ac */ /* 0x000ea20008000800 */
[----:B------:R-:W-:Y:S01]  /*1b10*/  PLOP3.LUT P2, PT, PT, PT, UP4, 0x80, 0x8 ;  /* 0x000000000008781c */ /* 0x000fe20003f4f048 */
[----:B------:R-:W-:Y:S01]  /*1b20*/  IMAD.MOV.U32 R12, RZ, RZ, 0x1 ;  /* 0x00000001ff0c7424 */ /* 0x000fe200078e00ff */
[----:B------:R-:W-:Y:S02]  /*1b30*/  ISETP.NE.AND P3, PT, R0, RZ, P4 ;  /* 0x000000ff0000720c */ /* 0x000fe40002765270 */
[----:B------:R-:W-:Y:S02]  /*1b40*/  CS2R R10, SRZ ;  /* 0x00000000000a7805 */ /* 0x000fe4000001ff00 */
[----:B------:R-:W-:Y:S01]  /*1b50*/  PLOP3.LUT P2, PT, P2, PT, PT, 0x8, 0x80 ;  /* 0x000000000080781c */ /* 0x000fe2000174e170 */
[----:B------:R-:W-:Y:S01]  /*1b60*/  IMAD.MOV.U32 R9, RZ, RZ, RZ ;  /* 0x000000ffff097224 */ /* 0x000fe200078e00ff */
[----:B------:R-:W3:Y:S01]  /*1b70*/  LDCU UR55, c[0x0][0x370] ;  /* 0x00006e00ff3777ac */ /* 0x000ee20008000800 */
[----:B------:R-:W-:Y:S01]  /*1b80*/  IMAD.MOV.U32 R8, RZ, RZ, 0x1 ;  /* 0x00000001ff087424 */ /* 0x000fe200078e00ff */
[----:B------:R-:W4:Y:S01]  /*1b90*/  LDCU.64 UR30, c[0x0][0x348] ;  /* 0x00006900ff1e77ac */ /* 0x000f220008000a00 */
[----:B------:R-:W-:Y:S01]  /*1ba0*/  ULEA UR59, UR64, UR59, 0x1 ;  /* 0x0000003b403b7291 */ /* 0x000fe2000f8e08ff */
[----:B------:R-:W1:Y:S01]  /*1bb0*/  LDCU UR54, c[0x0][0x374] ;  /* 0x00006e80ff3677ac */ /* 0x000e620008000800 */
[----:B--2---:R-:W-:-:S02]  /*1bc0*/  UIADD3 UR5, UPT, UPT, UR6, 0x3f, URZ ;  /* 0x0000003f06057890 */ /* 0x004fc4000fffe0ff */
[----:B------:R-:W-:Y:S02]  /*1bd0*/  UIADD3 UR62, UPT, UPT, UR6, 0x7e, URZ ;  /* 0x0000007e063e7890 */ /* 0x000fe4000fffe0ff */
[----:B------:R-:W-:Y:S01]  /*1be0*/  USHF.R.S32.HI UR4, URZ, 0x1f, UR5 ;  /* 0x0000001fff047899 */ /* 0x000fe20008011405 */
[----:B------:R-:W-:-:S03]  /*1bf0*/  UMOV UR14, URZ ;  /* 0x000000ff000e7c82 */ /* 0x000fc60008000000 */
[----:B------:R-:W-:Y:S02]  /*1c00*/  ULEA.HI UR4, UR4, UR5, URZ, 0x6 ;  /* 0x0000000504047291 */ /* 0x000fe4000f8f30ff */
[----:B------:R-:W-:Y:S02]  /*1c10*/  UIADD3 UR5, UPT, UPT, UR6, -0x1, URZ ;  /* 0xffffffff06057890 */ /* 0x000fe4000fffe0ff */
[----:B------:R-:W-:Y:S02]  /*1c20*/  USHF.R.S32.HI UR57, URZ, 0x6, UR4 ;  /* 0x00000006ff397899 */ /* 0x000fe40008011404 */
[----:B------:R-:W-:Y:S02]  /*1c30*/  UISETP.GE.U32.AND UP1, UPT, UR5, -0x7f, UPT ;  /* 0xffffff810500788c */ /* 0x000fe4000bf26070 */
[----:B------:R-:W-:-:S04]  /*1c40*/  UISETP.LT.U32.AND UP0, UPT, UR57, 0x1b, UPT ;  /* 0x0000001b3900788c */ /* 0x000fc8000bf01070 */
[----:B------:R-:W-:Y:S02]  /*1c50*/  USEL UR56, UR57, 0x1b, UP0 ;  /* 0x0000001b39387887 */ /* 0x000fe40008000000 */
[----:B------:R-:W-:Y:S02]  /*1c60*/  UISETP.NE.AND UP0, UPT, UR21, URZ, UPT ;  /* 0x000000ff1500728c */ /* 0x000fe4000bf05270 */
[----:B------:R-:W-:Y:S02]  /*1c70*/  UIADD3 UR4, UPT, UPT, UR56, -0x1, URZ ;  /* 0xffffffff38047890 */ /* 0x000fe4000fffe0ff */
[----:B------:R-:W-:Y:S02]  /*1c80*/  @UP1 UIADD3 UR4, UPT, UPT, UR56, URZ, URZ ;  /* 0x000000ff38041290 */ /* 0x000fe4000fffe0ff */
[----:B------:R-:W-:Y:S02]  /*1c90*/  USEL UR46, UR47, 0x2, UP0 ;  /* 0x000000022f2e7887 */ /* 0x000fe40008000000 */
[----:B------:R-:W-:-:S02]  /*1ca0*/  UIADD3 UR60, UPT, UPT, UR57, -UR56, URZ ;  /* 0x80000038393c7290 */ /* 0x000fc4000fffe0ff */
[----:B------:R-:W-:Y:S02]  /*1cb0*/  UIADD3 UR47, UPT, UPT, UR4, 0x1, URZ ;  /* 0x00000001042f7890 */ /* 0x000fe4000fffe0ff */
[----:B-1-34-:R-:W-:-:S12]  /*1cc0*/  UIADD3 UR58, UPT, UPT, -UR4, URZ, URZ ;  /* 0x000000ff043a7290 */ /* 0x01afd8000fffe1ff */
.L_x_47:
[----:B------:R-:W-:Y:S01]  /*1cd0*/  UISETP.NE.AND UP0, UPT, UR53, URZ, UPT ;  /* 0x000000ff3500728c */ /* 0x000fe2000bf05270 */
[----:B-1----:R-:W1:Y:S08]  /*1ce0*/  S2UR UR53, SR_CgaCtaId ;  /* 0x00000000003579c3 */ /* 0x002e700000008800 */
[----:B---3--:R-:W-:Y:S05]  /*1cf0*/  BRA.U UP0, `(.L_x_24) ;  /* 0x0000000100347547 */ /* 0x008fea000b800000 */
[----:B------:R-:W2:Y:S01]  /*1d00*/  S2R R0, SR_CgaCtaId ;  /* 0x0000000000007919 */ /* 0x000ea20000008800 */
[----:B------:R-:W-:Y:S02]  /*1d10*/  MOV R3, 0x400 ;  /* 0x0000040000037802 */ /* 0x000fe40000000f00 */
[----:B------:R-:W-:Y:S02]  /*1d20*/  SHF.L.U32 R2, R8, 0x1f, RZ ;  /* 0x0000001f08027819 */ /* 0x000fe400000006ff */
[----:B--2---:R-:W-:-:S05]  /*1d30*/  LEA R0, R0, R3, 0x18 ;  /* 0x0000000300007211 */ /* 0x004fca00078ec0ff */
[----:B------:R-:W-:-:S04]  /*1d40*/  IMAD R3, R9, 0x8, R0 ;  /* 0x0000000809037824 */ /* 0x000fc800078e0200 */
[----:B------:R-:W2:Y:S02]  /*1d50*/  SYNCS.PHASECHK.TRANS64.TRYWAIT P0, [R3+URZ+0x250], R2 ;  /* 0x00025002030075a7 */ /* 0x000ea400080011ff */
[----:B--2---:R-:W-:Y:S05]  /*1d60*/  @!P0 BRA `(.L_x_25) ;  /* 0x0000008c00e48947 */ /* 0x004fea0003800000 */
.L_x_175:
[----:B------:R-:W-:Y:S01]  /*1d70*/  VIADD R9, R9, 0x1 ;  /* 0x0000000109097836 */ /* 0x000fe20000000000 */
[----:B------:R2:W-:Y:S04]  /*1d80*/  SYNCS.ARRIVE.TRANS64.A1T0 RZ, [R3+URZ+0x240], RZ ;  /* 0x000240ff03ff79a7 */ /* 0x0005e800081000ff */
[----:B------:R-:W-:-:S04]  /*1d90*/  ISETP.NE.AND P0, PT, R9, 0x2, PT ;  /* 0x000000020900780c */ /* 0x000fc80003f05270 */
[----:B------:R-:W-:Y:S02]  /*1da0*/  SEL R9, R9, RZ, P0 ;  /* 0x000000ff09097207 */ /* 0x000fe40000000000 */
[----:B--2---:R-:W-:-:S04]  /*1db0*/  SEL R3, RZ, 0x1, P0 ;  /* 0x00000001ff037807 */ /* 0x004fc80000000000 */
[----:B------:R-:W-:Y:S02]  /*1dc0*/  LOP3.LUT R8, R8, R3, RZ, 0x3c, !PT ;  /* 0x0000000308087212 */ /* 0x000fe400078e3cff */
.L_x_24:
[----:B------:R-:W-:Y:S01]  /*1dd0*/  UMOV UR5, 0x400 ;  /* 0x0000040000057882 */ /* 0x000fe20000000000 */
[----:B------:R-:W-:Y:S01]  /*1de0*/  SHF.L.U32 R0, R12, 0x1f, RZ ;  /* 0x0000001f0c007819 */ /* 0x000fe200000006ff */
[----:B-1----:R-:W-:Y:S02]  /*1df0*/  ULEA UR5, UR53, UR5, 0x18 ;  /* 0x0000000535057291 */ /* 0x002fe4000f8ec0ff */
[----:B------:R-:W-:Y:S02]  /*1e00*/  UISETP.GE.U32.AND UP0, UPT, UR62, 0x7f, UPT ;  /* 0x0000007f3e00788c */ /* 0x000fe4000bf06070 */
[----:B------:R-:W-:Y:S02]  /*1e10*/  ULEA UR4, UR14, UR5, 0x3 ;  /* 0x000000050e047291 */ /* 0x000fe4000f8e18ff */
[----:B------:R-:W-:-:S04]  /*1e20*/  ULEA UR35, UR11, UR59, 0x2 ;  /* 0x0000003b0b237291 */ /* 0x000fc8000f8e10ff */
[----:B------:R-:W-:-:S03]  /*1e30*/  USHF.L.U32 UR35, UR35, 0x5, URZ ;  /* 0x0000000523237899 */ /* 0x000fc600080006ff */
[----:B------:R1:W2:Y:S01]  /*1e40*/  SYNCS.PHASECHK.TRANS64.TRYWAIT P1, [UR4+0xd8], R0 ;  /* 0x0000d800ff0075a7 */ /* 0x0002a20008021104 */
[----:B------:R-:W-:-:S03]  /*1e50*/  ULEA.HI UR4, UR20, UR20, URZ, 0x1 ;  /* 0x0000001414047291 */ /* 0x000fc6000f8f08ff */
[----:B------:R-:W-:Y:S01]  /*1e60*/  UMOV UR20, URZ ;  /* 0x000000ff00147c82 */ /* 0x000fe20008000000 */
[----:B------:R-:W-:Y:S02]  /*1e70*/  USHF.L.U32 UR6, UR4, 0x7, URZ ;  /* 0x0000000704067899 */ /* 0x000fe400080006ff */
[----:B------:R-:W-:Y:S02]  /*1e80*/  ULOP3.LUT UR27, UR4, 0xfffffffe, URZ, 0xc0, !UPT ;  /* 0xfffffffe041b7892 */ /* 0x000fe4000f8ec0ff */
[----:B------:R-:W-:Y:S02]  /*1e90*/  ULOP3.LUT UR6, UR6, 0xffffff00, URZ, 0xc0, !UPT ;  /* 0xffffff0006067892 */ /* 0x000fe4000f8ec0ff */
[----:B------:R-:W-:Y:S02]  /*1ea0*/  ULOP3.LUT UR27, UR27, 0x1, UR61, 0xf8, !UPT ;  /* 0x000000011b1b7892 */ /* 0x000fe4000f8ef83d */
[----:B------:R-:W-:Y:S01]  /*1eb0*/  ULEA UR43, UR64, UR6, 0x7 ;  /* 0x00000006402b7291 */ /* 0x000fe2000f8e38ff */
[----:B------:R-:W-:Y:S11]  /*1ec0*/  BRA.U !UP0, `(.L_x_26) ;  /* 0x0000000508247547 */ /* 0x000ff6000b800000 */
[----:B------:R-:W-:Y:S01]  /*1ed0*/  UMOV UR15, UR58 ;  /* 0x0000003a000f7c82 */ /* 0x000fe20008000000 */
[----:B------:R-:W-:Y:S01]  /*1ee0*/  UMOV UR4, UR14 ;  /* 0x0000000e00047c82 */ /* 0x000fe20008000000 */
[----:B------:R-:W-:Y:S01]  /*1ef0*/  UMOV UR28, 0xffffffff ;  /* 0xffffffff001c7882 */ /* 0x000fe20000000000 */
[----:B------:R-:W-:-:S05]  /*1f00*/  UMOV UR42, URZ ;  /* 0x000000ff002a7c82 */ /* 0x000fca0008000000 */
.L_x_34:
[----:B------:R-:W-:Y:S01]  /*1f10*/  ULEA UR6, UR4, UR5, 0x3 ;  /* 0x0000000504067291 */ /* 0x000fe2000f8e18ff */
[----:B--2---:R-:W-:Y:S01]  /*1f20*/  @P4 MOV R2, 0x3800 ;  /* 0x0000380000024802 */ /* 0x004fe20000000f00 */
[----:B--23--:R-:W-:Y:S10]  /*1f30*/  @P1 BRA `(.L_x_27) ;  /* 0x00000000000c1947 */ /* 0x00cff40003800000 */
[----:B------:R-:W-:-:S04]  /*1f40*/  SHF.L.U32 R3, R12, 0x1f, RZ ;  /* 0x0000001f0c037819 */ /* 0x000fc800000006ff */
[----:B------:R-:W2:Y:S02]  /*1f50*/  SYNCS.PHASECHK.TRANS64.TRYWAIT P0, [UR6+0xd8], R3 ;  /* 0x0000d803ff0075a7 */ /* 0x000ea40008001106 */
[----:B--2---:R-:W-:Y:S05]  /*1f60*/  @!P0 BRA `(.L_x_28) ;  /* 0x0000008c00788947 */ /* 0x004fea0003800000 */
.L_x_27:
[----:B------:R2:W-:Y:S01]  /*1f70*/  @P4 SYNCS.ARRIVE.TRANS64 RZ, [UR6], R2 ;  /* 0x00000002ffff49a7 */ /* 0x0005e20008000006 */
[----:B------:R-:W-:Y:S02]  /*1f80*/  ULOP3.LUT UR7, UR46, 0x2, URZ, 0xfc, !UPT ;  /* 0x000000022e077892 */ /* 0x000fe4000f8efcff */
[----:B------:R-:W-:Y:S02]  /*1f90*/  UIADD3 UR15, UPT, UPT, UR15, 0x1, URZ ;  /* 0x000000010f0f7890 */ /* 0x000fe4000fffe0ff */
[----:B------:R-:W-:Y:S02]  /*1fa0*/  UISETP.NE.AND UP0, UPT, UR7, 0x2, UPT ;  /* 0x000000020700788c */ /* 0x000fe4000bf05270 */
[----:B------:R-:W-:Y:S02]  /*1fb0*/  UIADD3 UR28, UPT, UPT, UR28, 0x1, URZ ;  /* 0x000000011c1c7890 */ /* 0x000fe4000fffe0ff */
[----:B------:R-:W-:-:S05]  /*1fc0*/  UISETP.NE.AND UP4, UPT, UR15, 0x1, UPT ;  /* 0x000000010f00788c */ /* 0x000fca000bf85270 */
[----:B------:R-:W-:Y:S05]  /*1fd0*/  BRA.U UP0, `(.L_x_29) ;  /* 0x0000000100047547 */ /* 0x000fea000b800000 */
[----:B------:R-:W-:Y:S05]  /*1fe0*/  BPT.TRAP 0x1 ;  /* 0x000000040000795c */ /* 0x000fea0000300000 */
.L_x_29:
[----:B------:R-:W-:Y:S04]  /*1ff0*/  BSSY.RECONVERGENT B0, `(.L_x_30) ;  /* 0x0000003000007945 */ /* 0x000fe80003800200 */
[----:B------:R-:W-:Y:S05]  /*2000*/  @!P3 BRA `(.L_x_31) ;  /* 0x000000000004b947 */ /* 0x000fea0003800000 */
[----:B------:R-:W-:Y:S05]  /*2010*/  BPT.TRAP 0x1 ;  /* 0x000000040000795c */ /* 0x000fea0000300000 */
.L_x_31:
[----:B------:R-:W-:Y:S05]  /*2020*/  BSYNC.RECONVERGENT B0 ;  /* 0x0000000000007941 */ /* 0x000fea0003800200 */
.L_x_30:
[----:B------:R-:W-:Y:S01]  /*2030*/  UIADD3 UR7, UPT, UPT, UR4, 0x1, URZ ;  /* 0x0000000104077890 */ /* 0x000fe2000fffe0ff */
[----:B------:R-:W-:Y:S01]  /*2040*/  BSSY.RECONVERGENT B0, `(.L_x_32) ;  /* 0x000002d000007945 */ /* 0x000fe20003800200 */
[----:B------:R-:W-:Y:S02]  /*2050*/  ELECT P0, URZ, PT ;  /* 0x0000000000ff782f */ /* 0x000fe40003800000 */
[----:B------:R-:W-:-:S04]  /*2060*/  UISETP.NE.AND UP0, UPT, UR7, 0x1b, UPT ;  /* 0x0000001b0700788c */ /* 0x000fc8000bf05270 */
[----:B------:R-:W-:Y:S02]  /*2070*/  USEL UR8, URZ, 0x1, UP0 ;  /* 0x00000001ff087887 */ /* 0x000fe40008000000 */
[----:B------:R-:W-:-:S04]  /*2080*/  USEL UR14, UR7, URZ, UP0 ;  /* 0x000000ff070e7287 */ /* 0x000fc80008000000 */
[----:B------:R-:W-:Y:S01]  /*2090*/  ULEA UR7, UR14, UR5, 0x3 ;  /* 0x000000050e077291 */ /* 0x000fe2000f8e18ff */
[----:B------:R-:W-:-:S04]  /*20a0*/  LOP3.LUT R12, R12, UR8, RZ, 0x3c, !PT ;  /* 0x000000080c0c7c12 */ /* 0x000fc8000f8e3cff */
[----:B-1----:R-:W-:-:S04]  /*20b0*/  SHF.L.U32 R0, R12, 0x1f, RZ ;  /* 0x0000001f0c007819 */ /* 0x002fc800000006ff */
[----:B------:R1:W3:Y:S01]  /*20c0*/  SYNCS.PHASECHK.TRANS64.TRYWAIT P1, [UR7+0xd8], R0 ;  /* 0x0000d800ff0075a7 */ /* 0x0002e20008021107 */
[----:B------:R-:W-:Y:S05]  /*20d0*/  @!P0 BRA `(.L_x_33) ;  /* 0x00000000008c8947 */ /* 0x000fea0003800000 */
[----:B------:R-:W-:Y:S02]  /*20e0*/  USHF.L.U32 UR24, UR4, 0x9, URZ ;  /* 0x0000000904187899 */ /* 0x000fe400080006ff */
[----:B------:R-:W-:Y:S02]  /*20f0*/  ULEA UR40, UR4, UR5, 0xc ;  /* 0x0000000504287291 */ /* 0x000fe4000f8e60ff */
[----:B------:R-:W-:Y:S02]  /*2100*/  UIADD3 UR22, UP3, UPT, UR30, 0x80, URZ ;  /* 0x000000801e167890 */ /* 0x000fe4000ff7e0ff */
[----:B------:R-:W-:Y:S02]  /*2110*/  ULEA UR32, UR4, UR38, 0xb ;  /* 0x0000002604207291 */ /* 0x000fe4000f8e58ff */
[----:B------:R-:W-:Y:S02]  /*2120*/  UIADD3 UR20, UP2, UPT, UR30, 0x180, URZ ;  /* 0x000001801e147890 */ /* 0x000fe4000ff5e0ff */
[----:B------:R-:W-:-:S02]  /*2130*/  UIADD3 UR18, UP1, UPT, UR30, 0x280, URZ ;  /* 0x000002801e127890 */ /* 0x000fc4000ff3e0ff */
[----:B------:R-:W-:Y:S02]  /*2140*/  UIADD3 UR16, UP0, UPT, UR30, 0x380, URZ ;  /* 0x000003801e107890 */ /* 0x000fe4000ff1e0ff */
[----:B------:R-:W-:Y:S02]  /*2150*/  ULOP3.LUT UR8, UR24, UR45, URZ, 0xfc, !UPT ;  /* 0x0000002d18087292 */ /* 0x000fe4000f8efcff */
[----:B------:R-:W-:Y:S02]  /*2160*/  ULOP3.LUT UR41, UR6, 0xfefffff8, URZ, 0xc0, !UPT ;  /* 0xfefffff806297892 */ /* 0x000fe4000f8ec0ff */
[----:B------:R-:W-:Y:S02]  /*2170*/  UIADD3.X UR23, UPT, UPT, URZ, UR31, URZ, UP3, !UPT ;  /* 0x0000001fff177290 */ /* 0x000fe40009ffe4ff */
[----:B------:R-:W-:Y:S02]  /*2180*/  UIADD3 UR40, UPT, UPT, UR40, 0x8600, URZ ;  /* 0x0000860028287890 */ /* 0x000fe4000fffe0ff */
[----:B------:R-:W-:-:S02]  /*2190*/  UIADD3.X UR21, UPT, UPT, URZ, UR31, URZ, UP2, !UPT ;  /* 0x0000001fff157290 */ /* 0x000fc400097fe4ff */
[----:B------:R-:W-:Y:S02]  /*21a0*/  UIADD3 UR32, UPT, UPT, UR5, 0x23600, UR32 ;  /* 0x0002360005207890 */ /* 0x000fe4000fffe020 */
[----:B------:R-:W-:Y:S02]  /*21b0*/  UPRMT UR7, URZ, 0x5410, UR37 ;  /* 0x00005410ff077896 */ /* 0x000fe40008000025 */
[----:B------:R-:W-:Y:S02]  /*21c0*/  UIADD3.X UR19, UPT, UPT, URZ, UR31, URZ, UP1, !UPT ;  /* 0x0000001fff137290 */ /* 0x000fe40008ffe4ff */
[----:B------:R-:W-:Y:S02]  /*21d0*/  UIADD3 UR24, UPT, UPT, UR5, 0x30e00, UR24 ;  /* 0x00030e0005187890 */ /* 0x000fe4000fffe018 */
[----:B------:R-:W-:Y:S02]  /*21e0*/  UIADD3.X UR17, UPT, UPT, URZ, UR31, URZ, UP0, !UPT ;  /* 0x0000001fff117290 */ /* 0x000fe400087fe4ff */
[----:B------:R-:W-:Y:S01]  /*21f0*/  UIADD3 UR8, UPT, UPT, UR5, 0x34400, UR8 ;  /* 0x0003440005087890 */ /* 0x000fe2000fffe008 */
[----:B------:R-:W-:Y:S01]  /*2200*/  UMOV UR48, 0x0 ;  /* 0x0000000000307882 */ /* 0x000fe20000000000 */
[----:B------:R-:W-:Y:S01]  /*2210*/  UMOV UR49, 0x10000000 ;  /* 0x1000000000317882 */ /* 0x000fe20000000000 */
[----:B------:R-:W-:Y:S01]  /*2220*/  UMOV UR34, UR42 ;  /* 0x0000002a00227c82 */ /* 0x000fe20008000000 */
[----:B------:R-:W-:Y:S01]  /*2230*/  UMOV UR36, UR44 ;  /* 0x0000002c00247c82 */ /* 0x000fe20008000000 */
[----:B------:R-:W-:Y:S01]  /*2240*/  UMOV UR33, UR41 ;  /* 0x0000002900217c82 */ /* 0x000fe20008000000 */
[----:B------:R-:W-:Y:S01]  /*2250*/  UMOV UR26, URZ ;  /* 0x000000ff001a7c82 */ /* 0x000fe20008000000 */
[----:B------:R-:W-:Y:S01]  /*2260*/  UMOV UR29, UR44 ;  /* 0x0000002c001d7c82 */ /* 0x000fe20008000000 */
[----:B------:R-:W-:Y:S01]  /*2270*/  UMOV UR25, UR41 ;  /* 0x0000002900197c82 */ /* 0x000fe20008000000 */
[----:B------:R4:W-:Y:S01]  /*2280*/  UTMALDG.3D.2CTA [UR40], [UR22], desc[UR48] ;  /* 0x00003028160075b4 */ /* 0x0009e20008211000 */
[----:B------:R-:W-:Y:S01]  /*2290*/  UMOV UR52, 0xf0000 ;  /* 0x000f000000347882 */ /* 0x000fe20000000000 */
[----:B------:R-:W-:Y:S01]  /*22a0*/  UMOV UR12, UR28 ;  /* 0x0000001c000c7c82 */ /* 0x000fe20008000000 */
[----:B------:R-:W-:Y:S01]  /*22b0*/  UMOV UR13, UR44 ;  /* 0x0000002c000d7c82 */ /* 0x000fe20008000000 */
[----:B------:R-:W-:Y:S01]  /*22c0*/  UMOV UR9, UR41 ;  /* 0x0000002900097c82 */ /* 0x000fe20008000000 */
[----:B------:R4:W-:Y:S01]  /*22d0*/  UTMALDG.3D.MULTICAST.2CTA [UR32], [UR20], UR7, desc[UR48] ;  /* 0x00003020140073b4 */ /* 0x0009e20008211807 */
[----:B------:R4:W-:Y:S01]  /*22e0*/  UTMALDG.4D.2CTA [UR24], [UR18], desc[UR48] ;  /* 0x00003018120075b4 */ /* 0x0009e20008219000 */
[----:B------:R4:W-:Y:S02]  /*22f0*/  UTMALDG.4D.MULTICAST.2CTA [UR8], [UR16], UR52, desc[UR48] ;  /* 0x00003008100073b4 */ /* 0x0009e40008219834 */
[----:B----4-:R-:W-:Y:S01]  /*2300*/  NOP ;  /* 0x0000000000007918 */ /* 0x010fe20000000000 */
.L_x_33:
[----:B------:R-:W-:Y:S05]  /*2310*/  BSYNC.RECONVERGENT B0 ;  /* 0x0000000000007941 */ /* 0x000fea0003800200 */
.L_x_32:
[----:B------:R-:W-:Y:S01]  /*2320*/  UIADD3 UR42, UPT, UPT, UR42, 0x40, URZ ;  /* 0x000000402a2a7890 */ /* 0x000fe2000fffe0ff */
[----:B------:R-:W-:Y:S01]  /*2330*/  UMOV UR4, UR14 ;  /* 0x0000000e00047c82 */ /* 0x000fe20008000000 */
[----:B------:R-:W-:Y:S01]  /*2340*/  UMOV UR20, UR47 ;  /* 0x0000002f00147c82 */ /* 0x000fe20008000000 */
[----:B------:R-:W-:Y:S09]  /*2350*/  BRA.U UP4, `(.L_x_34) ;  /* 0xfffffff904ec7547 */ /* 0x000ff2000b83ffff */
.L_x_26:
[----:B------:R-:W-:Y:S01]  /*2360*/  ULEA UR4, UR14, UR5, 0x3 ;  /* 0x000000050e047291 */ /* 0x000fe2000f8e18ff */
[----:B-1----:R-:W-:Y:S01]  /*2370*/  SHF.L.U32 R0, R12, 0x1f, RZ ;  /* 0x0000001f0c007819 */ /* 0x002fe200000006ff */
[----:B------:R-:W-:Y:S01]  /*2380*/  @!P2 SYNCS.ARRIVE.TRANS64.A1T0 RZ, [UR5+0x1f8], RZ ;  /* 0x0001f8ffffffa9a7 */ /* 0x000fe20008100005 */
[----:B------:R-:W-:-:S06]  /*2390*/  UISETP.GT.AND UP0, UPT, UR57, UR56, UPT ;  /* 0x000000383900728c */ /* 0x000fcc000bf04270 */
[----:B--23--:R1:W2:Y:S03]  /*23a0*/  SYNCS.PHASECHK.TRANS64.TRYWAIT P1, [UR4+0xd8], R0 ;  /* 0x0000d800ff0075a7 */ /* 0x00c2a60008021104 */
[----:B------:R-:W-:Y:S05]  /*23b0*/  BRA.U !UP0, `(.L_x_35) ;  /* 0x0000000508187547 */ /* 0x000fea000b800000 */
[----:B------:R-:W-:Y:S01]  /*23c0*/  UIADD3 UR15, UPT, UPT, UR60, UR20, URZ ;  /* 0x000000143c0f7290 */ /* 0x000fe2000fffe0ff */
[----:B------:R-:W-:-:S11]  /*23d0*/  UMOV UR6, UR14 ;  /* 0x0000000e00067c82 */ /* 0x000fd60008000000 */
.L_x_43:
[----:B------:R-:W-:Y:S01]  /*23e0*/  ULEA UR7, UR6, UR5, 0x3 ;  /* 0x0000000506077291 */ /* 0x000fe2000f8e18ff */
[----:B--2---:R-:W-:Y:S01]  /*23f0*/  @P4 MOV R2, 0x3800 ;  /* 0x0000380000024802 */ /* 0x004fe20000000f00 */
[----:B--23--:R-:W-:Y:S10]  /*2400*/  @P1 BRA `(.L_x_36) ;  /* 0x00000000000c1947 */ /* 0x00cff40003800000 */
[----:B------:R-:W-:-:S04]  /*2410*/  SHF.L.U32 R3, R12, 0x1f, RZ ;  /* 0x0000001f0c037819 */ /* 0x000fc800000006ff */
[----:B------:R-:W2:Y:S02]  /*2420*/  SYNCS.PHASECHK.TRANS64.TRYWAIT P0, [UR7+0xd8], R3 ;  /* 0x0000d803ff0075a7 */ /* 0x000ea40008001107 */
[----:B--2---:R-:W-:Y:S05]  /*2430*/  @!P0 BRA `(.L_x_37) ;  /* 0x00000088005c8947 */ /* 0x004fea0003800000 */
.L_x_36:
[----:B------:R2:W-:Y:S01]  /*2440*/  @P4 SYNCS.ARRIVE.TRANS64 RZ, [UR7], R2 ;  /* 0x00000002ffff49a7 */ /* 0x0005e20008000007 */
[----:B------:R-:W-:-:S04]  /*2450*/  ULOP3.LUT UR4, UR46, 0x2, URZ, 0xfc, !UPT ;  /* 0x000000022e047892 */ /* 0x000fc8000f8efcff */
[----:B------:R-:W-:-:S09]  /*2460*/  UISETP.NE.AND UP0, UPT, UR4, 0x2, UPT ;  /* 0x000000020400788c */ /* 0x000fd2000bf05270 */
[----:B------:R-:W-:Y:S05]  /*2470*/  BRA.U UP0, `(.L_x_38) ;  /* 0x0000000100047547 */ /* 0x000fea000b800000 */
[----:B------:R-:W-:Y:S05]  /*2480*/  BPT.TRAP 0x1 ;  /* 0x000000040000795c */ /* 0x000fea0000300000 */
.L_x_38:
[----:B------:R-:W-:Y:S04]  /*2490*/  BSSY.RECONVERGENT B0, `(.L_x_39) ;  /* 0x0000003000007945 */ /* 0x000fe80003800200 */
[----:B------:R-:W-:Y:S05]  /*24a0*/  @!P3 BRA `(.L_x_40) ;  /* 0x000000000004b947 */ /* 0x000fea0003800000 */
[----:B------:R-:W-:Y:S05]  /*24b0*/  BPT.TRAP 0x1 ;  /* 0x000000040000795c */ /* 0x000fea0000300000 */
.L_x_40:
[----:B------:R-:W-:Y:S05]  /*24c0*/  BSYNC.RECONVERGENT B0 ;  /* 0x0000000000007941 */ /* 0x000fea0003800200 */
.L_x_39:
        /* <DEDUP_REMOVED lines=11> */
[----:B------:R-:W-:Y:S02]  /*2580*/  ULEA UR40, UR6, UR5, 0xc ;  /* 0x0000000506287291 */ /* 0x000fe4000f8e60ff */
[----:B------:R-:W-:Y:S02]  /*2590*/  UIADD3 UR22, UP3, UPT, UR30, 0x80, URZ ;  /* 0x000000801e167890 */ /* 0x000fe4000ff7e0ff */
[----:B------:R-:W-:Y:S02]  /*25a0*/  USHF.L.U32 UR16, UR6, 0x9, URZ ;  /* 0x0000000906107899 */ /* 0x000fe400080006ff */
[----:B------:R-:W-:Y:S02]  /*25b0*/  ULEA UR32, UR6, UR38, 0xb ;  /* 0x0000002606207291 */ /* 0x000fe4000f8e58ff */
[----:B------:R-:W-:Y:S02]  /*25c0*/  UIADD3 UR12, UP2, UPT, UR30, 0x180, URZ ;  /* 0x000001801e0c7890 */ /* 0x000fe4000ff5e0ff */
[----:B------:R-:W-:-:S02]  /*25d0*/  UIADD3 UR28, UP1, UPT, UR30, 0x280, URZ ;  /* 0x000002801e1c7890 */ /* 0x000fc4000ff3e0ff */
[----:B------:R-:W-:Y:S02]  /*25e0*/  UIADD3 UR24, UP0, UPT, UR30, 0x380, URZ ;  /* 0x000003801e187890 */ /* 0x000fe4000ff1e0ff */
[----:B------:R-:W-:Y:S02]  /*25f0*/  USHF.L.U32 UR42, UR20, 0x6, URZ ;  /* 0x00000006142a7899 */ /* 0x000fe400080006ff */
[----:B------:R-:W-:Y:S02]  /*2600*/  ULOP3.LUT UR41, UR7, 0xfefffff8, URZ, 0xc0, !UPT ;  /* 0xfefffff807297892 */ /* 0x000fe4000f8ec0ff */
[----:B------:R-:W-:Y:S02]  /*2610*/  UIADD3.X UR23, UPT, UPT, URZ, UR31, URZ, UP3, !UPT ;  /* 0x0000001fff177290 */ /* 0x000fe40009ffe4ff */
[----:B------:R-:W-:Y:S02]  /*2620*/  ULOP3.LUT UR8, UR16, UR45, URZ, 0xfc, !UPT ;  /* 0x0000002d10087292 */ /* 0x000fe4000f8efcff */
[----:B------:R-:W-:-:S02]  /*2630*/  UIADD3 UR40, UPT, UPT, UR40, 0x8600, URZ ;  /* 0x0000860028287890 */ /* 0x000fc4000fffe0ff */
[----:B------:R-:W-:Y:S02]  /*2640*/  UIADD3.X UR13, UPT, UPT, URZ, UR31, URZ, UP2, !UPT ;  /* 0x0000001fff0d7290 */ /* 0x000fe400097fe4ff */
[----:B------:R-:W-:Y:S02]  /*2650*/  UIADD3 UR32, UPT, UPT, UR5, 0x23600, UR32 ;  /* 0x0002360005207890 */ /* 0x000fe4000fffe020 */
[----:B------:R-:W-:Y:S02]  /*2660*/  UPRMT UR4, URZ, 0x5410, UR37 ;  /* 0x00005410ff047896 */ /* 0x000fe40008000025 */
[----:B------:R-:W-:Y:S02]  /*2670*/  UIADD3.X UR29, UPT, UPT, URZ, UR31, URZ, UP1, !UPT ;  /* 0x0000001fff1d7290 */ /* 0x000fe40008ffe4ff */
[----:B------:R-:W-:Y:S02]  /*2680*/  UIADD3 UR16, UPT, UPT, UR5, 0x30e00, UR16 ;  /* 0x00030e0005107890 */ /* 0x000fe4000fffe010 */
[----:B------:R-:W-:-:S02]  /*2690*/  UIADD3 UR8, UPT, UPT, UR5, 0x34400, UR8 ;  /* 0x0003440005087890 */ /* 0x000fc4000fffe008 */
[----:B------:R-:W-:Y:S01]  /*26a0*/  UIADD3.X UR25, UPT, UPT, URZ, UR31, URZ, UP0, !UPT ;  /* 0x0000001fff197290 */ /* 0x000fe200087fe4ff */
[----:B------:R-:W-:Y:S01]  /*26b0*/  UMOV UR48, 0x0 ;  /* 0x0000000000307882 */ /* 0x000fe20000000000 */
[----:B------:R-:W-:Y:S01]  /*26c0*/  UMOV UR49, 0x10000000 ;  /* 0x1000000000317882 */ /* 0x000fe20000000000 */
[----:B------:R-:W-:Y:S01]  /*26d0*/  UMOV UR36, UR44 ;  /* 0x0000002c00247c82 */ /* 0x000fe20008000000 */
[----:B------:R-:W-:Y:S01]  /*26e0*/  UMOV UR33, UR41 ;  /* 0x0000002900217c82 */ /* 0x000fe20008000000 */
[----:B------:R-:W-:Y:S01]  /*26f0*/  UMOV UR34, UR42 ;  /* 0x0000002a00227c82 */ /* 0x000fe20008000000 */
[----:B------:R-:W-:Y:S01]  /*2700*/  UTMALDG.3D.2CTA [UR40], [UR22], desc[UR48] ;  /* 0x00003028160075b4 */ /* 0x000fe20008211000 */
[----:B------:R-:W-:Y:S01]  /*2710*/  UMOV UR18, URZ ;  /* 0x000000ff00127c82 */ /* 0x000fe20008000000 */
[----:B------:R-:W-:Y:S01]  /*2720*/  UMOV UR19, UR27 ;  /* 0x0000001b00137c82 */ /* 0x000fe20008000000 */
[----:B------:R-:W-:Y:S01]  /*2730*/  UMOV UR21, UR44 ;  /* 0x0000002c00157c82 */ /* 0x000fe20008000000 */
[----:B------:R-:W-:Y:S01]  /*2740*/  UMOV UR17, UR41 ;  /* 0x0000002900117c82 */ /* 0x000fe20008000000 */
[----:B------:R-:W-:Y:S01]  /*2750*/  UMOV UR26, 0xf0000 ;  /* 0x000f0000001a7882 */ /* 0x000fe20000000000 */
[----:B------:R-:W-:Y:S01]  /*2760*/  UMOV UR9, UR41 ;  /* 0x0000002900097c82 */ /* 0x000fe20008000000 */
[----:B------:R4:W-:Y:S01]  /*2770*/  UTMALDG.3D.MULTICAST.2CTA [UR32], [UR12], UR4, desc[UR48] ;  /* 0x000030200c0073b4 */ /* 0x0009e20008211804 */
[----:B------:R1:W-:Y:S01]  /*2780*/  UTMALDG.4D.2CTA [UR16], [UR28], desc[UR48] ;  /* 0x000030101c0075b4 */ /* 0x0003e20008219000 */
[----:B----4-:R-:W-:Y:S01]  /*2790*/  UMOV UR12, UR20 ;  /* 0x00000014000c7c82 */ /* 0x010fe20008000000 */
[----:B------:R-:W-:-:S02]  /*27a0*/  UMOV UR13, UR44 ;  /* 0x0000002c000d7c82 */ /* 0x000fc40008000000 */
[----:B------:R1:W-:Y:S02]  /*27b0*/  UTMALDG.4D.MULTICAST.2CTA [UR8], [UR24], UR26, desc[UR48] ;  /* 0x00003008180073b4 */ /* 0x0003e4000821981a */
[----:B-1----:R-:W-:Y:S01]  /*27c0*/  NOP ;  /* 0x0000000000007918 */ /* 0x002fe20000000000 */
.L_x_42:
[----:B------:R-:W-:Y:S05]  /*27d0*/  BSYNC.RECONVERGENT B0 ;  /* 0x0000000000007941 */ /* 0x000fea0003800200 */
.L_x_41:
[----:B------:R-:W-:Y:S01]  /*27e0*/  UIADD3 UR20, UPT, UPT, UR20, 0x1, URZ ;  /* 0x0000000114147890 */ /* 0x000fe2000fffe0ff */
[----:B------:R-:W-:-:S03]  /*27f0*/  UMOV UR6, UR14 ;  /* 0x0000000e00067c82 */ /* 0x000fc60008000000 */
[----:B------:R-:W-:-:S09]  /*2800*/  UISETP.NE.AND UP0, UPT, UR20, UR15, UPT ;  /* 0x0000000f1400728c */ /* 0x000fd2000bf05270 */
[----:B------:R-:W-:Y:S05]  /*2810*/  BRA.U UP0, `(.L_x_43) ;  /* 0xfffffff900f07547 */ /* 0x000fea000b83ffff */
.L_x_35:
[C---:B------:R-:W-:Y:S01]  /*2820*/  LEA R3, R11.reuse, UR5, 0x3 ;  /* 0x000000050b037c11 */ /* 0x040fe2000f8e18ff */
[----:B------:R-:W-:Y:S01]  /*2830*/  NOP ;  /* 0x0000000000007918 */ /* 0x000fe20000000000 */
[----:B-1----:R-:W-:Y:S02]  /*2840*/  SHF.L.U32 R0, R10, 0x1f, RZ ;  /* 0x0000001f0a007819 */ /* 0x002fe400000006ff */
[----:B------:R-:W-:Y:S02]  /*2850*/  LEA R5, R11, UR5, 0x4 ;  /* 0x000000050b057c11 */ /* 0x000fe4000f8e20ff */
[----:B------:R-:W1:Y:S02]  /*2860*/  SYNCS.PHASECHK.TRANS64.TRYWAIT P0, [R3+URZ+0x200], R0 ;  /* 0x00020000030075a7 */ /* 0x000e6400080011ff */
[----:B-1----:R-:W-:Y:S05]  /*2870*/  @!P0 BRA `(.L_x_44) ;  /* 0x0000008400648947 */ /* 0x002fea0003800000 */
.L_x_178:
[----:B------:R-:W4:Y:S01]  /*2880*/  LDS.128 R4, [R5+0x270] ;  /* 0x0002700005047984 */ /* 0x000f220000000c00 */
[----:B------:R-:W-:Y:S01]  /*2890*/  UISETP.GE.AND UP0, UPT, UR39, 0x1, UPT ;  /* 0x000000012700788c */ /* 0x000fe2000bf06270 */
[----:B------:R-:W-:Y:S01]  /*28a0*/  @!PT LDS RZ, [RZ] ;  /* 0x00000000fffff984 */ /* 0x000fe20000000800 */
[----:B------:R-:W-:Y:S01]  /*28b0*/  @!PT LDS RZ, [RZ] ;  /* 0x00000000fffff984 */ /* 0x000fe20000000800 */
[----:B------:R-:W-:Y:S01]  /*28c0*/  @!PT LDS RZ, [RZ] ;  /* 0x00000000fffff984 */ /* 0x000fe20000000800 */
[----:B------:R-:W-:Y:S01]  /*28d0*/  @!PT LDS RZ, [RZ] ;  /* 0x00000000fffff984 */ /* 0x000fe20000000800 */
[----:B------:R1:W-:Y:S06]  /*28e0*/  MEMBAR.ALL.CTA ;  /* 0x0000000000007992 */ /* 0x0003ec0000008000 */
[----:B-1----:R-:W1:Y:S01]  /*28f0*/  FENCE.VIEW.ASYNC.S ;  /* 0x00000000000073c6 */ /* 0x002e620000000000 */
[----:B----4-:R-:W-:-:S13]  /*2900*/  LOP3.LUT P0, RZ, R6, 0x1, RZ, 0xc0, !PT ;  /* 0x0000000106ff7812 */ /* 0x010fda000780c0ff */
[----:B-1----:R-:W-:Y:S01]  /*2910*/  VOTEU.ANY UP1, P0 ;  /* 0x0000000000ff7886 */ /* 0x002fe20000020100 */
[----:B------:R-:W-:-:S13]  /*2920*/  PLOP3.LUT P0, PT, PT, PT, UP1, 0x80, 0x8 ;  /* 0x000000000008781c */ /* 0x000fda0003f0f018 */
[----:B------:R-:W-:Y:S02]  /*2930*/  @P0 LOP3.LUT R0, R5, 0xffff, RZ, 0xc0, !PT ;  /* 0x0000ffff05000812 */ /* 0x000fe400078ec0ff */
[----:B--2---:R-:W-:Y:S02]  /*2940*/  @P0 MOV R2, R4 ;  /* 0x0000000400020202 */ /* 0x004fe40000000f00 */
[----:B------:R-:W-:Y:S01]  /*2950*/  @P0 R2UR UR6, R0 ;  /* 0x00000000000602ca */ /* 0x000fe200000e0000 */
[----:B------:R-:W-:Y:S01]  /*2960*/  VIADD R0, R3, 0x210 ;  /* 0x0000021003007836 */ /* 0x000fe20000000000 */
[----:B------:R-:W-:Y:S02]  /*2970*/  @P0 SHF.R.U32.HI R4, RZ, 0x10, R5 ;  /* 0x00000010ff040819 */ /* 0x000fe40000011605 */
[----:B------:R-:W-:Y:S02]  /*2980*/  @P0 R2UR UR7, R2 ;  /* 0x00000000020702ca */ /* 0x000fe400000e0000 */
[----:B------:R-:W-:-:S02]  /*2990*/  PRMT R0, RZ, 0x654, R0 ;  /* 0x00000654ff007816 */ /* 0x000fc40000000000 */
[----:B------:R-:W-:Y:S02]  /*29a0*/  @P0 R2UR UR4, R4 ;  /* 0x00000000040402ca */ /* 0x000fe400000e0000 */
[----:B------:R1:W-:Y:S03]  /*29b0*/  SYNCS.ARRIVE.TRANS64.RED.A1T0 RZ, [R0+URZ], RZ ;  /* 0x000000ff00ff79a7 */ /* 0x0003e600081004ff */
[----:B------:R-:W-:-:S04]  /*29c0*/  @UP1 UMOV UR50, UR6 ;  /* 0x0000000600321c82 */ /* 0x000fc80008000000 */
[----:B------:R-:W-:-:S04]  /*29d0*/  @UP1 UMOV UR51, UR7 ;  /* 0x0000000700331c82 */ /* 0x000fc80008000000 */
[----:B------:R-:W-:Y:S01]  /*29e0*/  @UP1 UMOV UR44, UR4 ;  /* 0x00000004002c1c82 */ /* 0x000fe20008000000 */
[----:B------:R-:W-:Y:S05]  /*29f0*/  BRA.U !UP0, `(.L_x_45) ;  /* 0x0000000108d47547 */ /* 0x000fea000b800000 */
[----:B------:R-:W2:Y:S01]  /*2a00*/  LDCU.128 UR16, c[0x0][0xf10] ;  /* 0x0001e200ff1077ac */ /* 0x000ea20008000c00 */
[----:B------:R-:W4:Y:S01]  /*2a10*/  LDCU UR11, c[0x0][0xf20] ;  /* 0x0001e400ff0b77ac */ /* 0x000f220008000800 */
[----:B------:R-:W3:Y:S01]  /*2a20*/  LDCU UR24, c[0x0][0xf0c] ;  /* 0x0001e180ff1877ac */ /* 0x000ee20008000800 */
[----:B------:R-:W1:Y:S01]  /*2a30*/  LDCU.64 UR8, c[0x0][0xf28] ;  /* 0x0001e500ff0877ac */ /* 0x000e620008000a00 */
[----:B------:R-:W-:Y:S02]  /*2a40*/  UISETP.NE.AND UP3, UPT, UR39, 0x1, UPT ;  /* 0x000000012700788c */ /* 0x000fe4000bf65270 */
[----:B--2---:R-:W-:Y:S02]  /*2a50*/  UIMAD.WIDE.U32 UR12, UR54, UR19, URZ ;  /* 0x00000013360c72a5 */ /* 0x004fe4000f8e00ff */
[----:B------:R-:W-:Y:S02]  /*2a60*/  UIMAD.WIDE.U32 UR6, UR55, UR16, URZ ;  /* 0x00000010370672a5 */ /* 0x000fe4000f8e00ff */
[----:B------:R-:W-:-:S02]  /*2a70*/  UISETP.NE.AND UP0, UPT, UR18, 0x1, UPT ;  /* 0x000000011200788c */ /* 0x000fc4000bf05270 */
[----:B------:R-:W-:Y:S01]  /*2a80*/  UIMAD.WIDE.U32 UR22, UR50, UR19, URZ ;  /* 0x00000013321672a5 */ /* 0x000fe2000f8e00ff */
[----:B------:R-:W-:Y:S02]  /*2a90*/  UMOV UR12, UR13 ;  /* 0x0000000d000c7c82 */ /* 0x000fe40008000000 */
[----:B------:R-:W-:Y:S01]  /*2aa0*/  UMOV UR6, UR7 ;  /* 0x0000000700067c82 */ /* 0x000fe20008000000 */
[----:B----4-:R-:W-:Y:S02]  /*2ab0*/  USHF.R.U32.HI UR12, URZ, UR11, UR12 ;  /* 0x0000000bff0c7299 */ /* 0x010fe4000801160c */
[----:B------:R-:W-:Y:S02]  /*2ac0*/  USHF.R.U32.HI UR7, URZ, UR17, UR6 ;  /* 0x00000011ff077299 */ /* 0x000fe40008011606 */
[----:B---3--:R-:W-:Y:S02]  /*2ad0*/  UISETP.NE.AND UP2, UPT, UR24, 0x1, UPT ;  /* 0x000000011800788c */ /* 0x008fe4000bf45270 */
[----:B------:R-:W-:-:S02]  /*2ae0*/  USEL UR6, UR54, UR12, !UP0 ;  /* 0x0000000c36067287 */ /* 0x000fc4000c000000 */
[----:B------:R-:W-:Y:S02]  /*2af0*/  USEL UR7, UR55, UR7, !UP2 ;  /* 0x0000000737077287 */ /* 0x000fe4000d000000 */
[----:B-1----:R-:W-:Y:S01]  /*2b00*/  UIMAD.WIDE.U32 UR12, UR6, UR8, URZ ;  /* 0x00000008060c72a5 */ /* 0x002fe2000f8e00ff */
[----:B------:R-:W-:Y:S01]  /*2b10*/  UMOV UR4, UR23 ;  /* 0x0000001700047c82 */ /* 0x000fe20008000000 */
[----:B------:R-:W-:Y:S02]  /*2b20*/  UIMAD.WIDE.U32 UR20, UR51, UR16, URZ ;  /* 0x00000010331472a5 */ /* 0x000fe4000f8e00ff */
[----:B------:R-:W-:-:S03]  /*2b30*/  UIMAD.WIDE.U32 UR22, UR7, UR8, URZ ;  /* 0x00000008071672a5 */ /* 0x000fc6000f8e00ff */
[----:B------:R-:W-:Y:S01]  /*2b40*/  UMOV UR12, UR13 ;  /* 0x0000000d000c7c82 */ /* 0x000fe20008000000 */
[----:B------:R-:W-:Y:S02]  /*2b50*/  USHF.R.U32.HI UR4, URZ, UR11, UR4 ;  /* 0x0000000bff047299 */ /* 0x000fe40008011604 */
[----:B------:R-:W-:Y:S01]  /*2b60*/  @UP3 USHF.R.U32.HI UR6, URZ, UR9, UR12 ;  /* 0x00000009ff063299 */ /* 0x000fe2000801160c */
[----:B------:R-:W-:Y:S01]  /*2b70*/  UMOV UR20, UR21 ;  /* 0x0000001500147c82 */ /* 0x000fe20008000000 */
[----:B------:R-:W-:Y:S01]  /*2b80*/  UMOV UR22, UR23 ;  /* 0x0000001700167c82 */ /* 0x000fe20008000000 */
[----:B------:R-:W-:Y:S02]  /*2b90*/  USHF.R.U32.HI UR17, URZ, UR17, UR20 ;  /* 0x00000011ff117299 */ /* 0x000fe40008011614 */
[----:B------:R-:W-:Y:S02]  /*2ba0*/  USEL UR4, UR50, UR4, !UP0 ;  /* 0x0000000432047287 */ /* 0x000fe4000c000000 */
[----:B------:R-:W-:-:S02]  /*2bb0*/  @UP3 USHF.R.U32.HI UR7, URZ, UR9, UR22 ;  /* 0x00000009ff073299 */ /* 0x000fc40008011616 */
[----:B------:R-:W-:Y:S02]  /*2bc0*/  UIMAD UR11, UR39, UR6, URZ ;  /* 0x00000006270b72a4 */ /* 0x000fe4000f8e02ff */
[----:B------:R-:W-:Y:S02]  /*2bd0*/  USEL UR6, UR51, UR17, !UP2 ;  /* 0x0000001133067287 */ /* 0x000fe4000d000000 */
[----:B------:R-:W-:Y:S02]  /*2be0*/  UIMAD UR12, UR39, UR7, URZ ;  /* 0x00000007270c72a4 */ /* 0x000fe4000f8e02ff */
[----:B------:R-:W-:Y:S02]  /*2bf0*/  UISETP.GE.AND UP0, UPT, UR4, UR11, UPT ;  /* 0x0000000b0400728c */ /* 0x000fe4000bf06270 */
[----:B------:R-:W-:Y:S02]  /*2c00*/  UIMAD.WIDE.U32 UR16, UR4, UR8, URZ ;  /* 0x00000008041072a5 */ /* 0x000fe4000f8e00ff */
[----:B------:R-:W-:-:S02]  /*2c10*/  UISETP.GE.OR UP0, UPT, UR6, UR12, UP0 ;  /* 0x0000000c0600728c */ /* 0x000fc40008706670 */
[----:B------:R-:W-:Y:S02]  /*2c20*/  UIMAD.WIDE.U32 UR12, UR6, UR8, URZ ;  /* 0x00000008060c72a5 */ /* 0x000fe4000f8e00ff */
[----:B------:R-:W-:Y:S01]  /*2c30*/  UIADD3 UR15, UPT, UPT, -UR4, URZ, URZ ;  /* 0x000000ff040f7290 */ /* 0x000fe2000fffe1ff */
[----:B------:R-:W-:Y:S01]  /*2c40*/  UMOV UR11, UR17 ;  /* 0x00000011000b7c82 */ /* 0x000fe20008000000 */
[----:B------:R-:W-:Y:S02]  /*2c50*/  UIADD3 UR12, UPT, UPT, -UR6, URZ, URZ ;  /* 0x000000ff060c7290 */ /* 0x000fe4000fffe1ff */
[----:B------:R-:W-:-:S03]  /*2c60*/  USHF.R.U32.HI UR11, URZ, UR9, UR11 ;  /* 0x00000009ff0b7299 */ /* 0x000fc6000801160b */
[----:B------:R-:W-:Y:S01]  /*2c70*/  @!UP0 UMOV UR8, UR13 ;  /* 0x0000000d00088c82 */ /* 0x000fe20008000000 */
[----:B------:R-:W-:Y:S02]  /*2c80*/  UIMAD UR15, UR18, UR15, UR50 ;  /* 0x0000000f120f72a4 */ /* 0x000fe4000f8e0232 */
[----:B------:R-:W-:Y:S02]  /*2c90*/  USEL UR11, UR4, UR11, !UP3 ;  /* 0x0000000b040b7287 */ /* 0x000fe4000d800000 */
[----:B------:R-:W-:Y:S02]  /*2ca0*/  @!UP0 USHF.R.U32.HI UR8, URZ, UR9, UR8 ;  /* 0x00000009ff088299 */ /* 0x000fe40008011608 */
[----:B------:R-:W-:Y:S02]  /*2cb0*/  UIADD3 UR9, UPT, UPT, -UR11, URZ, URZ ;  /* 0x000000ff0b097290 */ /* 0x000fe4000fffe1ff */
[----:B------:R-:W-:Y:S02]  /*2cc0*/  @!UP0 USEL UR8, UR6, UR8, !UP3 ;  /* 0x0000000806088287 */ /* 0x000fe4000d800000 */
[----:B------:R-:W-:-:S02]  /*2cd0*/  UIMAD UR9, UR39, UR9, UR4 ;  /* 0x00000009270972a4 */ /* 0x000fc4000f8e0204 */
[----:B------:R-:W-:Y:S02]  /*2ce0*/  @!UP0 UIADD3 UR11, UPT, UPT, UR11, -UR8, URZ ;  /* 0x800000080b0b8290 */ /* 0x000fe4000fffe0ff */
[----:B------:R-:W-:Y:S02]  /*2cf0*/  @!UP0 UIMAD UR8, UR9, UR7, UR8 ;  /* 0x00000007090882a4 */ /* 0x000fe4000f8e0208 */
[----:B------:R-:W-:Y:S02]  /*2d00*/  @!UP0 UIMAD UR4, UR39, UR11, UR6 ;  /* 0x0000000b270482a4 */ /* 0x000fe4000f8e0206 */
[----:B------:R-:W-:Y:S02]  /*2d10*/  UIMAD UR7, UR24, UR12, UR51 ;  /* 0x0000000c180772a4 */ /* 0x000fe4000f8e0233 */
[----:B------:R-:W-:Y:S01]  /*2d20*/  UIMAD UR50, UR4, UR18, UR15 ;  /* 0x00000012043272a4 */ /* 0x000fe2000f8e020f */
[----:B------:R-:W-:Y:S02]  /*2d30*/  @!UP0 UMOV UR6, UR8 ;  /* 0x0000000800068c82 */ /* 0x000fe40008000000 */
[----:B------:R-:W-:-:S12]  /*2d40*/  UIMAD UR51, UR6, UR24, UR7 ;  /* 0x00000018063372a4 */ /* 0x000fd8000f8e0207 */
.L_x_45:
[----:B------:R-:W2:Y:S02]  /*2d50*/  LDCU UR4, c[0x0][0xf30] ;  /* 0x0001e600ff0477ac */ /* 0x000ea40008000800 */
[----:B--2---:R-:W-:-:S09]  /*2d60*/  UISETP.NE.AND UP0, UPT, UR4, 0x1, UPT ;  /* 0x000000010400788c */ /* 0x004fd2000bf05270 */
[----:B------:R-:W-:Y:S05]  /*2d70*/  BRA.U UP0, `(.L_x_46) ;  /* 0x0000000100447547 */ /* 0x000fea000b800000 */
[----:B------:R-:W2:Y:S01]  /*2d80*/  LDCU.128 UR16, c[0x0][0xf10] ;  /* 0x0001e200ff1077ac */ /* 0x000ea20008000c00 */
[----:B------:R-:W4:Y:S01]  /*2d90*/  LDCU UR11, c[0x0][0xf0c] ;  /* 0x0001e180ff0b77ac */ /* 0x000f220008000800 */
[----:B------:R-:W1:Y:S01]  /*2da0*/  LDCU UR12, c[0x0][0xf20] ;  /* 0x0001e400ff0c77ac */ /* 0x000e620008000800 */
[----:B--2---:R-:W-:Y:S02]  /*2db0*/  UIMAD.WIDE.U32 UR8, UR51, UR16, URZ ;  /* 0x00000010330872a5 */ /* 0x004fe4000f8e00ff */
[----:B------:R-:W-:Y:S02]  /*2dc0*/  UIMAD.WIDE.U32 UR6, UR50, UR19, URZ ;  /* 0x00000013320672a5 */ /* 0x000fe4000f8e00ff */
[----:B----4-:R-:W-:Y:S02]  /*2dd0*/  UISETP.NE.AND UP2, UPT, UR11, 0x1, UPT ;  /* 0x000000010b00788c */ /* 0x010fe4000bf45270 */
[----:B------:R-:W-:Y:S01]  /*2de0*/  UISETP.NE.AND UP0, UPT, UR18, 0x1, UPT ;  /* 0x000000011200788c */ /* 0x000fe2000bf05270 */
[----:B------:R-:W-:-:S02]  /*2df0*/  UMOV UR8, UR9 ;  /* 0x0000000900087c82 */ /* 0x000fc40008000000 */
[----:B------:R-:W-:Y:S01]  /*2e00*/  UMOV UR4, UR7 ;  /* 0x0000000700047c82 */ /* 0x000fe20008000000 */
[----:B------:R-:W-:Y:S02]  /*2e10*/  USHF.R.U32.HI UR17, URZ, UR17, UR8 ;  /* 0x00000011ff117299 */ /* 0x000fe40008011608 */
[----:B-1----:R-:W-:Y:S02]  /*2e20*/  USHF.R.U32.HI UR4, URZ, UR12, UR4 ;  /* 0x0000000cff047299 */ /* 0x002fe40008011604 */
[----:B------:R-:W-:Y:S02]  /*2e30*/  USEL UR6, UR51, UR17, !UP2 ;  /* 0x0000001133067287 */ /* 0x000fe4000d000000 */
[----:B------:R-:W-:-:S04]  /*2e40*/  USEL UR4, UR50, UR4, !UP0 ;  /* 0x0000000432047287 */ /* 0x000fc8000c000000 */
[----:B------:R-:W-:Y:S02]  /*2e50*/  UIADD3 UR7, UPT, UPT, UR6, -UR4, URZ ;  /* 0x8000000406077290 */ /* 0x000fe4000fffe0ff */
[----:B------:R-:W-:Y:S02]  /*2e60*/  UIADD3 UR4, UPT, UPT, -UR6, UR4, URZ ;  /* 0x0000000406047290 */ /* 0x000fe4000fffe1ff */
[----:B------:R-:W-:Y:S02]  /*2e70*/  UIMAD UR50, UR7, UR18, UR50 ;  /* 0x00000012073272a4 */ /* 0x000fe4000f8e0232 */
[----:B------:R-:W-:-:S12]  /*2e80*/  UIMAD UR51, UR4, UR11, UR51 ;  /* 0x0000000b043372a4 */ /* 0x000fd8000f8e0233 */
.L_x_46:
[----:B------:R-:W-:Y:S01]  /*2e90*/  VIADD R11, R11, 0x1 ;  /* 0x000000010b0b7836 */ /* 0x000fe20000000000 */
[----:B------:R-:W-:Y:S01]  /*2ea0*/  R2UR UR4, R82 ;  /* 0x00000000520472ca */ /* 0x000fe200000e0000 */
[----:B------:R-:W-:Y:S01]  /*2eb0*/  UIADD3 UR20, UPT, UPT, UR51, UR63, URZ ;  /* 0x0000003f33147290 */ /* 0x000fe2000fffe0ff */
[----:B------:R-:W-:Y:S02]  /*2ec0*/  PLOP3.LUT P2, PT, PT, PT, PT, 0x80, 0x8 ;  /* 0x000000000008781c */ /* 0x000fe40003f4f070 */
[----:B------:R-:W-:-:S04]  /*2ed0*/  ISETP.NE.AND P0, PT, R11, 0x2, PT ;  /* 0x000000020b00780c */ /* 0x000fc80003f05270 */
[----:B------:R-:W-:Y:S02]  /*2ee0*/  SEL R3, RZ, 0x1, P0 ;  /* 0x00000001ff037807 */ /* 0x000fe40000000000 */
[----:B------:R-:W-:Y:S02]  /*2ef0*/  SEL R11, R11, RZ, P0 ;  /* 0x000000ff0b0b7207 */ /* 0x000fe40000000000 */
[----:B------:R-:W-:Y:S01]  /*2f00*/  LOP3.LUT R10, R10, R3, RZ, 0x3c, !PT ;  /* 0x000000030a0a7212 */ /* 0x000fe200078e3cff */
[----:B------:R-:W-:Y:S01]  /*2f10*/  UIADD3 UR11, UPT, UPT, UR50, UR4, URZ ;  /* 0x00000004320b7290 */ /* 0x000fe2000fffe0ff */
[----:B------:R-:W-:Y:S11]  /*2f20*/  BRA.U UP1, `(.L_x_47) ;  /* 0xffffffed01687547 */ /* 0x000ff6000b83ffff */
[----:B------:R-:W-:Y:S01]  /*2f30*/  UIADD3 UR7, UPT, UPT, UR5, 0xd8, URZ ;  /* 0x000000d805077890 */ /* 0x000fe2000fffe0ff */
[----:B------:R-:W-:-:S03]  /*2f40*/  SHF.L.U32 R3, R12, 0x1f, RZ ;  /* 0x0000001f0c037819 */ /* 0x000fc600000006ff */
[----:B------:R-:W-:-:S09]  /*2f50*/  ULEA UR4, UR14, UR7, 0x3 ;  /* 0x000000070e047291 */ /* 0x000fd2000f8e18ff */
[----:B------:R-:W2:Y:S02]  /*2f60*/  SYNCS.PHASECHK.TRANS64.TRYWAIT P0, [UR4], R3 ;  /* 0x00000003ff0075a7 */ /* 0x000ea40008001104 */
[----:B--2---:R-:W-:Y:S05]  /*2f70*/  @!P0 BRA `(.L_x_48) ;  /* 0x0000007c00b88947 */ /* 0x004fea0003800000 */
.L_x_180:
[----:B------:R-:W-:-:S04]  /*2f80*/  UIADD3 UR4, UPT, UPT, UR14, 0x1, URZ ;  /* 0x000000010e047890 */ /* 0x000fc8000fffe0ff */
[----:B------:R-:W-:-:S04]  /*2f90*/  UISETP.NE.AND UP0, UPT, UR4, 0x1b, UPT ;  /* 0x0000001b0400788c */ /* 0x000fc8000bf05270 */
[----:B------:R-:W-:Y:S02]  /*2fa0*/  USEL UR6, URZ, 0x1, UP0 ;  /* 0x00000001ff067887 */ /* 0x000fe40008000000 */
[----:B------:R-:W-:-:S04]  /*2fb0*/  USEL UR4, UR4, URZ, UP0 ;  /* 0x000000ff04047287 */ /* 0x000fc80008000000 */
[----:B------:R-:W-:Y:S01]  /*2fc0*/  ULEA UR5, UR4, UR7, 0x3 ;  /* 0x0000000704057291 */ /* 0x000fe2000f8e18ff */
[----:B------:R-:W-:-:S04]  /*2fd0*/  LOP3.LUT R2, R12, UR6, RZ, 0x3c, !PT ;  /* 0x000000060c027c12 */ /* 0x000fc8000f8e3cff */
[----:B-1----:R-:W-:-:S04]  /*2fe0*/  SHF.L.U32 R3, R2, 0x1f, RZ ;  /* 0x0000001f02037819 */ /* 0x002fc800000006ff */
[----:B------:R-:W1:Y:S02]  /*2ff0*/  SYNCS.PHASECHK.TRANS64.TRYWAIT P0, [UR5], R3 ;  /* 0x00000003ff0075a7 */ /* 0x000e640008001105 */
[----:B-1----:R-:W-:Y:S05]  /*3000*/  @!P0 BRA `(.L_x_49) ;  /* 0x0000007c00ac8947 */ /* 0x002fea0003800000 */
.L_x_182:
        /* <DEDUP_REMOVED lines=9> */
.L_x_184:
        /* <DEDUP_REMOVED lines=9> */
.L_x_186:
        /* <DEDUP_REMOVED lines=9> */
.L_x_188:
        /* <DEDUP_REMOVED lines=9> */
.L_x_190:
        /* <DEDUP_REMOVED lines=9> */
.L_x_192:
        /* <DEDUP_REMOVED lines=9> */
.L_x_194:
        /* <DEDUP_REMOVED lines=9> */
.L_x_196:
        /* <DEDUP_REMOVED lines=9> */
.L_x_198:
        /* <DEDUP_REMOVED lines=9> */
.L_x_200:
        /* <DEDUP_REMOVED lines=9> */
.L_x_202:
        /* <DEDUP_REMOVED lines=9> */
.L_x_204:
        /* <DEDUP_REMOVED lines=9> */
.L_x_206:
        /* <DEDUP_REMOVED lines=9> */
.L_x_208:
        /* <DEDUP_REMOVED lines=9> */
.L_x_210:
        /* <DEDUP_REMOVED lines=9> */
.L_x_212:
        /* <DEDUP_REMOVED lines=9> */
.L_x_214:
        /* <DEDUP_REMOVED lines=9> */
.L_x_216:
        /* <DEDUP_REMOVED lines=9> */
.L_x_218:
        /* <DEDUP_REMOVED lines=9> */
.L_x_220:
        /* <DEDUP_REMOVED lines=9> */
.L_x_222:
        /* <DEDUP_REMOVED lines=9> */
.L_x_224:
        /* <DEDUP_REMOVED lines=9> */
.L_x_226:
        /* <DEDUP_REMOVED lines=9> */
.L_x_228:
        /* <DEDUP_REMOVED lines=9> */
.L_x_230:
[----:B------:R-:W-:-:S04]  /*3d90*/  UIADD3 UR4, UPT, UPT, UR4, 0x1, URZ ;  /* 0x0000000104047890 */ /* 0x000fc8000fffe0ff */
[----:B------:R-:W-:-:S04]  /*3da0*/  UISETP.NE.AND UP0, UPT, UR4, 0x1b, UPT ;  /* 0x0000001b0400788c */ /* 0x000fc8000bf05270 */
[----:B------:R-:W-:Y:S02]  /*3db0*/  USEL UR5, URZ, 0x1, UP0 ;  /* 0x00000001ff057887 */ /* 0x000fe40008000000 */
[----:B------:R-:W-:-:S04]  /*3dc0*/  USEL UR4, UR4, URZ, UP0 ;  /* 0x000000ff04047287 */ /* 0x000fc80008000000 */
[----:B------:R-:W-:Y:S01]  /*3dd0*/  ULEA UR4, UR4, UR7, 0x3 ;  /* 0x0000000704047291 */ /* 0x000fe2000f8e18ff */
[----:B-1----:R-:W-:-:S04]  /*3de0*/  LOP3.LUT R3, R2, UR5, RZ, 0x3c, !PT ;  /* 0x0000000502037c12 */ /* 0x002fc8000f8e3cff */
[----:B------:R-:W-:Y:S01]  /*3df0*/  SHF.L.U32 R3, R3, 0x1f, RZ ;  /* 0x0000001f03037819 */ /* 0x000fe200000006ff */
[----:B------:R-:W-:-:S07]  /*3e00*/  IMAD.U32 R0, RZ, RZ, UR4 ;  /* 0x00000004ff007e24 */ /* 0x000fce000f8e00ff */
.L_x_74:
[----:B-1----:R1:W2:Y:S02]  /*3e10*/  SYNCS.PHASECHK.TRANS64.TRYWAIT P0, [R0+URZ], R3 ;  /* 0x00000003000075a7 */ /* 0x0022a400080011ff */
[----:B--2---:R-:W-:Y:S05]  /*3e20*/  @!P0 NANOSLEEP.SYNCS 0x989680 ;  /* 0x009896800000895d */ /* 0x004fea0003900000 */
[----:B------:R-:W2:Y:S02]  /*3e30*/  @!P0 SYNCS.PHASECHK.TRANS64 P0, [R0+URZ], R3 ;  /* 0x00000003000085a7 */ /* 0x000ea400080010ff */
[----:B--2---:R-:W-:Y:S05]  /*3e40*/  @P0 EXIT ;  /* 0x000000000000094d */ /* 0x004fea0003800000 */
[----:B------:R-:W-:Y:S05]  /*3e50*/  BRA `(.L_x_74) ;  /* 0xfffffffc00ec7947 */ /* 0x000fea000383ffff */
.L_x_23:
[----:B------:R-:W-:-:S04]  /*3e60*/  UISETP.NE.AND UP0, UPT, UR53, URZ, UPT ;  /* 0x000000ff3500728c */ /* 0x000fc8000bf05270 */
[----:B------:R-:W-:-:S09]  /*3e70*/  UISETP.NE.OR UP0, UPT, UR21, 0x1, UP0 ;  /* 0x000000011500788c */ /* 0x000fd20008705670 */
[----:B------:R-:W-:Y:S05]  /*3e80*/  BRA.U UP0, `(.L_x_75) ;  /* 0x0000000500487547 */ /* 0x000fea000b800000 */
[----:B------:R-:W-:Y:S01]  /*3e90*/  ISETP.GE.U32.AND P2, PT, R0, 0x4, PT ;  /* 0x000000040000780c */ /* 0x000fe20003f46070 */
[----:B------:R-:W-:Y:S01]  /*3ea0*/  IMAD.MOV.U32 R12, RZ, RZ, 0x1 ;  /* 0x00000001ff0c7424 */ /* 0x000fe200078e00ff */
[----:B------:R-:W-:Y:S02]  /*3eb0*/  CS2R R10, SRZ ;  /* 0x00000000000a7805 */ /* 0x000fe4000001ff00 */
[----:B------:R-:W-:Y:S01]  /*3ec0*/  CS2R R8, SRZ ;  /* 0x0000000000087805 */ /* 0x000fe2000001ff00 */
[----:B------:R-:W-:Y:S01]  /*3ed0*/  UMOV UR6, 0x400 ;  /* 0x0000040000067882 */ /* 0x000fe20000000000 */
[----:B------:R-:W-:Y:S01]  /*3ee0*/  UMOV UR5, URZ ;  /* 0x000000ff00057c82 */ /* 0x000fe20008000000 */
[----:B------:R-:W-:-:S12]  /*3ef0*/  ULEA UR6, UR53, UR6, 0x18 ;  /* 0x0000000635067291 */ /* 0x000fd8000f8ec0ff */
.L_x_79:
[----:B------:R-:W-:Y:S02]  /*3f00*/  LEA R2, R8, UR6, 0x3 ;  /* 0x0000000608027c11 */ /* 0x000fe4000f8e18ff */
[----:B------:R-:W-:-:S03]  /*3f10*/  SHF.L.U32 R5, R9, 0x1f, RZ ;  /* 0x0000001f09057819 */ /* 0x000fc600000006ff */
[----:B------:R-:W-:Y:S01]  /*3f20*/  VIADD R4, R2, 0x250 ;  /* 0x0000025002047836 */ /* 0x000fe20000000000 */
[----:B------:R-:W2:Y:S02]  /*3f30*/  SYNCS.PHASECHK.TRANS64.TRYWAIT P0, [R2+URZ+0x240], R5 ;  /* 0x00024005020075a7 */ /* 0x000ea400080011ff */
[----:B--2---:R-:W-:Y:S05]  /*3f40*/  @!P0 BRA `(.L_x_76) ;  /* 0x0000007800348947 */ /* 0x004fea0003800000 */
.L_x_231:
[----:B------:R-:W-:Y:S01]  /*3f50*/  ULEA UR4, UR5, UR6, 0x3 ;  /* 0x0000000605047291 */ /* 0x000fe2000f8e18ff */
[----:B------:R-:W-:Y:S02]  /*3f60*/  PRMT R4, RZ, 0x654, R4 ;  /* 0x00000654ff047816 */ /* 0x000fe40000000004 */
[----:B--2---:R-:W-:Y:S01]  /*3f70*/  SHF.L.U32 R5, R12, 0x1f, RZ ;  /* 0x0000001f0c057819 */ /* 0x004fe200000006ff */
[----:B------:R-:W-:Y:S01]  /*3f80*/  UIADD3 UR7, UPT, UPT, UR4, 0x200, URZ ;  /* 0x0000020004077890 */ /* 0x000fe2000fffe0ff */
[----:B------:R2:W-:Y:S05]  /*3f90*/  SYNCS.ARRIVE.TRANS64.RED.A1T0 RZ, [R4+URZ], RZ ;  /* 0x000000ff04ff79a7 */ /* 0x0005ea00081004ff */
[----:B------:R-:W-:Y:S01]  /*3fa0*/  IMAD.U32 R7, RZ, RZ, UR7 ;  /* 0x00000007ff077e24 */ /* 0x000fe2000f8e00ff */
[----:B------:R-:W3:Y:S04]  /*3fb0*/  SYNCS.PHASECHK.TRANS64.TRYWAIT P0, [UR4+0x210], R5 ;  /* 0x00021005ff0075a7 */ /* 0x000ee80008001104 */
[----:B------:R-:W-:Y:S01]  /*3fc0*/  PRMT R6, R0, 0x654, R7 ;  /* 0x0000065400067816 */ /* 0x000fe20000000007 */
[----:B--2---:R-:W-:Y:S01]  /*3fd0*/  @!P2 IMAD.MOV.U32 R4, RZ, RZ, 0x10 ;  /* 0x00000010ff04a424 */ /* 0x004fe200078e00ff */
[----:B---3--:R-:W-:Y:S06]  /*3fe0*/  @!P0 BRA `(.L_x_77) ;  /* 0x0000007800208947 */ /* 0x008fec0003800000 */
.L_x_233:
[----:B------:R-:W-:Y:S01]  /*3ff0*/  ULEA UR8, UR5, UR6, 0x4 ;  /* 0x0000000605087291 */ /* 0x000fe2000f8e20ff */
[----:B------:R-:W-:Y:S01]  /*4000*/  SEL R3, R6, R3, !P2 ;  /* 0x0000000306037207 */ /* 0x000fe20005000000 */
[----:B------:R-:W-:Y:S01]  /*4010*/  UIADD3 UR9, UPT, UPT, UR4, 0x200, URZ ;  /* 0x0000020004097890 */ /* 0x000fe2000fffe0ff */
[----:B--2---:R-:W-:Y:S01]  /*4020*/  LEA R2, R11, UR6, 0x3 ;  /* 0x000000060b027c11 */ /* 0x004fe2000f8e18ff */
[----:B------:R-:W-:Y:S01]  /*4030*/  UIADD3 UR8, UPT, UPT, UR8, 0x270, URZ ;  /* 0x0000027008087890 */ /* 0x000fe2000fffe0ff */
[----:B------:R-:W-:Y:S01]  /*4040*/  SHF.L.U32 R5, R10, 0x1f, RZ ;  /* 0x0000001f0a057819 */ /* 0x000fe200000006ff */
[----:B------:R2:W-:Y:S01]  /*4050*/  @!P2 SYNCS.ARRIVE.TRANS64.RED RZ, [R3+URZ], R4 ;  /* 0x0000000403ffa9a7 */ /* 0x0005e200080004ff */
[----:B------:R-:W-:Y:S01]  /*4060*/  UIADD3 UR4, UPT, UPT, UR5, 0x1, URZ ;  /* 0x0000000105047890 */ /* 0x000fe2000fffe0ff */
[----:B------:R-:W-:-:S03]  /*4070*/  VIADD R8, R8, 0x1 ;  /* 0x0000000108087836 */ /* 0x000fc60000000000 */
[----:B------:R-:W-:Y:S02]  /*4080*/  UISETP.NE.AND UP0, UPT, UR4, 0x2, UPT ;  /* 0x000000020400788c */ /* 0x000fe4000bf05270 */
[----:B------:R-:W-:Y:S06]  /*4090*/  UGETNEXTWORKID.BROADCAST [UR8], [UR9] ;  /* 0x00000000080073ca */ /* 0x000fec0008000100 */
[----:B------:R-:W-:Y:S01]  /*40a0*/  USEL UR7, URZ, 0x1, UP0 ;  /* 0x00000001ff077887 */ /* 0x000fe20008000000 */
[----:B------:R-:W-:Y:S01]  /*40b0*/  ISETP.NE.AND P0, PT, R8, 0x2, PT ;  /* 0x000000020800780c */ /* 0x000fe20003f05270 */
[----:B------:R-:W-:Y:S01]  /*40c0*/  USEL UR5, UR4, URZ, UP0 ;  /* 0x000000ff04057287 */ /* 0x000fe20008000000 */
[----:B------:R-:W3:Y:S03]  /*40d0*/  SYNCS.PHASECHK.TRANS64.TRYWAIT P1, [R2+URZ+0x200], R5 ;  /* 0x00020005020075a7 */ /* 0x000ee600080211ff */
[----:B------:R-:W-:Y:S01]  /*40e0*/  LOP3.LUT R12, R12, UR7, RZ, 0x3c, !PT ;  /* 0x000000070c0c7c12 */ /* 0x000fe2000f8e3cff */
[----:B--23--:R-:W-:Y:S07]  /*40f0*/  @!P1 BRA `(.L_x_78) ;  /* 0x0000007400f49947 */ /* 0x00cfee0003800000 */
.L_x_234:
[C---:B------:R-:W-:Y:S01]  /*4100*/  LEA R4, R11.reuse, UR6, 0x4 ;  /* 0x000000060b047c11 */ /* 0x040fe2000f8e20ff */
[----:B--2---:R-:W-:Y:S01]  /*4110*/  VIADD R2, R2, 0x210 ;  /* 0x0000021002027836 */ /* 0x004fe20000000000 */
[----:B------:R-:W-:Y:S01]  /*4120*/  SEL R8, R8, RZ, P0 ;  /* 0x000000ff08087207 */ /* 0x000fe20000000000 */
[----:B------:R-:W-:-:S03]  /*4130*/  VIADD R11, R11, 0x1 ;  /* 0x000000010b0b7836 */ /* 0x000fc60000000000 */
[----:B------:R-:W2:Y:S01]  /*4140*/  LDS.128 R4, [R4+0x270] ;  /* 0x0002700004047984 */ /* 0x000ea20000000c00 */
[----:B------:R-:W-:Y:S02]  /*4150*/  PRMT R2, RZ, 0x654, R2 ;  /* 0x00000654ff027816 */ /* 0x000fe40000000002 */
[C---:B------:R-:W-:Y:S01]  /*4160*/  ISETP.NE.AND P1, PT, R11.reuse, 0x2, PT ;  /* 0x000000020b00780c */ /* 0x040fe20003f25270 */
[----:B------:R-:W-:Y:S01]  /*4170*/  @!PT LDS RZ, [RZ] ;  /* 0x00000000fffff984 */ /* 0x000fe20000000800 */
[----:B------:R-:W-:Y:S01]  /*4180*/  @!PT LDS RZ, [RZ] ;  /* 0x00000000fffff984 */ /* 0x000fe20000000800 */
[----:B------:R-:W-:Y:S01]  /*4190*/  @!PT LDS RZ, [RZ] ;  /* 0x00000000fffff984 */ /* 0x000fe20000000800 */
[----:B------:R-:W-:Y:S01]  /*41a0*/  @!PT LDS RZ, [RZ] ;  /* 0x00000000fffff984 */ /* 0x000fe20000000800 */
[----:B------:R3:W-:Y:S06]  /*41b0*/  MEMBAR.ALL.CTA ;  /* 0x0000000000007992 */ /* 0x0007ec0000008000 */
[----:B---3--:R-:W3:Y:S01]  /*41c0*/  FENCE.VIEW.ASYNC.S ;  /* 0x00000000000073c6 */ /* 0x008ee20000000000 */
[----:B------:R-:W-:Y:S01]  /*41d0*/  SEL R11, R11, RZ, P1 ;  /* 0x000000ff0b0b7207 */ /* 0x000fe20000800000 */
[----:B---3--:R3:W-:Y:S01]  /*41e0*/  SYNCS.ARRIVE.TRANS64.RED.A1T0 RZ, [R2+URZ], RZ ;  /* 0x000000ff02ff79a7 */ /* 0x0087e200081004ff */
[----:B--2---:R-:W-:-:S02]  /*41f0*/  LOP3.LUT P3, RZ, R6, 0x1, RZ, 0xc0, !PT ;  /* 0x0000000106ff7812 */ /* 0x004fc4000786c0ff */
[----:B------:R-:W-:-:S04]  /*4200*/  SEL R5, RZ, 0x1, P1 ;  /* 0x00000001ff057807 */ /* 0x000fc80000800000 */
[----:B------:R-:W-:Y:S02]  /*4210*/  LOP3.LUT R10, R10, R5, RZ, 0x3c, !PT ;  /* 0x000000050a0a7212 */ /* 0x000fe400078e3cff */
[----:B---3--:R-:W-:-:S04]  /*4220*/  SEL R2, RZ, 0x1, P0 ;  /* 0x00000001ff027807 */ /* 0x008fc80000000000 */
[----:B------:R-:W-:Y:S01]  /*4230*/  LOP3.LUT R9, R9, R2, RZ, 0x3c, !PT ;  /* 0x0000000209097212 */ /* 0x000fe200078e3cff */
[----:B------:R-:W-:Y:S06]  /*4240*/  @P3 BRA `(.L_x_79) ;  /* 0xfffffffc002c3947 */ /* 0x000fec000383ffff */
[----:B------:R-:W-:Y:S01]  /*4250*/  ULEA UR4, UR5, UR6, 0x3 ;  /* 0x0000000605047291 */ /* 0x000fe2000f8e18ff */
[----:B------:R-:W-:-:S08]  /*4260*/  SHF.L.U32 R3, R12, 0x1f, RZ ;  /* 0x0000001f0c037819 */ /* 0x000fd000000006ff */
[----:B------:R-:W2:Y:S02]  /*4270*/  SYNCS.PHASECHK.TRANS64 P0, [UR4+0x210], R3 ;  /* 0x00021003ff0075a7 */ /* 0x000ea40008001004 */
[----:B--2---:R-:W-:Y:S05]  /*4280*/  @P0 BRA `(.L_x_80) ;  /* 0x0000000000080947 */ /* 0x004fea0003800000 */
[----:B------:R-:W2:Y:S02]  /*4290*/  SYNCS.PHASECHK.TRANS64.TRYWAIT P0, [UR4+0x210], R3 ;  /* 0x00021003ff0075a7 */ /* 0x000ea40008001104 */
[----:B--2---:R-:W-:Y:S05]  /*42a0*/  @!P0 BRA `(.L_x_81) ;  /* 0x00000074009c8947 */ /* 0x004fea0003800000 */
.L_x_80:
[----:B------:R-:W-:-:S04]  /*42b0*/  UIADD3 UR7, UPT, UPT, UR5, 0x1, URZ ;  /* 0x0000000105077890 */ /* 0x000fc8000fffe0ff */
[----:B------:R-:W-:-:S04]  /*42c0*/  UISETP.NE.AND UP0, UPT, UR7, 0x2, UPT ;  /* 0x000000020700788c */ /* 0x000fc8000bf05270 */
[----:B------:R-:W-:Y:S02]  /*42d0*/  USEL UR8, URZ, 0x1, UP0 ;  /* 0x00000001ff087887 */ /* 0x000fe40008000000 */
[----:B------:R-:W-:-:S04]  /*42e0*/  USEL UR7, UR7, URZ, UP0 ;  /* 0x000000ff07077287 */ /* 0x000fc80008000000 */
[----:B------:R-:W-:Y:S01]  /*42f0*/  ULEA UR7, UR7, UR6, 0x3 ;  /* 0x0000000607077291 */ /* 0x000fe2000f8e18ff */
[----:B--2---:R-:W-:-:S04]  /*4300*/  LOP3.LUT R3, R12, UR8, RZ, 0x3c, !PT ;  /* 0x000000080c037c12 */ /* 0x004fc8000f8e3cff */
[----:B------:R-:W-:-:S04]  /*4310*/  SHF.L.U32 R0, R3, 0x1f, RZ ;  /* 0x0000001f03007819 */ /* 0x000fc800000006ff */
[----:B------:R-:W2:Y:S02]  /*4320*/  SYNCS.PHASECHK.TRANS64 P0, [UR7+0x210], R0 ;  /* 0x00021000ff0075a7 */ /* 0x000ea40008001007 */
[----:B-12---:R-:W-:Y:S05]  /*4330*/  @P0 EXIT ;  /* 0x000000000000094d */ /* 0x006fea0003800000 */
[----:B------:R-:W-:Y:S02]  /*4340*/  SHF.L.U32 R3, R3, 0x1f, RZ ;  /* 0x0000001f03037819 */ /* 0x000fe400000006ff */
[----:B------:R-:W-:-:S07]  /*4350*/  MOV R0, UR7 ;  /* 0x0000000700007c02 */ /* 0x000fce0008000f00 */
.L_x_82:
[----:B-1----:R1:W2:Y:S02]  /*4360*/  SYNCS.PHASECHK.TRANS64.TRYWAIT P0, [R0+URZ+0x210], R3 ;  /* 0x00021003000075a7 */ /* 0x0022a400080011ff */
[----:B--2---:R-:W-:Y:S05]  /*4370*/  @!P0 NANOSLEEP.SYNCS 0x989680 ;  /* 0x009896800000895d */ /* 0x004fea0003900000 */
[----:B------:R-:W2:Y:S02]  /*4380*/  @!P0 SYNCS.PHASECHK.TRANS64 P0, [R0+URZ+0x210], R3 ;  /* 0x00021003000085a7 */ /* 0x000ea400080010ff */
[----:B--2---:R-:W-:Y:S05]  /*4390*/  @P0 EXIT ;  /* 0x000000000000094d */ /* 0x004fea0003800000 */
[----:B------:R-:W-:Y:S05]  /*43a0*/  BRA `(.L_x_82) ;  /* 0xfffffffc00ec7947 */ /* 0x000fea000383ffff */
.L_x_75:
[----:B------:R-:W-:Y:S05]  /*43b0*/  BRA.U UP5, `(.L_x_83) ;  /* 0x0000001105987547 */ /* 0x000fea000b800000 */
[----:B------:R-:W-:Y:S01]  /*43c0*/  UMOV UR4, 0x40 ;  /* 0x0000004000047882 */ /* 0x000fe20000000000 */
[----:B------:R-:W-:Y:S01]  /*43d0*/  NOP ;  /* 0x0000000000007918 */ /* 0x000fe20000000000 */
[----:B------:R-:W-:Y:S01]  /*43e0*/  ULEA UR5, UR53, UR4, 0x18 ;  /* 0x0000000435057291 */ /* 0x000fe2000f8ec0ff */
[----:B------:R-:W-:Y:S02]  /*43f0*/  UMOV UR6, 0x400 ;  /* 0x0000040000067882 */ /* 0x000fe40000000000 */
[----:B------:R-:W-:-:S06]  /*4400*/  ULEA UR6, UR53, UR6, 0x18 ;  /* 0x0000000635067291 */ /* 0x000fcc000f8ec0ff */
[----:B------:R-:W2:Y:S02]  /*4410*/  LDS.U8 R0, [UR5+0x1c] ;  /* 0x00001c05ff007984 */ /* 0x000ea40008000000 */
[----:B--2---:R-:W-:-:S13]  /*4420*/  ISETP.NE.AND P0, PT, R0, RZ, PT ;  /* 0x000000ff0000720c */ /* 0x004fda0003f05270 */
[----:B------:R-:W-:Y:S05]  /*4430*/  @P0 BRA `(.L_x_84) ;  /* 0x0000000400080947 */ /* 0x000fea0003800000 */
[----:B------:R-:W-:Y:S02]  /*4440*/  UISETP.NE.U32.AND UP1, UPT, UR36, 0x1, UPT ;  /* 0x000000012400788c */ /* 0x000fe4000bf25070 */
[----:B------:R-:W-:-:S07]  /*4450*/  UIADD3 UR7, UPT, UPT, UR5, 0x8, URZ ;  /* 0x0000000805077890 */ /* 0x000fce000fffe0ff */
[----:B------:R-:W-:Y:S05]  /*4460*/  BRA.U !UP1, `(.L_x_85) ;  /* 0x00000001099c7547 */ /* 0x000fea000b800000 */
[----:B------:R-:W-:Y:S01]  /*4470*/  ELECT P0, URZ, PT ;  /* 0x0000000000ff782f */ /* 0x000fe20003800000 */
[----:B------:R-:W-:-:S12]  /*4480*/  BSSY B0, `(.L_x_85) ;  /* 0x0000025000007945 */ /* 0x000fd80003800000 */
[----:B------:R-:W-:Y:S05]  /*4490*/  @!P0 BRA `(.L_x_86) ;  /* 0x00000000008c8947 */ /* 0x000fea0003800000 */
[----:B------:R-:W-:-:S05]  /*44a0*/  UMOV UR4, 0x10 ;  /* 0x0000001000047882 */ /* 0x000fca0000000000 */
[----:B------:R-:W-:Y:S04]  /*44b0*/  DEPBAR.LE SB2, 0x36 ;  /* 0x0000ad800000791a */ /* 0x000fe80000000000 */
[----:B------:R-:W2:Y:S02]  /*44c0*/  UTCATOMSWS.2CTA.FIND_AND_SET.ALIGN UP0, UR4, UR4 ;  /* 0x00000004000475e3 */ /* 0x000ea40008200800 */
[----:B--2---:R-:W-:Y:S01]  /*44d0*/  MOV R11, UR4 ;  /* 0x00000004000b7c02 */ /* 0x004fe20008000f00 */
[----:B------:R-:W-:Y:S06]  /*44e0*/  BRA.U UP0, `(.L_x_87) ;  /* 0x0000000100187547 */ /* 0x000fec000b800000 */
.L_x_88:
[----:B------:R-:W-:Y:S05]  /*44f0*/  NANOSLEEP 0x64 ;  /* 0x000000640000795d */ /* 0x000fea0003800000 */
[----:B------:R-:W-:-:S05]  /*4500*/  UMOV UR4, 0x10 ;  /* 0x0000001000047882 */ /* 0x000fca0000000000 */
[----:B------:R-:W-:Y:S04]  /*4510*/  DEPBAR.LE SB2, 0x36 ;  /* 0x0000ad800000791a */ /* 0x000fe80000000000 */
[----:B------:R-:W2:Y:S02]  /*4520*/  UTCATOMSWS.2CTA.FIND_AND_SET.ALIGN UP0, UR4, UR4 ;  /* 0x00000004000475e3 */ /* 0x000ea40008200800 */
[----:B--2---:R-:W-:Y:S01]  /*4530*/  MOV R11, UR4 ;  /* 0x00000004000b7c02 */ /* 0x004fe20008000f00 */
[----:B------:R-:W-:Y:S05]  /*4540*/  BRA.U !UP0, `(.L_x_88) ;  /* 0xfffffffd08e87547 */ /* 0x000fea000b83ffff */
.L_x_87:
[----:B------:R-:W2:Y:S01]  /*4550*/  LDS R7, [UR5+0x10] ;  /* 0x00001005ff077984 */ /* 0x000ea20008000800 */
[----:B------:R-:W-:Y:S01]  /*4560*/  IMAD.U32 R5, RZ, RZ, UR6 ;  /* 0x00000006ff057e24 */ /* 0x000fe2000f8e00ff */
[----:B------:R-:W-:-:S03]  /*4570*/  MOV R4, UR40 ;  /* 0x0000002800047c02 */ /* 0x000fc60008000f00 */
[----:B------:R-:W-:Y:S01]  /*4580*/  VIADD R5, R5, 0x290 ;  /* 0x0000029005057836 */ /* 0x000fe20000000000 */
[----:B--2---:R-:W-:-:S04]  /*4590*/  SHF.L.U32 R7, R7, 0x1f, RZ ;  /* 0x0000001f07077819 */ /* 0x004fc800000006ff */
[----:B------:R-:W2:Y:S02]  /*45a0*/  SYNCS.PHASECHK.TRANS64.TRYWAIT P0, [UR5+0x8], R7 ;  /* 0x00000807ff0075a7 */ /* 0x000ea40008001105 */
[----:B--2---:R-:W-:Y:S05]  /*45b0*/  @P0 BRA `(.L_x_89) ;  /* 0x0000000000080947 */ /* 0x004fea0003800000 */
[----:B------:R-:W2:Y:S02]  /*45c0*/  SYNCS.PHASECHK.TRANS64.TRYWAIT P0, [UR5+0x8], R7 ;  /* 0x00000807ff0075a7 */ /* 0x000ea40008001105 */
[----:B--2---:R-:W-:Y:S05]  /*45d0*/  @!P0 BRA `(.L_x_90) ;  /* 0x0000007000e88947 */ /* 0x004fea0003800000 */
.L_x_89:
[----:B--2---:R-:W-:Y:S01]  /*45e0*/  HFMA2 R0, -RZ, RZ, 0, 5.9604644775390625e-08 ;  /* 0x00000001ff007431 */ /* 0x004fe200000001ff */
[----:B------:R-:W-:Y:S01]  /*45f0*/  UPRMT UR4, UR40, 0x654, UR7 ;  /* 0x0000065428047896 */ /* 0x000fe20008000007 */
[----:B------:R-:W-:Y:S01]  /*4600*/  IMAD.MOV.U32 R8, RZ, RZ, 0xffff ;  /* 0x0000ffffff087424 */ /* 0x000fe200078e00ff */
[----:B------:R-:W-:Y:S01]  /*4610*/  PRMT R4, R4, 0x654, R5 ;  /* 0x0000065404047816 */ /* 0x000fe20000000005 */
[----:B------:R-:W-:Y:S02]  /*4620*/  IMAD.MOV.U32 R6, RZ, RZ, 0x4 ;  /* 0x00000004ff067424 */ /* 0x000fe400078e00ff */
[----:B------:R-:W-:Y:S01]  /*4630*/  IMAD.SHL.U32 R9, R11, 0x20, RZ ;  /* 0x000000200b097824 */ /* 0x000fe200078e00ff */
[----:B------:R-:W-:Y:S02]  /*4640*/  MOV R5, UR4 ;  /* 0x0000000400057c02 */ /* 0x000fe40008000f00 */
[-C--:B------:R-:W-:Y:S01]  /*4650*/  SHF.L.U32 R8, R8, R11.reuse, RZ ;  /* 0x0000000b08087219 */ /* 0x080fe200000006ff */
[----:B------:R2:W-:Y:S01]  /*4660*/  SYNCS.ARRIVE.TRANS64.RED RZ, [UR4], R6 ;  /* 0x00000006ffff79a7 */ /* 0x0005e20008000404 */
[----:B------:R-:W-:Y:S01]  /*4670*/  SHF.L.U32 R7, R0, R11, RZ ;  /* 0x0000000b00077219 */ /* 0x000fe200000006ff */
[----:B------:R2:W-:Y:S04]  /*4680*/  STS [UR6+0x290], R9 ;  /* 0x00029009ff007988 */ /* 0x0005e80008000806 */
[----:B------:R2:W-:Y:S04]  /*4690*/  STAS [R4.64], R11 ;  /* 0x0000000b04007dbd */ /* 0x0005e8000c0008ff */
[----:B------:R2:W-:Y:S04]  /*46a0*/  ATOMS.OR RZ, [UR5+0x14], R8 ;  /* 0x00001408ffff798c */ /* 0x0005e8000b000005 */
[----:B------:R2:W-:Y:S04]  /*46b0*/  ATOMS.OR RZ, [UR5+0x18], R7 ;  /* 0x00001807ffff798c */ /* 0x0005e8000b000005 */
[----:B------:R2:W-:Y:S02]  /*46c0*/  ATOMS.XOR RZ, [UR5+0x10], R0 ;  /* 0x00001000ffff798c */ /* 0x0005e4000b800005 */
.L_x_86:
[----:B-1----:R-:W-:Y:S05]  /*46d0*/  BSYNC B0 ;  /* 0x0000000000007941 */ /* 0x002fea0003800000 */
.L_x_85:
[----:B------:R-:W-:Y:S05]  /*46e0*/  BRA.U UP1, `(.L_x_91) ;  /* 0x00000001016c7547 */ /* 0x000fea000b800000 */
[----:B------:R-:W-:-:S03]  /*46f0*/  UMOV UR4, 0xffffffff ;  /* 0xffffffff00047882 */ /* 0x000fc60000000000 */
[----:B------:R-:W-:Y:S05]  /*4700*/  BRA.DIV UR4, `(.L_x_92) ;  /* 0x0000007204b47947 */ /* 0x000fea000b800000 */
[----:B------:R-:W-:-:S13]  /*4710*/  ELECT P0, URZ, PT ;  /* 0x0000000000ff782f */ /* 0x000fda0003800000 */
.L_x_238:
[----:B------:R-:W-:Y:S05]  /*4720*/  @!P0 BRA `(.L_x_91) ;  /* 0x00000000005c8947 */ /* 0x000fea0003800000 */
[----:B--2---:R-:W2:Y:S02]  /*4730*/  LDS R5, [UR5+0x10] ;  /* 0x00001005ff057984 */ /* 0x004ea40008000800 */
[----:B--2---:R-:W-:-:S04]  /*4740*/  SHF.L.U32 R5, R5, 0x1f, RZ ;  /* 0x0000001f05057819 */ /* 0x004fc800000006ff */
[----:B------:R-:W2:Y:S02]  /*4750*/  SYNCS.PHASECHK.TRANS64.TRYWAIT P0, [UR5+0x8], R5 ;  /* 0x00000805ff0075a7 */ /* 0x000ea40008001105 */
[----:B--2---:R-:W-:Y:S05]  /*4760*/  @P0 BRA `(.L_x_93) ;  /* 0x0000000000080947 */ /* 0x004fea0003800000 */
[----:B------:R-:W2:Y:S02]  /*4770*/  SYNCS.PHASECHK.TRANS64.TRYWAIT P0, [UR5+0x8], R5 ;  /* 0x00000805ff0075a7 */ /* 0x000ea40008001105 */
[----:B--2---:R-:W-:Y:S05]  /*4780*/  @!P0 BRA `(.L_x_94) ;  /* 0x0000007000b88947 */ /* 0x004fea0003800000 */
.L_x_93:
[----:B------:R-:W3:Y:S01]  /*4790*/  LDS R7, [UR6+0x290] ;  /* 0x00029006ff077984 */ /* 0x000ee20008000800 */
[----:B--2---:R-:W-:Y:S02]  /*47a0*/  HFMA2 R0, -RZ, RZ, 0, 5.9604644775390625e-08 ;  /* 0x00000001ff007431 */ /* 0x004fe400000001ff */
[----:B------:R-:W-:Y:S01]  /*47b0*/  IMAD.MOV.U32 R4, RZ, RZ, 0xffff ;  /* 0x0000ffffff047424 */ /* 0x000fe200078e00ff */
[----:B------:R-:W-:Y:S01]  /*47c0*/  UPRMT UR4, UR40, 0x654, UR7 ;  /* 0x0000065428047896 */ /* 0x000fe20008000007 */
[----:B---3--:R-:W-:-:S03]  /*47d0*/  IMAD.SHL.U32 R5, R7, 0x20, RZ ;  /* 0x0000002007057824 */ /* 0x008fc600078e00ff */
[-C--:B------:R-:W-:Y:S02]  /*47e0*/  SHF.L.U32 R4, R4, R7.reuse, RZ ;  /* 0x0000000704047219 */ /* 0x080fe400000006ff */
[----:B------:R-:W-:Y:S01]  /*47f0*/  SHF.L.U32 R7, R0, R7, RZ ;  /* 0x0000000700077219 */ /* 0x000fe200000006ff */
[----:B------:R3:W-:Y:S04]  /*4800*/  STS [UR6+0x290], R5 ;  /* 0x00029005ff007988 */ /* 0x0007e80008000806 */
[----:B------:R3:W-:Y:S04]  /*4810*/  ATOMS.OR RZ, [UR5+0x14], R4 ;  /* 0x00001404ffff798c */ /* 0x0007e8000b000005 */
[----:B------:R3:W-:Y:S01]  /*4820*/  ATOMS.OR RZ, [UR5+0x18], R7 ;  /* 0x00001807ffff798c */ /* 0x0007e2000b000005 */
[----:B------:R-:W-:Y:S03]  /*4830*/  SYNCS.ARRIVE.TRANS64.RED.A1T0 RZ, [UR4], RZ ;  /* 0x000000ffffff79a7 */ /* 0x000fe60008100404 */
[----:B------:R3:W-:Y:S01]  /*4840*/  ATOMS.XOR RZ, [UR5+0x10], R0 ;  /* 0x00001000ffff798c */ /* 0x0007e2000b800005 */
[----:B------:R-:W-:Y:S05]  /*4850*/  BRA `(.L_x_91) ;  /* 0x0000000000107947 */ /* 0x000fea0003800000 */
.L_x_84:
[----:B------:R-:W-:Y:S02]  /*4860*/  MOV R0, 0xffffffff ;  /* 0xffffffff00007802 */ /* 0x000fe40000000f00 */
[----:B------:R-:W-:-:S03]  /*4870*/  MOV R4, 0x48a0 ;  /* 0x000048a000047802 */ /* 0x000fc60000000f00 */
[----:B------:R2:W-:Y:S04]  /*4880*/  STS [UR6+0x290], R0 ;  /* 0x00029000ff007988 */ /* 0x0005e80008000806 */
[----:B-12--5:R-:W-:Y:S05]  /*4890*/  CALL.REL.NOINC `($__internal_1_$__cuda_sm10x_tcgen05_guardrail_trap_phase_invalid_during_alloc) ;  /* 0x00000078005c7944 */ /* 0x026fea0003c00000 */
.L_x_91:
[----:B------:R-:W-:Y:S05]  /*48a0*/  WARPSYNC.ALL ;  /* 0x0000000000007948 */ /* 0x000fea0003800000 */
[----:B------:R-:W4:Y:S01]  /*48b0*/  S2UR UR4, SR_CgaCtaId ;  /* 0x00000000000479c3 */ /* 0x000f220000008800 */
[----:B------:R-:W-:Y:S01]  /*48c0*/  UMOV UR18, 0x400 ;  /* 0x0000040000127882 */ /* 0x000fe20000000000 */
[----:B------:R-:W-:-:S06]  /*48d0*/  NOP ;  /* 0x0000000000007918 */ /* 0x000fcc0000000000 */
[----:B------:R-:W-:Y:S06]  /*48e0*/  BAR.ARV 0x6, 0xa0 ;  /* 0x0182800000007b1d */ /* 0x000fec0000002000 */
[----:B------:R-:W1:Y:S01]  /*48f0*/  LDCU UR11, c[0x0][0x38c] ;  /* 0x00007180ff0b77ac */ /* 0x000e620008000800 */
[----:B------:R-:W-:Y:S01]  /*4900*/  LOP3.LUT R3, R3, 0xffff, RZ, 0xc0, !PT ;  /* 0x0000ffff03037812 */ /* 0x000fe200078ec0ff */
[----:B--2---:R-:W-:Y:S01]  /*4910*/  IMAD.MOV.U32 R9, RZ, RZ, 0x1 ;  /* 0x00000001ff097424 */ /* 0x004fe200078e00ff */
[----:B------:R-:W-:Y:S01]  /*4920*/  LOP3.LUT R2, R2, 0xffff, RZ, 0xc0, !PT ;  /* 0x0000ffff02027812 */ /* 0x000fe200078ec0ff */
[----:B------:R-:W-:Y:S01]  /*4930*/  IMAD.MOV.U32 R8, RZ, RZ, RZ ;  /* 0x000000ffff087224 */ /* 0x000fe200078e00ff */
[----:B------:R-:W-:Y:S01]  /*4940*/  R2UR UR26, R3 ;  /* 0x00000000031a72ca */ /* 0x000fe200000e0000 */
[----:B------:R-:W-:Y:S01]  /*4950*/  UMOV UR32, URZ ;  /* 0x000000ff00207c82 */ /* 0x000fe20008000000 */
[----:B------:R-:W-:-:S02]  /*4960*/  R2UR UR34, R2 ;  /* 0x00000000022272ca */ /* 0x000fc400000e0000 */
[----:B------:R-:W-:Y:S01]  /*4970*/  CS2R R2, SRZ ;  /* 0x0000000000027805 */ /* 0x000fe2000001ff00 */
[----:B------:R-:W-:Y:S02]  /*4980*/  UISETP.NE.AND UP2, UPT, UR36, URZ, UPT ;  /* 0x000000ff2400728c */ /* 0x000fe4000bf45270 */
[----:B----4-:R-:W-:Y:S01]  /*4990*/  ULEA UR18, UR4, UR18, 0x18 ;  /* 0x0000001204127291 */ /* 0x010fe2000f8ec0ff */
[----:B------:R-:W-:Y:S01]  /*49a0*/  UMOV UR14, URZ ;  /* 0x000000ff000e7c82 */ /* 0x000fe20008000000 */
[----:B------:R-:W-:Y:S02]  /*49b0*/  UMOV UR13, URZ ;  /* 0x000000ff000d7c82 */ /* 0x000fe40008000000 */
[----:B------:R-:W-:Y:S02]  /*49c0*/  UIADD3 UR5, UPT, UPT, UR18, 0x23600, URZ ;  /* 0x0002360012057890 */ /* 0x000fe4000fffe0ff */
[----:B------:R-:W-:Y:S02]  /*49d0*/  UIADD3 UR7, UPT, UPT, UR18, 0x34400, URZ ;  /* 0x0003440012077890 */ /* 0x000fe4000fffe0ff */
[----:B-1----:R-:W-:Y:S01]  /*49e0*/  UIADD3 UR11, UPT, UPT, UR11, 0x3f, URZ ;  /* 0x0000003f0b0b7890 */ /* 0x002fe2000fffe0ff */
[----:B---3--:R-:W1:Y:S01]  /*49f0*/  LDS R0, [UR18+0x290] ;  /* 0x00029012ff007984 */ /* 0x008e620008000800 */
[----:B------:R-:W-:-:S02]  /*4a00*/  UIADD3 UR6, UPT, UPT, UR18, 0x8600, URZ ;  /* 0x0000860012067890 */ /* 0x000fc4000fffe0ff */
[----:B------:R-:W-:Y:S02]  /*4a10*/  UIADD3 UR4, UPT, UPT, UR18, 0x30e00, URZ ;  /* 0x00030e0012047890 */ /* 0x000fe4000fffe0ff */
[----:B------:R-:W-:Y:S02]  /*4a20*/  USHF.R.U32.HI UR8, URZ, 0x4, UR5 ;  /* 0x00000004ff087899 */ /* 0x000fe40008011605 */
[----:B------:R-:W-:Y:S02]  /*4a30*/  USHF.R.S32.HI UR9, URZ, 0x1f, UR11 ;  /* 0x0000001fff097899 */ /* 0x000fe4000801140b */
[----:B------:R-:W-:Y:S02]  /*4a40*/  USHF.R.U32.HI UR5, URZ, 0x4, UR7 ;  /* 0x00000004ff057899 */ /* 0x000fe40008011607 */
[----:B------:R-:W-:Y:S02]  /*4a50*/  USHF.R.U32.HI UR10, URZ, 0x4, UR6 ;  /* 0x00000004ff0a7899 */ /* 0x000fe40008011606 */
[----:B------:R-:W-:-:S02]  /*4a60*/  USHF.R.U32.HI UR6, URZ, 0x4, UR4 ;  /* 0x00000004ff067899 */ /* 0x000fc40008011604 */
[----:B------:R-:W-:Y:S02]  /*4a70*/  ULEA.HI UR4, UR9, UR11, URZ, 0x6 ;  /* 0x0000000b09047291 */ /* 0x000fe4000f8f30ff */
[----:B------:R-:W-:Y:S02]  /*4a80*/  ULOP3.LUT UR5, UR5, 0x3fff, URZ, 0xc0, !UPT ;  /* 0x00003fff05057892 */ /* 0x000fe4000f8ec0ff */
[----:B------:R-:W-:Y:S02]  /*4a90*/  USHF.R.S32.HI UR33, URZ, 0x6, UR4 ;  /* 0x00000006ff217899 */ /* 0x000fe40008011404 */
[----:B------:R-:W-:Y:S02]  /*4aa0*/  ULOP3.LUT UR30, UR5, 0x10000, URZ, 0xfc, !UPT ;  /* 0x00010000051e7892 */ /* 0x000fe4000f8efcff */
[----:B------:R-:W-:Y:S02]  /*4ab0*/  ULOP3.LUT UR10, UR10, 0x3fff, URZ, 0xc0, !UPT ;  /* 0x00003fff0a0a7892 */ /* 0x000fe4000f8ec0ff */
[----:B------:R-:W-:-:S02]  /*4ac0*/  ULOP3.LUT UR8, UR8, 0x3fff, URZ, 0xc0, !UPT ;  /* 0x00003fff08087892 */ /* 0x000fc4000f8ec0ff */
[----:B------:R-:W-:Y:S02]  /*4ad0*/  ULOP3.LUT UR6, UR6, 0x3fff, URZ, 0xc0, !UPT ;  /* 0x00003fff06067892 */ /* 0x000fe4000f8ec0ff */
[----:B------:R-:W-:Y:S02]  /*4ae0*/  UISETP.LT.AND UP0, UPT, UR33, 0x1, UPT ;  /* 0x000000012100788c */ /* 0x000fe4000bf01270 */
[----:B------:R-:W-:Y:S02]  /*4af0*/  ULOP3.LUT UR27, UR10, 0x10000, URZ, 0xfc, !UPT ;  /* 0x000100000a1b7892 */ /* 0x000fe4000f8efcff */
[----:B------:R-:W-:Y:S02]  /*4b00*/  ULOP3.LUT UR28, UR8, 0x10000, URZ, 0xfc, !UPT ;  /* 0x00010000081c7892 */ /* 0x000fe4000f8efcff */
[----:B------:R-:W-:Y:S02]  /*4b10*/  ULOP3.LUT UR29, UR6, 0x10000, URZ, 0xfc, !UPT ;  /* 0x00010000061d7892 */ /* 0x000fe4000f8efcff */
[----:B------:R-:W-:Y:S01]  /*4b20*/  USEL UR35, UR33, 0x1, !UP0 ;  /* 0x0000000121237887 */ /* 0x000fe2000c000000 */
[----:B------:R-:W-:Y:S01]  /*4b30*/  UMOV UR22, URZ ;  /* 0x000000ff00167c82 */ /* 0x000fe20008000000 */
[----:B-1----:R-:W-:-:S13]  /*4b40*/  R2UR UR19, R0 ;  /* 0x00000000001372ca */ /* 0x002fda00000e0000 */
[----:B------:R-:W-:Y:S02]  /*4b50*/  UIADD3 UR24, UPT, UPT, UR19, 0x100, URZ ;  /* 0x0000010013187890 */ /* 0x000fe4000fffe0ff */
[----:B------:R-:W-:Y:S02]  /*4b60*/  UIADD3 UR25, UPT, UPT, UR19, 0x104, URZ ;  /* 0x0000010413197890 */ /* 0x000fe4000fffe0ff */
[----:B------:R-:W-:Y:S02]  /*4b70*/  USHF.R.U32.HI UR4, URZ, 0x11, UR24 ;  /* 0x00000011ff047899 */ /* 0x000fe40008011618 */
[----:B------:R-:W-:Y:S02]  /*4b80*/  USHF.R.U32.HI UR5, URZ, 0x1a, UR25 ;  /* 0x0000001aff057899 */ /* 0x000fe40008011619 */
[----:B------:R-:W-:Y:S02]  /*4b90*/  ULOP3.LUT UR4, UR4, 0x6000, URZ, 0xc0, !UPT ;  /* 0x0000600004047892 */ /* 0x000fe4000f8ec0ff */
[----:B------:R-:W-:-:S02]  /*4ba0*/  ULOP3.LUT UR5, UR5, 0x30, URZ, 0xc0, !UPT ;  /* 0x0000003005057892 */ /* 0x000fc4000f8ec0ff */
[----:B------:R-:W-:Y:S02]  /*4bb0*/  ULOP3.LUT UR4, UR4, 0x1020, URZ, 0xfc, !UPT ;  /* 0x0000102004047892 */ /* 0x000fe4000f8efcff */
[----:B------:R-:W-:-:S04]  /*4bc0*/  ULOP3.LUT UR5, UR5, 0x480, URZ, 0xfc, !UPT ;  /* 0x0000048005057892 */ /* 0x000fc8000f8efcff */
[----:B------:R-:W-:-:S12]  /*4bd0*/  UPRMT UR23, UR5, 0x5410, UR4 ;  /* 0x0000541005177896 */ /* 0x000fd80008000004 */
.L_x_102:
[C---:B------:R-:W-:Y:S02]  /*4be0*/  LEA R0, R8.reuse, UR18, 0x3 ;  /* 0x0000001208007c11 */ /* 0x040fe4000f8e18ff */
[----:B------:R-:W-:Y:S02]  /*4bf0*/  SHF.L.U32 R5, R3, 0x1f, RZ ;  /* 0x0000001f03057819 */ /* 0x000fe400000006ff */
[----:B------:R-:W-:Y:S02]  /*4c00*/  LEA R4, R8, UR18, 0x4 ;  /* 0x0000001208047c11 */ /* 0x000fe4000f8e20ff */
[----:B------:R-:W1:Y:S02]  /*4c10*/  SYNCS.PHASECHK.TRANS64.TRYWAIT P0, [R0+URZ+0x200], R5 ;  /* 0x00020005000075a7 */ /* 0x000e6400080011ff */
[----:B-1-3--:R-:W-:Y:S05]  /*4c20*/  @!P0 BRA `(.L_x_95) ;  /* 0x0000006c00a88947 */ /* 0x00afea0003800000 */
.L_x_239:
[----:B-1----:R-:W1:Y:S01]  /*4c30*/  LDS.128 R4, [R4+0x270] ;  /* 0x0002700004047984 */ /* 0x002e620000000c00 */
[----:B------:R-:W-:Y:S02]  /*4c40*/  VIADD R0, R0, 0x210 ;  /* 0x0000021000007836 */ /* 0x000fe40000000000 */
[----:B------:R-:W-:Y:S01]  /*4c50*/  VIADD R8, R8, 0x1 ;  /* 0x0000000108087836 */ /* 0x000fe20000000000 */
[----:B------:R-:W-:Y:S01]  /*4c60*/  @!PT LDS RZ, [RZ] ;  /* 0x00000000fffff984 */ /* 0x000fe20000000800 */
[----:B------:R-:W-:Y:S01]  /*4c70*/  @!PT LDS RZ, [RZ] ;  /* 0x00000000fffff984 */ /* 0x000fe20000000800 */
[----:B------:R-:W-:Y:S01]  /*4c80*/  @!PT LDS RZ, [RZ] ;  /* 0x00000000fffff984 */ /* 0x000fe20000000800 */
[----:B------:R-:W-:Y:S01]  /*4c90*/  @!PT LDS RZ, [RZ] ;  /* 0x00000000fffff984 */ /* 0x000fe20000000800 */
[----:B------:R2:W-:Y:S06]  /*4ca0*/  MEMBAR.ALL.CTA ;  /* 0x0000000000007992 */ /* 0x0005ec0000008000 */
[----:B--2---:R-:W2:Y:S01]  /*4cb0*/  FENCE.VIEW.ASYNC.S ;  /* 0x00000000000073c6 */ /* 0x004ea20000000000 */
[----:B------:R-:W-:-:S04]  /*4cc0*/  PRMT R0, RZ, 0x654, R0 ;  /* 0x00000654ff007816 */ /* 0x000fc80000000000 */
[----:B--2---:R2:W-:Y:S01]  /*4cd0*/  SYNCS.ARRIVE.TRANS64.RED.A1T0 RZ, [R0+URZ], RZ ;  /* 0x000000ff00ff79a7 */ /* 0x0045e200081004ff */
[----:B-1----:R-:W-:Y:S01]  /*4ce0*/  LOP3.LUT P1, RZ, R6, 0x1, RZ, 0xc0, !PT ;  /* 0x0000000106ff7812 */ /* 0x002fe2000782c0ff */
[----:B--2---:R-:W-:-:S12]  /*4cf0*/  BRA.U UP2, `(.L_x_96) ;  /* 0x0000000102e87547 */ /* 0x004fd8000b800000 */
[----:B------:R-:W1:Y:S01]  /*4d00*/  LDCU UR4, c[0x0][0x38c] ;  /* 0x00007180ff0477ac */ /* 0x000e620008000800 */
[----:B------:R-:W-:Y:S02]  /*4d10*/  PLOP3.LUT P2, PT, PT, PT, PT, 0x80, 0x8 ;  /* 0x000000000008781c */ /* 0x000fe40003f4f070 */
[----:B------:R-:W-:Y:S01]  /*4d20*/  SHF.L.U32 R5, R9, 0x1f, RZ ;  /* 0x0000001f09057819 */ /* 0x000fe200000006ff */
[----:B------:R-:W-:Y:S02]  /*4d30*/  ULEA UR31, UR32, UR18, 0x3 ;  /* 0x00000012201f7291 */ /* 0x000fe4000f8e18ff */
[----:B-1----:R-:W-:-:S06]  /*4d40*/  UISETP.GE.AND UP0, UPT, UR4, 0x1, UPT ;  /* 0x000000010400788c */ /* 0x002fcc000bf06270 */
[----:B------:R-:W-:-:S05]  /*4d50*/  PLOP3.LUT P0, PT, PT, PT, UP0, 0x80, 0x8 ;  /* 0x000000000008781c */ /* 0x000fca0003f0f008 */
[----:B------:R-:W-:-:S08]  /*4d60*/  @UP0 ULEA UR4, UR14, UR18, 0x3 ;  /* 0x000000120e040291 */ /* 0x000fd0000f8e18ff */
[----:B------:R-:W-:-:S04]  /*4d70*/  @P0 SHF.L.U32 R0, R2, 0x1f, RZ ;  /* 0x0000001f02000819 */ /* 0x000fc800000006ff */
[----:B------:R1:W2:Y:S01]  /*4d80*/  @P0 SYNCS.PHASECHK.TRANS64.TRYWAIT P2, [UR4], R0 ;  /* 0x00000000ff0005a7 */ /* 0x0002a20008041104 */
[----:B------:R-:W3:Y:S02]  /*4d90*/  SYNCS.PHASECHK.TRANS64.TRYWAIT P0, [UR31+0x230], R5 ;  /* 0x00023005ff0075a7 */ /* 0x000ee4000800111f */
[----:B-123--:R-:W-:Y:S05]  /*4da0*/  @!P0 BRA `(.L_x_97) ;  /* 0x0000006c005c8947 */ /* 0x00efea0003800000 */
.L_x_241:
[----:B------:R-:W-:Y:S01]  /*4db0*/  UMOV UR20, UR13 ;  /* 0x0000000d00147c82 */ /* 0x000fe20008000000 */
[----:B------:R-:W-:Y:S05]  /*4dc0*/  BRA.U !UP0, `(.L_x_98) ;  /* 0x0000000108a47547 */ /* 0x000fea000b800000 */
[----:B------:R-:W-:Y:S02]  /*4dd0*/  UIADD3 UR20, UPT, UPT, UR35, UR13, URZ ;  /* 0x0000000d23147290 */ /* 0x000fe4000fffe0ff */
[----:B------:R-:W-:Y:S01]  /*4de0*/  ULEA UR21, UR32, UR19, 0x7 ;  /* 0x0000001320157291 */ /* 0x000fe2000f8e38ff */
[----:B------:R-:W-:Y:S01]  /*4df0*/  UMOV UR17, URZ ;  /* 0x000000ff00117c82 */ /* 0x000fe20008000000 */
[----:B------:R-:W-:Y:S01]  /*4e00*/  UMOV UR15, UR33 ;  /* 0x00000021000f7c82 */ /* 0x000fe20008000000 */
[----:B------:R-:W-:-:S09]  /*4e10*/  UMOV UR12, UR14 ;  /* 0x0000000e000c7c82 */ /* 0x000fd20008000000 */
.L_x_101:
[----:B--2---:R-:W-:Y:S01]  /*4e20*/  ULEA UR7, UR12, UR18, 0x3 ;  /* 0x000000120c077291 */ /* 0x004fe2000f8e18ff */
[----:B---3--:R-:W-:Y:S11]  /*4e30*/  @P2 BRA `(.L_x_99) ;  /* 0x00000000000c2947 */ /* 0x008ff60003800000 */
[----:B-1----:R-:W-:Y:S04]  /*4e40*/  SHF.L.U32 R5, R2, 0x1f, RZ ;  /* 0x0000001f02057819 */ /* 0x002fe800000006ff */
[----:B------:R-:W1:Y:S02]  /*4e50*/  SYNCS.PHASECHK.TRANS64.TRYWAIT P0, [UR7], R5 ;  /* 0x00000005ff0075a7 */ /* 0x000e640008001107 */
[----:B-1----:R-:W-:Y:S05]  /*4e60*/  @!P0 BRA `(.L_x_100) ;  /* 0x0000006c00448947 */ /* 0x002fea0003800000 */
.L_x_99:
[----:B------:R-:W-:Y:S01]  /*4e70*/  UISETP.NE.AND UP0, UPT, UR15, 0x1, UPT ;  /* 0x000000010f00788c */ /* 0x000fe2000bf05270 */
[----:B------:R-:W-:Y:S01]  /*4e80*/  PLOP3.LUT P2, PT, PT, PT, PT, 0x80, 0x8 ;  /* 0x000000000008781c */ /* 0x000fe20003f4f070 */
[----:B------:R-:W-:Y:S02]  /*4e90*/  UIADD3 UR4, UPT, UPT, UR12, 0x1, URZ ;  /* 0x000000010c047890 */ /* 0x000fe4000fffe0ff */
[----:B------:R-:W-:Y:S02]  /*4ea0*/  ULEA UR10, UR12, UR29, 0x5 ;  /* 0x0000001d0c0a7291 */ /* 0x000fe4000f8e28ff */
[----:B------:R-:W-:Y:S01]  /*4eb0*/  UISETP.NE.AND UP1, UPT, UR4, 0x1b, UPT ;  /* 0x0000001b0400788c */ /* 0x000fe2000bf25270 */
[----:B------:R-:W-:Y:S01]  /*4ec0*/  PLOP3.LUT P0, PT, PT, PT, UP0, 0x80, 0x8 ;  /* 0x000000000008781c */ /* 0x000fe20003f0f008 */
[----:B------:R-:W-:Y:S02]  /*4ed0*/  ULEA UR8, UR12, UR30, 0x5 ;  /* 0x0000001e0c087291 */ /* 0x000fe4000f8e28ff */
[----:B------:R-:W-:Y:S02]  /*4ee0*/  USEL UR5, URZ, 0x1, UP1 ;  /* 0x00000001ff057887 */ /* 0x000fe40008800000 */
[----:B------:R-:W-:Y:S02]  /*4ef0*/  USEL UR14, UR4, URZ, UP1 ;  /* 0x000000ff040e7287 */ /* 0x000fe40008800000 */
[----:B------:R-:W-:Y:S02]  /*4f00*/  ULEA UR6, UR12, UR28, 0x7 ;  /* 0x0000001c0c067291 */ /* 0x000fe4000f8e38ff */
[----:B------:R-:W-:Y:S01]  /*4f10*/  @UP0 ULEA UR4, UR14, UR18, 0x3 ;  /* 0x000000120e040291 */ /* 0x000fe2000f8e18ff */
[----:B------:R-:W-:Y:S01]  /*4f20*/  LOP3.LUT R2, R2, UR5, RZ, 0x3c, !PT ;  /* 0x0000000502027c12 */ /* 0x000fe2000f8e3cff */
[----:B------:R-:W-:Y:S02]  /*4f30*/  UISETP.NE.U32.AND UP0, UPT, UR17, URZ, UPT ;  /* 0x000000ff1100728c */ /* 0x000fe4000bf05070 */
[----:B------:R-:W-:Y:S01]  /*4f40*/  UIADD3 UR16, UPT, UPT, UR7, 0xd8, URZ ;  /* 0x000000d807107890 */ /* 0x000fe2000fffe0ff */
[----:B-1----:R-:W-:Y:S01]  /*4f50*/  @P0 SHF.L.U32 R0, R2, 0x1f, RZ ;  /* 0x0000001f02000819 */ /* 0x002fe200000006ff */
[----:B------:R-:W-:Y:S01]  /*4f60*/  UMOV UR11, 0x4008 ;  /* 0x00004008000b7882 */ /* 0x000fe20000000000 */
[----:B------:R-:W-:Y:S01]  /*4f70*/  UMOV UR9, 0x4008 ;  /* 0x0000400800097882 */ /* 0x000fe20000000000 */
[----:B------:R-:W-:Y:S01]  /*4f80*/  UMOV UR7, 0xc0004010 ;  /* 0xc000401000077882 */ /* 0x000fe20000000000 */
[----:B------:R2:W3:Y:S01]  /*4f90*/  @P0 SYNCS.PHASECHK.TRANS64.TRYWAIT P2, [UR4], R0 ;  /* 0x00000000ff0005a7 */ /* 0x0004e20008041104 */
[----:B------:R-:W-:Y:S01]  /*4fa0*/  ULEA UR4, UR12, UR27, 0x8 ;  /* 0x0000001b0c047291 */ /* 0x000fe2000f8e40ff */
[----:B------:R2:W-:Y:S01]  /*4fb0*/  UTCCP.T.S.2CTA.4x32dp128bit tmem[UR19+0x100], gdesc[UR10] ;  /* 0x0001000a130079e7 */ /* 0x0005e20009300000 */
[----:B------:R-:W-:Y:S01]  /*4fc0*/  UIADD3 UR13, UPT, UPT, UR13, 0x1, URZ ;  /* 0x000000010d0d7890 */ /* 0x000fe2000fffe0ff */
[----:B------:R2:W-:Y:S01]  /*4fd0*/  UTCCP.T.S.2CTA.4x32dp128bit tmem[UR19+0x104], gdesc[UR8] ;  /* 0x00010408130079e7 */ /* 0x0005e20009300000 */
[----:B------:R-:W-:Y:S01]  /*4fe0*/  UIADD3 UR15, UPT, UPT, UR15, -0x1, URZ ;  /* 0xffffffff0f0f7890 */ /* 0x000fe2000fffe0ff */
[----:B------:R-:W-:Y:S01]  /*4ff0*/  UMOV UR5, 0xc0004010 ;  /* 0xc000401000057882 */ /* 0x000fe20000000000 */
[----:B------:R-:W-:Y:S01]  /*5000*/  UMOV UR17, 0x1 ;  /* 0x0000000100117882 */ /* 0x000fe20000000000 */
[----:B------:R-:W-:Y:S02]  /*5010*/  UMOV UR12, UR14 ;  /* 0x0000000e000c7c82 */ /* 0x000fe40008000000 */
[----:B------:R2:W-:Y:S01]  /*5020*/  UTCOMMA.2CTA.4X gdesc[UR4], gdesc[UR6], tmem[UR21], tmem[UR22], idesc[UR23], tmem[UR24], UP0 ;  /* 0x80181606040075ea */ /* 0x0005e20008200015 */
[----:B------:R-:W-:Y:S01]  /*5030*/  UISETP.NE.AND UP0, UPT, UR13, UR20, UPT ;  /* 0x000000140d00728c */ /* 0x000fe2000bf05270 */
[----:B------:R2:W-:Y:S08]  /*5040*/  UTCBAR.2CTA.MULTICAST [UR16], URZ, UR26 ;  /* 0x000000ff100073e9 */ /* 0x0005f0000820081a */
[----:B------:R-:W-:Y:S05]  /*5050*/  BRA.U UP0, `(.L_x_101) ;  /* 0xfffffffd00707547 */ /* 0x000fea000b83ffff */
.L_x_98:
[----:B--2---:R-:W-:Y:S01]  /*5060*/  UIADD3 UR4, UPT, UPT, UR31, 0x220, URZ ;  /* 0x000002201f047890 */ /* 0x004fe2000fffe0ff */
[----:B------:R-:W-:-:S08]  /*5070*/  UMOV UR13, UR20 ;  /* 0x00000014000d7c82 */ /* 0x000fd00008000000 */
[----:B------:R2:W-:Y:S01]  /*5080*/  UTCBAR.2CTA.MULTICAST [UR4], URZ, UR34 ;  /* 0x000000ff040073e9 */ /* 0x0005e20008200822 */
[----:B------:R-:W-:Y:S02]  /*5090*/  NOP ;  /* 0x0000000000007918 */ /* 0x000fe40000000000 */
.L_x_96:
[----:B--2---:R-:W-:Y:S01]  /*50a0*/  UIADD3 UR4, UPT, UPT, UR32, 0x1, URZ ;  /* 0x0000000120047890 */ /* 0x004fe2000fffe0ff */
[----:B------:R-:W-:-:S03]  /*50b0*/  ISETP.NE.AND P0, PT, R8, 0x2, PT ;  /* 0x000000020800780c */ /* 0x000fc60003f05270 */
[----:B------:R-:W-:Y:S01]  /*50c0*/  UISETP.NE.AND UP0, UPT, UR4, 0x2, UPT ;  /* 0x000000020400788c */ /* 0x000fe2000bf05270 */
[----:B-1----:R-:W-:Y:S02]  /*50d0*/  SEL R0, RZ, 0x1, P0 ;  /* 0x00000001ff007807 */ /* 0x002fe40000000000 */
[----:B------:R-:W-:Y:S01]  /*50e0*/  SEL R8, R8, RZ, P0 ;  /* 0x000000ff08087207 */ /* 0x000fe20000000000 */
[----:B------:R-:W-:Y:S01]  /*50f0*/  USEL UR5, URZ, 0x1, UP0 ;  /* 0x00000001ff057887 */ /* 0x000fe20008000000 */
[----:B------:R-:W-:Y:S01]  /*5100*/  LOP3.LUT R3, R3, R0, RZ, 0x3c, !PT ;  /* 0x0000000003037212 */ /* 0x000fe200078e3cff */
[----:B------:R-:W-:-:S04]  /*5110*/  USEL UR32, UR4, URZ, UP0 ;  /* 0x000000ff04207287 */ /* 0x000fc80008000000 */
[----:B------:R-:W-:Y:S01]  /*5120*/  LOP3.LUT R9, R9, UR5, RZ, 0x3c, !PT ;  /* 0x0000000509097c12 */ /* 0x000fe2000f8e3cff */
[----:B------:R-:W-:Y:S07]  /*5130*/  @P1 BRA `(.L_x_102) ;  /* 0xfffffff800a81947 */ /* 0x000fee000383ffff */
[----:B------:R-:W1:Y:S01]  /*5140*/  S2UR UR8, SR_CgaCtaId ;  /* 0x00000000000879c3 */ /* 0x000e620000008800 */
[----:B------:R-:W-:Y:S01]  /*5150*/  ELECT P0, URZ, PT ;  /* 0x0000000000ff782f */ /* 0x000fe20003800000 */
[----:B------:R-:W-:Y:S01]  /*5160*/  HFMA2 R0, -RZ, RZ, 0, 5.9604644775390625e-08 ;  /* 0x00000001ff007431 */ /* 0x000fe200000001ff */
[----:B------:R-:W-:-:S05]  /*5170*/  UMOV UR4, 0x40 ;  /* 0x0000004000047882 */ /* 0x000fca0000000000 */
[----:B------:R-:W-:Y:S01]  /*5180*/  UVIRTCOUNT.DEALLOC.SMPOOL 0x80 ;  /* 0x000000800000784c */ /* 0x000fe20000000000 */
[----:B------:R-:W-:Y:S02]  /*5190*/  UISETP.NE.AND UP0, UPT, UR36, URZ, UPT ;  /* 0x000000ff2400728c */ /* 0x000fe4000bf05270 */
[----:B-1----:R-:W-:-:S09]  /*51a0*/  ULEA UR8, UR8, UR4, 0x18 ;  /* 0x0000000408087291 */ /* 0x002fd2000f8ec0ff */
[----:B------:R1:W-:Y:S01]  /*51b0*/  @P0 STS.U8 [UR8+0x1c], R0 ;  /* 0x00001c00ff000988 */ /* 0x0003e20008000008 */
[----:B------:R-:W-:Y:S05]  /*51c0*/  BRA.U UP0, `(.L_x_103) ;  /* 0x0000000100587547 */ /* 0x000fea000b800000 */
[----:B------:R-:W-:Y:S01]  /*51d0*/  UIADD3 UR5, UPT, UPT, UR18, 0x230, URZ ;  /* 0x0000023012057890 */ /* 0x000fe2000fffe0ff */
[----:B------:R-:W-:-:S03]  /*51e0*/  SHF.L.U32 R3, R9, 0x1f, RZ ;  /* 0x0000001f09037819 */ /* 0x000fc600000006ff */
[----:B------:R-:W-:-:S09]  /*51f0*/  ULEA UR4, UR32, UR5, 0x3 ;  /* 0x0000000520047291 */ /* 0x000fd2000f8e18ff */
[----:B------:R-:W2:Y:S02]  /*5200*/  SYNCS.PHASECHK.TRANS64.TRYWAIT P0, [UR4], R3 ;  /* 0x00000003ff0075a7 */ /* 0x000ea40008001104 */
[----:B--2---:R-:W-:Y:S05]  /*5210*/  @!P0 BRA `(.L_x_104) ;  /* 0x0000006800708947 */ /* 0x004fea0003800000 */
.L_x_244:
[----:B------:R-:W-:-:S04]  /*5220*/  UIADD3 UR32, UPT, UPT, UR32, 0x1, URZ ;  /* 0x0000000120207890 */ /* 0x000fc8000fffe0ff */
[----:B------:R-:W-:-:S04]  /*5230*/  UISETP.NE.AND UP1, UPT, UR32, 0x2, UPT ;  /* 0x000000022000788c */ /* 0x000fc8000bf25270 */
[----:B------:R-:W-:Y:S02]  /*5240*/  USEL UR6, URZ, 0x1, UP1 ;  /* 0x00000001ff067887 */ /* 0x000fe40008800000 */
[----:B------:R-:W-:-:S04]  /*5250*/  USEL UR4, UR32, URZ, UP1 ;  /* 0x000000ff20047287 */ /* 0x000fc80008800000 */
[----:B------:R-:W-:Y:S01]  /*5260*/  ULEA UR4, UR4, UR5, 0x3 ;  /* 0x0000000504047291 */ /* 0x000fe2000f8e18ff */
[----:B-1----:R-:W-:-:S04]  /*5270*/  LOP3.LUT R3, R9, UR6, RZ, 0x3c, !PT ;  /* 0x0000000609037c12 */ /* 0x002fc8000f8e3cff */
[----:B------:R-:W-:Y:S01]  /*5280*/  SHF.L.U32 R3, R3, 0x1f, RZ ;  /* 0x0000001f03037819 */ /* 0x000fe200000006ff */
[----:B------:R-:W-:-:S04]  /*5290*/  IMAD.U32 R0, RZ, RZ, UR4 ;  /* 0x00000004ff007e24 */ /* 0x000fc8000f8e00ff */
[----:B------:R1:W2:Y:S03]  /*52a0*/  SYNCS.PHASECHK.TRANS64.TRYWAIT P0, [R0+URZ], R3 ;  /* 0x00000003000075a7 */ /* 0x0002a600080011ff */
[----:B--2---:R-:W-:Y:S05]  /*52b0*/  @!P0 NANOSLEEP.SYNCS 0x989680 ;  /* 0x009896800000895d */ /* 0x004fea0003900000 */
[----:B------:R-:W2:Y:S02]  /*52c0*/  @!P0 SYNCS.PHASECHK.TRANS64 P0, [R0+URZ], R3 ;  /* 0x00000003000085a7 */ /* 0x000ea400080010ff */
[----:B--2---:R-:W-:Y:S05]  /*52d0*/  @P0 BRA `(.L_x_105) ;  /* 0x0000000000200947 */ /* 0x004fea0003800000 */
.L_x_106:
[----:B--2---:R2:W4:Y:S02]  /*52e0*/  SYNCS.PHASECHK.TRANS64.TRYWAIT P0, [R0+URZ], R3 ;  /* 0x00000003000075a7 */ /* 0x00452400080011ff */
[----:B----4-:R-:W-:Y:S05]  /*52f0*/  @!P0 NANOSLEEP.SYNCS 0x989680 ;  /* 0x009896800000895d */ /* 0x010fea0003900000 */
[----:B------:R-:W4:Y:S02]  /*5300*/  @!P0 SYNCS.PHASECHK.TRANS64 P0, [R0+URZ], R3 ;  /* 0x00000003000085a7 */ /* 0x000f2400080010ff */
[----:B----4-:R-:W-:Y:S05]  /*5310*/  @!P0 BRA `(.L_x_106) ;  /* 0xfffffffc00f08947 */ /* 0x010fea000383ffff */
[----:B------:R-:W-:Y:S05]  /*5320*/  BRA `(.L_x_105) ;  /* 0x00000000000c7947 */ /* 0x000fea0003800000 */
.L_x_103:
[----:B------:R-:W-:-:S04]  /*5330*/  UIADD3 UR4, UPT, UPT, UR18, 0x260, URZ ;  /* 0x0000026012047890 */ /* 0x000fc8000fffe0ff */
[----:B------:R-:W-:-:S09]  /*5340*/  UPRMT UR4, UR40, 0x654, UR4 ;  /* 0x0000065428047896 */ /* 0x000fd20008000004 */
[----:B------:R-:W-:Y:S03]  /*5350*/  SYNCS.ARRIVE.TRANS64.RED.A1T0 RZ, [UR4], RZ ;  /* 0x000000ffffff79a7 */ /* 0x000fe60008100404 */
.L_x_105:
[----:B-12---:R-:W-:Y:S01]  /*5360*/  SHF.L.U32 R3, RZ, 0x1f, RZ ;  /* 0x0000001fff037819 */ /* 0x006fe200000006ff */
[----:B------:R-:W-:Y:S01]  /*5370*/  UIADD3 UR4, UPT, UPT, UR18, 0x260, URZ ;  /* 0x0000026012047890 */ /* 0x000fe2000fffe0ff */
[----:B------:R-:W-:Y:S02]  /*5380*/  PLOP3.LUT P0, PT, PT, PT, UP0, 0x80, 0x8 ;  /* 0x000000000008781c */ /* 0x000fe40003f0f008 */
[----:B------:R-:W1:Y:S02]  /*5390*/  SYNCS.PHASECHK.TRANS64.TRYWAIT P1, [UR18+0x260], R3 ;  /* 0x00026003ff0075a7 */ /* 0x000e640008021112 */
[----:B-1----:R-:W-:Y:S09]  /*53a0*/  @!P1 BRA `(.L_x_107) ;  /* 0x0000006800249947 */ /* 0x002ff20003800000 */
.L_x_246:
[----:B------:R-:W-:Y:S01]  /*53b0*/  @!UP0 UPRMT UR4, UR40, 0x654, UR4 ;  /* 0x0000065428048896 */ /* 0x000fe20008000004 */
[----:B------:R-:W-:Y:S01]  /*53c0*/  UMOV UR5, 0xffff ;  /* 0x0000ffff00057882 */ /* 0x000fe20000000000 */
[----:B------:R-:W-:-:S07]  /*53d0*/  UMOV UR6, 0x1 ;  /* 0x0000000100067882 */ /* 0x000fce0000000000 */
[----:B------:R-:W-:Y:S01]  /*53e0*/  @!P0 SYNCS.ARRIVE.TRANS64.RED.A1T0 RZ, [UR4], RZ ;  /* 0x000000ffffff89a7 */ /* 0x000fe20008100404 */
[----:B------:R-:W-:Y:S01]  /*53f0*/  NOP ;  /* 0x0000000000007918 */ /* 0x000fe20000000000 */
[----:B-1----:R-:W1:Y:S01]  /*5400*/  LDS R0, [UR8+0x14] ;  /* 0x00001408ff007984 */ /* 0x002e620008000800 */
[----:B------:R-:W-:-:S04]  /*5410*/  ULOP3.LUT UR4, UR19, 0xffff, URZ, 0xc0, !UPT ;  /* 0x0000ffff13047892 */ /* 0x000fc8000f8ec0ff */
[----:B------:R-:W-:-:S04]  /*5420*/  USHF.R.U32.HI UR4, URZ, 0x5, UR4 ;  /* 0x00000005ff047899 */ /* 0x000fc80008011604 */
[----:B------:R-:W-:Y:S02]  /*5430*/  USHF.L.U32 UR5, UR5, UR4, URZ ;  /* 0x0000000405057299 */ /* 0x000fe400080006ff */
[----:B------:R-:W-:-:S04]  /*5440*/  USHF.L.U32 UR4, UR6, UR4, URZ ;  /* 0x0000000406047299 */ /* 0x000fc800080006ff */
[----:B-1----:R-:W-:-:S04]  /*5450*/  LOP3.LUT R0, R0, UR5, RZ, 0xc0, !PT ;  /* 0x0000000500007c12 */ /* 0x002fc8000f8ec0ff */
[----:B------:R-:W-:-:S13]  /*5460*/  ISETP.NE.AND P0, PT, R0, UR5, PT ;  /* 0x0000000500007c0c */ /* 0x000fda000bf05270 */
[----:B------:R-:W-:Y:S05]  /*5470*/  @P0 BRA `(.L_x_108) ;  /* 0x0000000000580947 */ /* 0x000fea0003800000 */
[----:B------:R-:W1:Y:S02]  /*5480*/  LDS R0, [UR8+0x18] ;  /* 0x00001808ff007984 */ /* 0x000e640008000800 */
[----:B-1----:R-:W-:-:S04]  /*5490*/  LOP3.LUT R0, R0, UR4, RZ, 0xc0, !PT ;  /* 0x0000000400007c12 */ /* 0x002fc8000f8ec0ff */
[----:B------:R-:W-:-:S13]  /*54a0*/  ISETP.NE.AND P0, PT, R0, UR4, PT ;  /* 0x0000000400007c0c */ /* 0x000fda000bf05270 */
[----:B------:R-:W-:Y:S05]  /*54b0*/  @P0 BRA `(.L_x_109) ;  /* 0x00000000003c0947 */ /* 0x000fea0003800000 */
[----:B------:R-:W1:Y:S01]  /*54c0*/  S2R R2, SR_LANEID ;  /* 0x0000000000027919 */ /* 0x000e620000000000 */
[----:B------:R-:W-:Y:S01]  /*54d0*/  ULOP3.LUT UR5, URZ, UR5, URZ, 0x33, !UPT ;  /* 0x00000005ff057292 */ /* 0x000fe2000f8e33ff */
[----:B------:R-:W-:Y:S01]  /*54e0*/  LOP3.LUT R4, RZ, UR4, RZ, 0x33, !PT ;  /* 0x00000004ff047c12 */ /* 0x000fe2000f8e33ff */
[----:B------:R-:W-:Y:S02]  /*54f0*/  VOTEU.ANY UR4, UPT, PT ;  /* 0x0000000000047886 */ /* 0x000fe400038e0100 */
[----:B------:R-:W-:Y:S01]  /*5500*/  UFLO.U32 UR4, UR4 ;  /* 0x00000004000472bd */ /* 0x000fe200080e0000 */
[----:B------:R-:W2:Y:S01]  /*5510*/  REDUX UR6, R4 ;  /* 0x00000000040673c4 */ /* 0x000ea20000000000 */
[----:B------:R-:W-:-:S06]  /*5520*/  IMAD.U32 R0, RZ, RZ, UR5 ;  /* 0x00000005ff007e24 */ /* 0x000fcc000f8e00ff */
[----:B------:R4:W-:Y:S01]  /*5530*/  UTCATOMSWS.AND URZ, UR5 ;  /* 0x0000000500ff79e3 */ /* 0x0009e20008000000 */
[----:B------:R-:W3:Y:S01]  /*5540*/  REDUX UR7, R0 ;  /* 0x00000000000773c4 */ /* 0x000ee20000000000 */
[----:B-1----:R-:W-:Y:S01]  /*5550*/  ISETP.EQ.U32.AND P0, PT, R2, UR4, PT ;  /* 0x0000000402007c0c */ /* 0x002fe2000bf02070 */
[----:B--2---:R-:W-:Y:S01]  /*5560*/  IMAD.U32 R2, RZ, RZ, UR6 ;  /* 0x00000006ff027e24 */ /* 0x004fe2000f8e00ff */
[----:B---3--:R-:W-:-:S11]  /*5570*/  MOV R3, UR7 ;  /* 0x0000000700037c02 */ /* 0x008fd60008000f00 */
[----:B------:R4:W-:Y:S04]  /*5580*/  @P0 ATOMS.AND RZ, [UR8+0x14], R3 ;  /* 0x00001403ffff098c */ /* 0x0009e8000a800008 */
[----:B------:R4:W-:Y:S01]  /*5590*/  @P0 ATOMS.AND RZ, [UR8+0x18], R2 ;  /* 0x00001802ffff098c */ /* 0x0009e2000a800008 */
[----:B------:R-:W-:Y:S05]  /*55a0*/  BRA `(.L_x_110) ;  /* 0x0000000000147947 */ /* 0x000fea0003800000 */
.L_x_109:
[----:B------:R-:W-:Y:S02]  /*55b0*/  MOV R2, 0x55d0 ;  /* 0x000055d000027802 */ /* 0x000fe40000000f00 */
[----:B---3-5:R-:W-:Y:S05]  /*55c0*/  CALL.REL.NOINC `($__internal_0_$__cuda_sm10x_tcgen05_guardrail_trap_col_being_dealloced_not_returned_by_alloc) ;  /* 0x0000006c00047944 */ /* 0x028fea0003c00000 */
[----:B------:R-:W-:Y:S05]  /*55d0*/  BRA `(.L_x_110) ;  /* 0x0000000000087947 */ /* 0x000fea0003800000 */
.L_x_108:
[----:B------:R-:W-:Y:S02]  /*55e0*/  MOV R2, 0x5600 ;  /* 0x0000560000027802 */ /* 0x000fe40000000f00 */
[----:B---3-5:R-:W-:Y:S05]  /*55f0*/  CALL.REL.NOINC `($__internal_2_$__cuda_sm10x_tcgen05_guardrail_trap_unallocated_columns_being_dealloced) ;  /* 0x0000006c00107944 */ /* 0x028fea0003c00000 */
.L_x_110:
[----:B------:R-:W-:Y:S01]  /*5600*/  NOP ;  /* 0x0000000000007918 */ /* 0x000fe20000000000 */
[----:B----4-:R-:W-:Y:S05]  /*5610*/  EXIT ;  /* 0x000000000000794d */ /* 0x010fea0003800000 */
.L_x_83:
[----:B------:R-:W-:-:S09]  /*5620*/  UISETP.NE.OR UP0, UPT, UR21, 0x3, !UP4 ;  /* 0x000000031500788c */ /* 0x000fd2000e705670 */
[----:B------:R-:W-:Y:S05]  /*5630*/  BRA.U UP0, `(.L_x_111) ;  /* 0x0000001100807547 */ /* 0x000fea000b800000 */
[----:B------:R-:W2:Y:S01]  /*5640*/  LDCU.64 UR4, c[0x0][0xc88] ;  /* 0x00019100ff0477ac */ /* 0x000ea20008000a00 */
[----:B------:R-:W3:Y:S01]  /*5650*/  LDC.64 R12, c[0x0][0x348] ;  /* 0x0000d200ff0c7b82 */ /* 0x000ee20000000a00 */
[----:B------:R-:W-:Y:S02]  /*5660*/  HFMA2 R9, -RZ, RZ, 0, 0 ;  /* 0x00000000ff097431 */ /* 0x000fe400000001ff */
[----:B------:R-:W-:Y:S01]  /*5670*/  IMAD.MOV.U32 R11, RZ, RZ, 0x1 ;  /* 0x00000001ff0b7424 */ /* 0x000fe200078e00ff */
[----:B------:R-:W4:Y:S01]  /*5680*/  LDCU UR42, c[0x0][0x370] ;  /* 0x00006e00ff2a77ac */ /* 0x000f220008000800 */
[----:B------:R-:W-:Y:S01]  /*5690*/  IMAD.MOV.U32 R10, RZ, RZ, RZ ;  /* 0x000000ffff0a7224 */ /* 0x000fe200078e00ff */
[----:B------:R-:W-:Y:S01]  /*56a0*/  MOV R3, 0x2000 ;  /* 0x0000200000037802 */ /* 0x000fe20000000f00 */
[----:B------:R-:W4:Y:S01]  /*56b0*/  LDCU.128 UR48, c[0x0][0xf10] ;  /* 0x0001e200ff3077ac */ /* 0x000f220008000c00 */
[----:B------:R-:W1:Y:S01]  /*56c0*/  LDCU UR38, c[0x0][0x374] ;  /* 0x00006e80ff2677ac */ /* 0x000e620008000800 */
[----:B------:R-:W1:Y:S01]  /*56d0*/  LDCU.64 UR40, c[0x0][0xc90] ;  /* 0x00019200ff2877ac */ /* 0x000e620008000a00 */
[----:B------:R-:W1:Y:S01]  /*56e0*/  LDCU UR15, c[0x0][0xf0c] ;  /* 0x0001e180ff0f77ac */ /* 0x000e620008000800 */
[----:B--2---:R-:W-:Y:S01]  /*56f0*/  UISETP.NE.U32.AND UP0, UPT, UR4, URZ, UPT ;  /* 0x000000ff0400728c */ /* 0x004fe2000bf05070 */
[----:B------:R-:W2:Y:S01]  /*5700*/  LDCU UR52, c[0x0][0xf20] ;  /* 0x0001e400ff3477ac */ /* 0x000ea20008000800 */
[----:B------:R-:W2:Y:S01]  /*5710*/  LDCU UR4, c[0x0][0xf30] ;  /* 0x0001e600ff0477ac */ /* 0x000ea20008000800 */
[----:B------:R-:W-:Y:S01]  /*5720*/  UMOV UR21, 0x400 ;  /* 0x0000040000157882 */ /* 0x000fe20000000000 */
[----:B----4-:R-:W-:-:S02]  /*5730*/  UIMAD.WIDE.U32 UR6, UR42, UR48, URZ ;  /* 0x000000302a0672a5 */ /* 0x010fc4000f8e00ff */
[----:B-1----:R-:W-:Y:S02]  /*5740*/  UIMAD.WIDE.U32 UR8, UR38, UR51, URZ ;  /* 0x00000033260872a5 */ /* 0x002fe4000f8e00ff */
[----:B------:R-:W-:Y:S02]  /*5750*/  ULEA UR21, UR53, UR21, 0x18 ;  /* 0x0000001535157291 */ /* 0x000fe4000f8ec0ff */
[----:B------:R-:W-:Y:S02]  /*5760*/  UISETP.NE.U32.AND UP6, UPT, UR40, URZ, UPT ;  /* 0x000000ff2800728c */ /* 0x000fe4000bfc5070 */
[----:B------:R-:W-:Y:S02]  /*5770*/  UIADD3 UR43, UPT, UPT, UR21, 0x1c8, URZ ;  /* 0x000001c8152b7890 */ /* 0x000fe4000fffe0ff */
[----:B------:R-:W-:Y:S02]  /*5780*/  UISETP.NE.AND.EX UP5, UPT, UR5, URZ, UPT, UP0 ;  /* 0x000000ff0500728c */ /* 0x000fe4000bfa5300 */
[----:B------:R-:W-:Y:S01]  /*5790*/  UISETP.NE.AND UP0, UPT, UR39, 0x1, UPT ;  /* 0x000000012700788c */ /* 0x000fe2000bf05270 */
[----:B------:R-:W-:Y:S01]  /*57a0*/  UMOV UR6, UR7 ;  /* 0x0000000700067c82 */ /* 0x000fe20008000000 */
[----:B------:R-:W-:Y:S01]  /*57b0*/  UMOV UR45, UR9 ;  /* 0x00000009002d7c82 */ /* 0x000fe20008000000 */
[----:B------:R-:W-:-:S02]  /*57c0*/  UISETP.NE.AND UP0, UPT, UR15, 0x1, UPT ;  /* 0x000000010f00788c */ /* 0x000fc4000bf05270 */
[----:B------:R-:W-:Y:S02]  /*57d0*/  UPLOP3.LUT UP4, UPT, UPT, UPT, UPT, 0x40, 0x4 ;  /* 0x000000000004789c */ /* 0x000fe40003f8e870 */
[----:B------:R-:W-:Y:S01]  /*57e0*/  UISETP.GE.AND UP2, UPT, UR39, 0x1, UPT ;  /* 0x000000012700788c */ /* 0x000fe2000bf46270 */
[----:B------:R-:W1:Y:S01]  /*57f0*/  LDCU.64 UR22, c[0x0][0xf28] ;  /* 0x0001e500ff1677ac */ /* 0x000e620008000a00 */
[----:B------:R-:W-:Y:S02]  /*5800*/  UISETP.NE.AND.EX UP6, UPT, UR41, URZ, UPT, UP6 ;  /* 0x000000ff2900728c */ /* 0x000fe4000bfc5360 */
[----:B------:R-:W-:Y:S02]  /*5810*/  UIADD3 UR33, UPT, UPT, UR21, 0x1b0, URZ ;  /* 0x000001b015217890 */ /* 0x000fe4000fffe0ff */
[----:B------:R-:W-:Y:S02]  /*5820*/  UIADD3 UR25, UPT, UPT, UR21, 0x1b8, URZ ;  /* 0x000001b815197890 */ /* 0x000fe4000fffe0ff */
[----:B------:R-:W-:-:S02]  /*5830*/  UIADD3 UR17, UPT, UPT, UR21, 0x1c0, URZ ;  /* 0x000001c015117890 */ /* 0x000fc4000fffe0ff */
[----:B------:R-:W-:Y:S02]  /*5840*/  UPRMT UR43, UR53, 0x654, UR43 ;  /* 0x00000654352b7896 */ /* 0x000fe4000800002b */
[----:B------:R-:W-:Y:S02]  /*5850*/  USHF.R.U32.HI UR46, URZ, UR49, UR6 ;  /* 0x00000031ff2e7299 */ /* 0x000fe40008011606 */
[----:B--2---:R-:W-:Y:S02]  /*5860*/  USHF.R.U32.HI UR45, URZ, UR52, UR45 ;  /* 0x00000034ff2d7299 */ /* 0x004fe4000801162d */
[----:B------:R-:W-:Y:S02]  /*5870*/  UISETP.NE.AND UP0, UPT, UR50, 0x1, UPT ;  /* 0x000000013200788c */ /* 0x000fe4000bf05270 */
[----:B---3--:R-:W-:-:S11]  /*5880*/  UISETP.NE.AND UP3, UPT, UR4, 0x1, UPT ;  /* 0x000000010400788c */ /* 0x008fd6000bf65270 */
.L_x_122:
[C---:B------:R-:W-:Y:S02]  /*5890*/  LEA R8, R10.reuse, UR21, 0x3 ;  /* 0x000000150a087c11 */ /* 0x040fe4000f8e18ff */
[----:B------:R-:W-:Y:S02]  /*58a0*/  SHF.L.U32 R5, R9, 0x1f, RZ ;  /* 0x0000001f09057819 */ /* 0x000fe400000006ff */
[----:B------:R-:W-:Y:S02]  /*58b0*/  LEA R6, R10, UR21, 0x4 ;  /* 0x000000150a067c11 */ /* 0x000fe4000f8e20ff */
[----:B------:R-:W2:Y:S02]  /*58c0*/  SYNCS.PHASECHK.TRANS64.TRYWAIT P0, [R8+URZ+0x200], R5 ;  /* 0x00020005080075a7 */ /* 0x000ea400080011ff */
[----:B--23--:R-:W-:Y:S05]  /*58d0*/  @!P0 BRA `(.L_x_112) ;  /* 0x0000006000f08947 */ /* 0x00cfea0003800000 */
.L_x_247:
[----:B--2---:R-:W2:Y:S01]  /*58e0*/  LDS.128 R4, [R6+0x270] ;  /* 0x0002700006047984 */ /* 0x004ea20000000c00 */
[----:B------:R-:W-:Y:S01]  /*58f0*/  UISETP.GE.AND UP0, UPT, UR39, 0x1, UPT ;  /* 0x000000012700788c */ /* 0x000fe2000bf06270 */
[----:B------:R-:W-:Y:S01]  /*5900*/  @!PT LDS RZ, [RZ] ;  /* 0x00000000fffff984 */ /* 0x000fe20000000800 */
[----:B------:R-:W-:Y:S01]  /*5910*/  @!PT LDS RZ, [RZ] ;  /* 0x00000000fffff984 */ /* 0x000fe20000000800 */
[----:B------:R-:W-:Y:S01]  /*5920*/  @!PT LDS RZ, [RZ] ;  /* 0x00000000fffff984 */ /* 0x000fe20000000800 */
[----:B------:R-:W-:Y:S01]  /*5930*/  @!PT LDS RZ, [RZ] ;  /* 0x00000000fffff984 */ /* 0x000fe20000000800 */
[----:B------:R3:W-:Y:S06]  /*5940*/  MEMBAR.ALL.CTA ;  /* 0x0000000000007992 */ /* 0x0007ec0000008000 */
[----:B---3--:R-:W3:Y:S01]  /*5950*/  FENCE.VIEW.ASYNC.S ;  /* 0x00000000000073c6 */ /* 0x008ee20000000000 */
[----:B--2---:R-:W-:Y:S11]  /*5960*/  LOP3.LUT P0, RZ, R6, 0x1, RZ, 0xc0, !PT ;  /* 0x0000000106ff7812 */ /* 0x004ff6000780c0ff */
[----:B------:R-:W-:Y:S02]  /*5970*/  @!UPT UIADD3 URZ, UPT, UPT, URZ, URZ, URZ ;  /* 0x000000fffffff290 */ /* 0x000fe4000fffe0ff */
[----:B---3--:R-:W-:Y:S01]  /*5980*/  VOTEU.ANY UP2, P0 ;  /* 0x0000000000ff7886 */ /* 0x008fe20000040100 */
[----:B------:R-:W-:Y:S11]  /*5990*/  PLOP3.LUT P0, PT, PT, PT, UP2, 0x80, 0x8 ;  /* 0x000000000008781c */ /* 0x000ff60003f0f028 */
[----:B------:R-:W-:Y:S02]  /*59a0*/  @!UPT UIADD3 URZ, UPT, UPT, URZ, URZ, URZ ;  /* 0x000000fffffff290 */ /* 0x000fe4000fffe0ff */
[----:B------:R-:W-:Y:S02]  /*59b0*/  @P0 SHF.R.U32.HI R0, RZ, 0x10, R5 ;  /* 0x00000010ff000819 */ /* 0x000fe40000011605 */
[----:B------:R-:W-:Y:S02]  /*59c0*/  @P0 MOV R2, R4 ;  /* 0x0000000400020202 */ /* 0x000fe40000000f00 */
[----:B------:R-:W-:Y:S01]  /*59d0*/  @P0 R2UR UR4, R0 ;  /* 0x00000000000402ca */ /* 0x000fe200000e0000 */
[----:B------:R-:W-:Y:S01]  /*59e0*/  VIADD R0, R8, 0x210 ;  /* 0x0000021008007836 */ /* 0x000fe20000000000 */
[----:B------:R-:W-:Y:S02]  /*59f0*/  @P0 LOP3.LUT R4, R5, 0xffff, RZ, 0xc0, !PT ;  /* 0x0000ffff05040812 */ /* 0x000fe400078ec0ff */
[----:B------:R-:W-:Y:S02]  /*5a00*/  @P0 R2UR UR6, R2 ;  /* 0x00000000020602ca */ /* 0x000fe400000e0000 */
[----:B------:R-:W-:Y:S02]  /*5a10*/  PRMT R0, RZ, 0x654, R0 ;  /* 0x00000654ff007816 */ /* 0x000fe40000000000 */
[----:B------:R-:W-:Y:S02]  /*5a20*/  @P0 R2UR UR5, R4 ;  /* 0x00000000040502ca */ /* 0x000fe400000e0000 */
[----:B------:R2:W-:Y:S03]  /*5a30*/  SYNCS.ARRIVE.TRANS64.RED.A1T0 RZ, [R0+URZ], RZ ;  /* 0x000000ff00ff79a7 */ /* 0x0005e600081004ff */
[----:B------:R-:W-:Y:S04]  /*5a40*/  @UP2 UMOV UR37, UR4 ;  /* 0x0000000400252c82 */ /* 0x000fe80008000000 */
[----:B------:R-:W-:Y:S04]  /*5a50*/  @UP2 UMOV UR14, UR6 ;  /* 0x00000006000e2c82 */ /* 0x000fe80008000000 */
[----:B------:R-:W-:Y:S01]  /*5a60*/  @UP2 UMOV UR13, UR5 ;  /* 0x00000005000d2c82 */ /* 0x000fe20008000000 */
[----:B------:R-:W-:Y:S05]  /*5a70*/  BRA.U !UP0, `(.L_x_113) ;  /* 0x0000000108c07547 */ /* 0x000fea000b800000 */
[----:B------:R-:W-:Y:S02]  /*5a80*/  UIMAD.WIDE.U32 UR26, UR13, UR51, URZ ;  /* 0x000000330d1a72a5 */ /* 0x000fe4000f8e00ff */
[----:B------:R-:W-:Y:S02]  /*5a90*/  UP2UR UR12, UPR, URZ, 0x4 ;  /* 0x00000004ff0c7883 */ /* 0x000fe40008000000 */
[----:B------:R-:W-:Y:S02]  /*5aa0*/  UISETP.NE.AND UP2, UPT, UR50, 0x1, UPT ;  /* 0x000000013200788c */ /* 0x000fe4000bf45270 */
[----:B------:R-:W-:Y:S02]  /*5ab0*/  UIMAD.WIDE.U32 UR28, UR14, UR48, URZ ;  /* 0x000000300e1c72a5 */ /* 0x000fe4000f8e00ff */
[----:B------:R-:W-:Y:S02]  /*5ac0*/  USEL UR4, UR38, UR45, !UP2 ;  /* 0x0000002d26047287 */ /* 0x000fe4000d000000 */
[----:B------:R-:W-:Y:S02]  /*5ad0*/  UISETP.NE.AND UP0, UPT, UR15, 0x1, UPT ;  /* 0x000000010f00788c */ /* 0x000fe4000bf05270 */
[----:B------:R-:W-:Y:S02]  /*5ae0*/  UP2UR UR16, UPR, URZ, 0x2 ;  /* 0x00000002ff107883 */ /* 0x000fe40008000000 */
[----:B------:R-:W-:Y:S02]  /*5af0*/  UISETP.NE.AND UP1, UPT, UR39, 0x1, UPT ;  /* 0x000000012700788c */ /* 0x000fe4000bf25270 */
[----:B-1----:R-:W-:Y:S02]  /*5b00*/  UIMAD.WIDE.U32 UR8, UR4, UR22, URZ ;  /* 0x00000016040872a5 */ /* 0x002fe4000f8e00ff */
[----:B------:R-:W-:Y:S01]  /*5b10*/  USEL UR7, UR42, UR46, !UP0 ;  /* 0x0000002e2a077287 */ /* 0x000fe2000c000000 */
[----:B------:R-:W-:Y:S02]  /*5b20*/  UMOV UR5, UR27 ;  /* 0x0000001b00057c82 */ /* 0x000fe40008000000 */
[----:B------:R-:W-:Y:S02]  /*5b30*/  USHF.R.U32.HI UR6, URZ, UR52, UR5 ;  /* 0x00000034ff067299 */ /* 0x000fe40008011605 */
[----:B------:R-:W-:Y:S02]  /*5b40*/  UIMAD.WIDE.U32 UR18, UR7, UR22, URZ ;  /* 0x00000016071272a5 */ /* 0x000fe4000f8e00ff */
[----:B------:R-:W-:Y:S02]  /*5b50*/  USEL UR6, UR13, UR6, !UP2 ;  /* 0x000000060d067287 */ /* 0x000fe4000d000000 */
[----:B------:R-:W-:Y:S01]  /*5b60*/  UISETP.NE.AND UP2, UPT, UR12, URZ, UPT ;  /* 0x000000ff0c00728c */ /* 0x000fe2000bf45270 */
[----:B------:R-:W-:Y:S02]  /*5b70*/  UMOV UR5, UR29 ;  /* 0x0000001d00057c82 */ /* 0x000fe40008000000 */
[----:B------:R-:W-:Y:S03]  /*5b80*/  USHF.R.U32.HI UR10, URZ, UR49, UR5 ;  /* 0x00000031ff0a7299 */ /* 0x000fe60008011605 */
[----:B------:R-:W-:Y:S02]  /*5b90*/  UMOV UR5, UR9 ;  /* 0x0000000900057c82 */ /* 0x000fe40008000000 */
[----:B------:R-:W-:Y:S03]  /*5ba0*/  @UP1 USHF.R.U32.HI UR4, URZ, UR23, UR5 ;  /* 0x00000017ff041299 */ /* 0x000fe60008011605 */
[----:B------:R-:W-:Y:S01]  /*5bb0*/  UMOV UR5, UR19 ;  /* 0x0000001300057c82 */ /* 0x000fe20008000000 */
[----:B------:R-:W-:Y:S02]  /*5bc0*/  UIMAD UR4, UR39, UR4, URZ ;  /* 0x00000004270472a4 */ /* 0x000fe4000f8e02ff */
[----:B------:R-:W-:Y:S02]  /*5bd0*/  @UP1 USHF.R.U32.HI UR7, URZ, UR23, UR5 ;  /* 0x00000017ff071299 */ /* 0x000fe40008011605 */
[----:B------:R-:W-:Y:S02]  /*5be0*/  USEL UR5, UR14, UR10, !UP0 ;  /* 0x0000000a0e057287 */ /* 0x000fe4000c000000 */
[----:B------:R-:W-:Y:S02]  /*5bf0*/  UIMAD.WIDE.U32 UR18, UR6, UR22, URZ ;  /* 0x00000016061272a5 */ /* 0x000fe4000f8e00ff */
[----:B------:R-:W-:Y:S02]  /*5c00*/  UIMAD UR8, UR39, UR7, URZ ;  /* 0x00000007270872a4 */ /* 0x000fe4000f8e02ff */
[----:B------:R-:W-:Y:S03]  /*5c10*/  UISETP.GE.AND UP0, UPT, UR6, UR4, UPT ;  /* 0x000000040600728c */ /* 0x000fe6000bf06270 */
[----:B------:R-:W-:Y:S01]  /*5c20*/  UMOV UR4, UR19 ;  /* 0x0000001300047c82 */ /* 0x000fe20008000000 */
[----:B------:R-:W-:Y:S02]  /*5c30*/  UISETP.GE.OR UP0, UPT, UR5, UR8, UP0 ;  /* 0x000000080500728c */ /* 0x000fe40008706670 */
[----:B------:R-:W-:Y:S02]  /*5c40*/  USHF.R.U32.HI UR4, URZ, UR23, UR4 ;  /* 0x00000017ff047299 */ /* 0x000fe40008011604 */
[----:B------:R-:W-:Y:S02]  /*5c50*/  UIMAD.WIDE.U32 UR8, UR5, UR22, URZ ;  /* 0x00000016050872a5 */ /* 0x000fe4000f8e00ff */
[----:B------:R-:W-:Y:S04]  /*5c60*/  USEL UR10, UR6, UR4, !UP1 ;  /* 0x00000004060a7287 */ /* 0x000fe8000c800000 */
[----:B------:R-:W-:Y:S01]  /*5c70*/  UIADD3 UR12, UPT, UPT, -UR10, URZ, URZ ;  /* 0x000000ff0a0c7290 */ /* 0x000fe2000fffe1ff */
[----:B------:R-:W-:Y:S02]  /*5c80*/  @!UP0 UMOV UR4, UR9 ;  /* 0x0000000900048c82 */ /* 0x000fe40008000000 */
[----:B------:R-:W-:Y:S02]  /*5c90*/  @!UP0 USHF.R.U32.HI UR4, URZ, UR23, UR4 ;  /* 0x00000017ff048299 */ /* 0x000fe40008011604 */
[----:B------:R-:W-:Y:S02]  /*5ca0*/  UIMAD UR8, UR39, UR12, UR6 ;  /* 0x0000000c270872a4 */ /* 0x000fe4000f8e0206 */
[----:B------:R-:W-:Y:S02]  /*5cb0*/  @!UP0 USEL UR4, UR5, UR4, !UP1 ;  /* 0x0000000405048287 */ /* 0x000fe4000c800000 */
[----:B------:R-:W-:Y:S02]  /*5cc0*/  UISETP.NE.AND UP1, UPT, UR16, URZ, UPT ;  /* 0x000000ff1000728c */ /* 0x000fe4000bf25270 */
[----:B------:R-:W-:Y:S02]  /*5cd0*/  @!UP0 UIMAD UR8, UR7, UR8, UR4 ;  /* 0x00000008070882a4 */ /* 0x000fe4000f8e0204 */
[----:B------:R-:W-:Y:S02]  /*5ce0*/  @!UP0 UIADD3 UR9, UPT, UPT, UR10, -UR4, URZ ;  /* 0x800000040a098290 */ /* 0x000fe4000fffe0ff */
[----:B------:R-:W-:Y:S02]  /*5cf0*/  UIADD3 UR4, UPT, UPT, -UR5, URZ, URZ ;  /* 0x000000ff05047290 */ /* 0x000fe4000fffe1ff */
[----:B------:R-:W-:Y:S02]  /*5d00*/  UIADD3 UR7, UPT, UPT, -UR6, URZ, URZ ;  /* 0x000000ff06077290 */ /* 0x000fe4000fffe1ff */
[----:B------:R-:W-:Y:S02]  /*5d10*/  @!UP0 UIMAD UR6, UR9, UR39, UR5 ;  /* 0x00000027090682a4 */ /* 0x000fe4000f8e0205 */
[----:B------:R-:W-:Y:S02]  /*5d20*/  UIMAD UR14, UR15, UR4, UR14 ;  /* 0x000000040f0e72a4 */ /* 0x000fe4000f8e020e */
[----:B------:R-:W-:Y:S01]  /*5d30*/  UIMAD UR13, UR50, UR7, UR13 ;  /* 0x00000007320d72a4 */ /* 0x000fe2000f8e020d */
[----:B------:R-:W-:Y:S02]  /*5d40*/  @!UP0 UMOV UR5, UR8 ;  /* 0x0000000800058c82 */ /* 0x000fe40008000000 */
[----:B------:R-:W-:Y:S02]  /*5d50*/  UIMAD UR14, UR5, UR15, UR14 ;  /* 0x0000000f050e72a4 */ /* 0x000fe4000f8e020e */
[----:B------:R-:W-:Y:S11]  /*5d60*/  UIMAD UR13, UR6, UR50, UR13 ;  /* 0x00000032060d72a4 */ /* 0x000ff6000f8e020d */
[----:B------:R-:W-:Y:S01]  /*5d70*/  @!UPT UIADD3 URZ, UPT, UPT, URZ, URZ, URZ ;  /* 0x000000fffffff290 */ /* 0x000fe2000fffe0ff */
.L_x_113:
[----:B------:R-:W3:Y:S01]  /*5d80*/  @!UP3 LDCU.128 UR28, c[0x0][0xf10] ;  /* 0x0001e200ff1cb7ac */ /* 0x000ee20008000c00 */
[----:B------:R-:W-:Y:S02]  /*5d90*/  ISETP.NE.U32.AND P0, PT, RZ, UR40, PT ;  /* 0x00000028ff007c0c */ /* 0x000fe4000bf05070 */
[----:B------:R-:W-:Y:S02]  /*5da0*/  SHF.L.U32 R4, R11, 0x1f, RZ ;  /* 0x0000001f0b047819 */ /* 0x000fe400000006ff */
[----:B------:R-:W-:Y:S01]  /*5db0*/  ISETP.NE.AND.EX P0, PT, RZ, UR41, PT, P0 ;  /* 0x00000029ff007c0c */ /* 0x000fe2000bf05300 */
[----:B------:R-:W4:Y:S01]  /*5dc0*/  @!UP3 LDCU UR5, c[0x0][0xf0c] ;  /* 0x0001e180ff05b7ac */ /* 0x000f220008000800 */
[----:B------:R-:W-:Y:S02]  /*5dd0*/  USHF.L.U32 UR35, UR20, 0x7, URZ ;  /* 0x0000000714237899 */ /* 0x000fe400080006ff */
[----:B------:R-:W-:Y:S02]  /*5de0*/  USHF.L.U32 UR34, UR11, 0x7, URZ ;  /* 0x000000070b227899 */ /* 0x000fe400080006ff */
[----:B---3--:R-:W-:Y:S07]  /*5df0*/  UIMAD.WIDE.U32 UR6, UR14, UR28, URZ ;  /* 0x0000001c0e0672a5 */ /* 0x008fee000f8e00ff */
[----:B------:R-:W-:Y:S01]  /*5e00*/  @!UP3 UMOV UR4, UR7 ;  /* 0x000000070004bc82 */ /* 0x000fe20008000000 */
[----:B----4-:R-:W-:Y:S02]  /*5e10*/  @!UP3 UISETP.NE.AND UP0, UPT, UR5, 0x1, UPT ;  /* 0x000000010500b88c */ /* 0x010fe4000bf05270 */
[----:B------:R-:W-:Y:S02]  /*5e20*/  @!UP3 USHF.R.U32.HI UR4, URZ, UR29, UR4 ;  /* 0x0000001dff04b299 */ /* 0x000fe40008011604 */
[----:B------:R-:W-:Y:S02]  /*5e30*/  UIMAD.WIDE.U32 UR6, UR13, UR31, URZ ;  /* 0x0000001f0d0672a5 */ /* 0x000fe4000f8e00ff */
[----:B------:R-:W-:Y:S02]  /*5e40*/  @!UP3 USEL UR8, UR14, UR4, !UP0 ;  /* 0x000000040e08b287 */ /* 0x000fe4000c000000 */
[----:B------:R-:W-:Y:S03]  /*5e50*/  @!UP3 UISETP.NE.AND UP0, UPT, UR30, 0x1, UPT ;  /* 0x000000011e00b88c */ /* 0x000fe6000bf05270 */
[----:B------:R-:W-:Y:S02]  /*5e60*/  @!UP3 UMOV UR6, UR7 ;  /* 0x000000070006bc82 */ /* 0x000fe40008000000 */
[----:B------:R-:W3:Y:S02]  /*5e70*/  @!UP3 LDCU UR4, c[0x0][0xf20] ;  /* 0x0001e400ff04b7ac */ /* 0x000ee40008000800 */
[----:B---3--:R-:W-:Y:S04]  /*5e80*/  @!UP3 USHF.R.U32.HI UR6, URZ, UR4, UR6 ;  /* 0x00000004ff06b299 */ /* 0x008fe80008011606 */
[----:B------:R-:W-:Y:S04]  /*5e90*/  @!UP3 USEL UR6, UR13, UR6, !UP0 ;  /* 0x000000060d06b287 */ /* 0x000fe8000c000000 */
[----:B------:R-:W-:Y:S02]  /*5ea0*/  @!UP3 UIADD3 UR4, UPT, UPT, -UR8, UR6, URZ ;  /* 0x000000060804b290 */ /* 0x000fe4000fffe1ff */
[----:B------:R-:W-:Y:S02]  /*5eb0*/  @!UP3 UIADD3 UR6, UPT, UPT, UR8, -UR6, URZ ;  /* 0x800000060806b290 */ /* 0x000fe4000fffe0ff */
[----:B------:R-:W-:Y:S02]  /*5ec0*/  @!UP3 UIMAD UR14, UR4, UR5, UR14 ;  /* 0x00000005040eb2a4 */ /* 0x000fe4000f8e020e */
[----:B------:R-:W-:Y:S01]  /*5ed0*/  @!UP3 UIMAD UR13, UR6, UR30, UR13 ;  /* 0x0000001e060db2a4 */ /* 0x000fe2000f8e020d */
[----:B------:R-:W-:Y:S11]  /*5ee0*/  BRA.U UP4, `(.L_x_114) ;  /* 0x0000000104107547 */ /* 0x000ff6000b800000 */
[----:B--2---:R-:W-:Y:S04]  /*5ef0*/  MOV R0, UR47 ;  /* 0x0000002f00007c02 */ /* 0x004fe80008000f00 */
[----:B------:R-:W-:Y:S04]  /*5f00*/  SHF.L.U32 R5, R0, 0x1f, RZ ;  /* 0x0000001f00057819 */ /* 0x000fe800000006ff */
[----:B------:R-:W2:Y:S02]  /*5f10*/  SYNCS.PHASECHK.TRANS64.TRYWAIT P1, [UR21+0x1f8], R5 ;  /* 0x0001f805ff0075a7 */ /* 0x000ea40008021115 */
[----:B--2---:R-:W-:Y:S05]  /*5f20*/  @!P1 BRA `(.L_x_115) ;  /* 0x0000005c00709947 */ /* 0x004fea0003800000 */
.L_x_114:
[----:B------:R-:W-:Y:S05]  /*5f30*/  BRA.U !UP6, `(.L_x_116) ;  /* 0x000000010e387547 */ /* 0x000fea000b800000 */
[----:B------:R-:W-:Y:S01]  /*5f40*/  UPLOP3.LUT UP1, UPT, UPT, UPT, UP5, 0x80, 0x8 ;  /* 0x000000000008789c */ /* 0x000fe20003f2f050 */
[----:B--2---:R-:W-:Y:S01]  /*5f50*/  HFMA2 R0, -RZ, RZ, 0, 5.9604644775390625e-08 ;  /* 0x00000001ff007431 */ /* 0x004fe200000001ff */
[----:B------:R-:W2:Y:S01]  /*5f60*/  LDCU.64 UR8, c[0x0][0x358] ;  /* 0x00006b00ff0877ac */ /* 0x000ea20008000a00 */
[----:B------:R-:W-:Y:S03]  /*5f70*/  IMAD.MOV.U32 R80, RZ, RZ, 0x1 ;  /* 0x00000001ff507424 */ /* 0x000fe600078e00ff */
[----:B------:R-:W-:Y:S05]  /*5f80*/  PLOP3.LUT P1, PT, PT, PT, UP1, 0x80, 0x8 ;  /* 0x000000000008781c */ /* 0x000fea0003f2f018 */
[----:B------:R-:W3:Y:S01]  /*5f90*/  @UP1 LDCU.64 UR4, c[0x0][0xc88] ;  /* 0x00019100ff0417ac */ /* 0x000ee20008000a00 */
[----:B------:R-:W-:Y:S07]  /*5fa0*/  @UP1 UIMAD UR6, UR44, UR40, URZ ;  /* 0x000000282c0612a4 */ /* 0x000fee000f8e02ff */
[----:B------:R-:W-:Y:S01]  /*5fb0*/  @!P1 PRMT R80, R0, 0x7610, R80 ;  /* 0x0000761000509816 */ /* 0x000fe20000000050 */
[----:B---3--:R-:W-:Y:S06]  /*5fc0*/  @UP1 UIMAD.WIDE UR4, UR6, 0x4, UR4 ;  /* 0x00000004060418a5 */ /* 0x008fec000f8e0204 */
[----:B------:R-:W-:Y:S01]  /*5fd0*/  IMAD.U32 R6, RZ, RZ, UR4 ;  /* 0x00000004ff067e24 */ /* 0x000fe2000f8e00ff */
[----:B------:R-:W-:Y:S04]  /*5fe0*/  MOV R7, UR5 ;  /* 0x0000000500077c02 */ /* 0x000fe80008000f00 */
[----:B------:R-:W3:Y:S01]  /*5ff0*/  @!UP1 LDCU UR4, c[0x0][0xc80] ;  /* 0x00019000ff0497ac */ /* 0x000ee20008000800 */
[----:B--2--5:R4:W5:Y:S02]  /*6000*/  @P1 LDG.E R41, desc[UR8][R6.64] ;  /* 0x0000000806291981 */ /* 0x024964000c1e1900 */
[----:B---34-:R-:W-:Y:S07]  /*6010*/  @!P1 IMAD.U32 R41, RZ, RZ, UR4 ;  /* 0x00000004ff299e24 */ /* 0x018fee000f8e00ff */
.L_x_116:
[----:B-----5:R-:W-:Y:S01]  /*6020*/  @!P0 FSETP.EQ.AND P2, PT, R41, RZ, PT ;  /* 0x000000ff2900820b */ /* 0x020fe20003f42000 */
[----:B------:R-:W-:Y:S01]  /*6030*/  @!UPT UIADD3 URZ, UPT, UPT, URZ, URZ, URZ ;  /* 0x000000fffffff290 */ /* 0x000fe2000fffe0ff */
[----:B------:R-:W-:Y:S11]  /*6040*/  @!P0 BRA `(.L_x_117) ;  /* 0x0000000000148947 */ /* 0x000ff60003800000 */
[----:B------:R-:W-:Y:S02]  /*6050*/  LOP3.LUT P0, RZ, R80, 0xff, RZ, 0xc0, !PT ;  /* 0x000000ff50ff7812 */ /* 0x000fe4000780c0ff */
[----:B------:R-:W-:Y:S04]  /*6060*/  PLOP3.LUT P2, PT, PT, PT, UP1, 0x80, 0x8 ;  /* 0x000000000008781c */ /* 0x000fe80003f4f018 */
[----:B------:R-:W-:Y:S07]  /*6070*/  PLOP3.LUT P2, PT, P2, PT, PT, 0x8, 0x80 ;  /* 0x000000000080781c */ /* 0x000fee000174e170 */
[----:B------:R-:W-:Y:S11]  /*6080*/  @P0 FSETP.EQ.AND P2, PT, R41, RZ, PT ;  /* 0x000000ff2900020b */ /* 0x000ff60003f42000 */
[----:B------:R-:W-:Y:S02]  /*6090*/  @!UPT UIADD3 URZ, UPT, UPT, URZ, URZ, URZ ;  /* 0x000000fffffff290 */ /* 0x000fe4000fffe0ff */
.L_x_117:
[----:B------:R-:W3:Y:S01]  /*60a0*/  SYNCS.PHASECHK.TRANS64.TRYWAIT P0, [UR21+0x1d0], R4 ;  /* 0x0001d004ff0075a7 */ /* 0x000ee20008001115 */
[----:B------:R-:W-:Y:S04]  /*60b0*/  ELECT P1, URZ, PT ;  /* 0x0000000000ff782f */ /* 0x000fe80003820000 */
[----:B------:R-:W-:Y:S01]  /*60c0*/  PLOP3.LUT P1, PT, P2, P1, PT, 0xf2, 0x2f ;  /* 0x00000000002f781c */ /* 0x000fe20001723e72 */
[----:B------:R-:W-:Y:S01]  /*60d0*/  @!UPT UIADD3 URZ, UPT, UPT, URZ, URZ, URZ ;  /* 0x000000fffffff290 */ /* 0x000fe2000fffe0ff */
[----:B---3--:R-:W-:Y:S11]  /*60e0*/  @!P0 BRA `(.L_x_118) ;  /* 0x0000005c00188947 */ /* 0x008ff60003800000 */
.L_x_250:
[----:B------:R-:W-:Y:S01]  /*60f0*/  @!P1 IADD3 R2, P0, PT, R12, 0x980, RZ ;  /* 0x000009800c029810 */ /* 0x000fe20007f1e0ff */
[----:B------:R-:W-:Y:S01]  /*6100*/  VOTEU.ALL UP0, P1 ;  /* 0x0000000000ff7886 */ /* 0x000fe20000800000 */
[----:B------:R-:W-:Y:S01]  /*6110*/  UMOV UR6, 0x0 ;  /* 0x0000000000067882 */ /* 0x000fe20000000000 */
[----:B------:R-:W-:Y:S01]  /*6120*/  UMOV UR7, 0x10000000 ;  /* 0x1000000000077882 */ /* 0x000fe20000000000 */
[----:B------:R-:W-:Y:S01]  /*6130*/  @!P1 R2UR UR5, R2 ;  /* 0x00000000020592ca */ /* 0x000fe200000e0000 */
[----:B--2---:R-:W-:Y:S01]  /*6140*/  @!P1 IMAD.X R0, RZ, RZ, R13, P0 ;  /* 0x000000ffff009224 */ /* 0x004fe200000e060d */
[----:B------:R-:W-:Y:S01]  /*6150*/  @!UP0 UIADD3 UR32, UPT, UPT, UR21, 0x400, URZ ;  /* 0x0000040015208890 */ /* 0x000fe2000fffe0ff */
[----:B------:R-:W-:Y:S01]  /*6160*/  VOTEU.ALL UP0, P1 ;  /* 0x0000000000ff7886 */ /* 0x000fe20000800000 */
[----:B------:R-:W-:Y:S02]  /*6170*/  UMOV UR36, UR44 ;  /* 0x0000002c00247c82 */ /* 0x000fe40008000000 */
[----:B------:R-:W-:Y:S01]  /*6180*/  @!P1 R2UR UR4, R0 ;  /* 0x00000000000492ca */ /* 0x000fe200000e0000 */
[----:B------:R-:W-:Y:S06]  /*6190*/  @!P1 IMAD.MOV.U32 R0, RZ, RZ, 0x2000 ;  /* 0x00002000ff009424 */ /* 0x000fec00078e00ff */
[----:B------:R-:W-:Y:S06]  /*61a0*/  IMAD.U32 R6, RZ, RZ, UR5 ;  /* 0x00000005ff067e24 */ /* 0x000fec000f8e00ff */
[----:B------:R-:W-:Y:S01]  /*61b0*/  IMAD.U32 R7, RZ, RZ, UR4 ;  /* 0x00000004ff077e24 */ /* 0x000fe2000f8e00ff */
[----:B------:R-:W-:Y:S04]  /*61c0*/  @!P1 R2UR UR4, R6 ;  /* 0x00000000060492ca */ /* 0x000fe800000e0000 */
[----:B------:R-:W-:Y:S11]  /*61d0*/  @!P1 R2UR UR5, R7 ;  /* 0x00000000070592ca */ /* 0x000ff600000e0000 */
[----:B------:R-:W-:Y:S02]  /*61e0*/  @!UPT UIADD3 URZ, UPT, UPT, URZ, URZ, URZ ;  /* 0x000000fffffff290 */ /* 0x000fe4000fffe0ff */
[----:B------:R2:W-:Y:S01]  /*61f0*/  @!UP0 UTMALDG.3D [UR32], [UR4], desc[UR6] ;  /* 0x00000620040085b4 */ /* 0x0005e20008011000 */
[----:B------:R3:W-:Y:S01]  /*6200*/  @!P1 SYNCS.ARRIVE.TRANS64.RED.A0TR RZ, [UR21+0x1b0], R0 ;  /* 0x0001b000ffff99a7 */ /* 0x0007e20008300415 */
[----:B--2---:R-:W-:Y:S09]  /*6210*/  UPRMT UR4, UR53, 0x654, UR33 ;  /* 0x0000065435047896 */ /* 0x004ff20008000021 */
[----:B------:R-:W-:Y:S01]  /*6220*/  SYNCS.ARRIVE.TRANS64.RED.A1T0 RZ, [UR4], RZ ;  /* 0x000000ffffff79a7 */ /* 0x000fe20008100404 */
[----:B------:R-:W2:Y:S02]  /*6230*/  SYNCS.PHASECHK.TRANS64.TRYWAIT P0, [UR21+0x1d8], R4 ;  /* 0x0001d804ff0075a7 */ /* 0x000ea40008001115 */
[----:B--23--:R-:W-:Y:S05]  /*6240*/  @!P0 BRA `(.L_x_119) ;  /* 0x0000005800d88947 */ /* 0x00cfea0003800000 */
.L_x_252:
[----:B------:R-:W-:Y:S01]  /*6250*/  @!P1 IADD3 R2, P0, PT, R12, 0x980, RZ ;  /* 0x000009800c029810 */ /* 0x000fe20007f1e0ff */
[----:B------:R-:W-:Y:S01]  /*6260*/  VOTEU.ALL UP0, P1 ;  /* 0x0000000000ff7886 */ /* 0x000fe20000800000 */
[----:B------:R-:W-:Y:S01]  /*6270*/  UMOV UR6, 0x0 ;  /* 0x0000000000067882 */ /* 0x000fe20000000000 */
[----:B------:R-:W-:Y:S01]  /*6280*/  UMOV UR7, 0x10000000 ;  /* 0x1000000000077882 */ /* 0x000fe20000000000 */
[----:B------:R-:W-:Y:S01]  /*6290*/  @!P1 R2UR UR5, R2 ;  /* 0x00000000020592ca */ /* 0x000fe200000e0000 */
[----:B------:R-:W-:Y:S01]  /*62a0*/  @!P1 IMAD.X R0, RZ, RZ, R13, P0 ;  /* 0x000000ffff009224 */ /* 0x000fe200000e060d */
[----:B------:R-:W-:Y:S02]  /*62b0*/  @!UP0 UIADD3 UR26, UPT, UPT, UR34, 0x20, URZ ;  /* 0x00000020221a8890 */ /* 0x000fe4000fffe0ff */
[----:B------:R-:W-:Y:S02]  /*62c0*/  @!UP0 UIADD3 UR24, UPT, UPT, UR21, 0x2400, URZ ;  /* 0x0000240015188890 */ /* 0x000fe4000fffe0ff */
[----:B------:R-:W-:Y:S01]  /*62d0*/  @!P1 R2UR UR4, R0 ;  /* 0x00000000000492ca */ /* 0x000fe200000e0000 */
[----:B------:R-:W-:Y:S01]  /*62e0*/  VOTEU.ALL UP0, P1 ;  /* 0x0000000000ff7886 */ /* 0x000fe20000800000 */
[----:B------:R-:W-:Y:S01]  /*62f0*/  UMOV UR27, UR35 ;  /* 0x00000023001b7c82 */ /* 0x000fe20008000000 */
[----:B------:R-:W-:Y:S01]  /*6300*/  UMOV UR28, UR44 ;  /* 0x0000002c001c7c82 */ /* 0x000fe20008000000 */
[----:B------:R-:W-:Y:S03]  /*6310*/  @!P1 IMAD.MOV.U32 R0, RZ, RZ, 0x2000 ;  /* 0x00002000ff009424 */ /* 0x000fe600078e00ff */
[----:B------:R-:W-:Y:S06]  /*6320*/  IMAD.U32 R6, RZ, RZ, UR5 ;  /* 0x00000005ff067e24 */ /* 0x000fec000f8e00ff */
[----:B------:R-:W-:Y:S01]  /*6330*/  IMAD.U32 R7, RZ, RZ, UR4 ;  /* 0x00000004ff077e24 */ /* 0x000fe2000f8e00ff */
[----:B------:R-:W-:Y:S04]  /*6340*/  @!P1 R2UR UR4, R6 ;  /* 0x00000000060492ca */ /* 0x000fe800000e0000 */
[----:B------:R-:W-:Y:S11]  /*6350*/  @!P1 R2UR UR5, R7 ;  /* 0x00000000070592ca */ /* 0x000ff600000e0000 */
[----:B------:R-:W-:Y:S02]  /*6360*/  @!UPT UIADD3 URZ, UPT, UPT, URZ, URZ, URZ ;  /* 0x000000fffffff290 */ /* 0x000fe4000fffe0ff */
[----:B------:R3:W-:Y:S01]  /*6370*/  @!UP0 UTMALDG.3D [UR24], [UR4], desc[UR6] ;  /* 0x00000618040085b4 */ /* 0x0007e20008011000 */
[----:B------:R4:W-:Y:S01]  /*6380*/  @!P1 SYNCS.ARRIVE.TRANS64.RED.A0TR RZ, [UR21+0x1b8], R0 ;  /* 0x0001b800ffff99a7 */ /* 0x0009e20008300415 */
[----:B---3--:R-:W-:Y:S09]  /*6390*/  UPRMT UR4, UR53, 0x654, UR25 ;  /* 0x0000065435047896 */ /* 0x008ff20008000019 */
[----:B------:R-:W-:Y:S01]  /*63a0*/  SYNCS.ARRIVE.TRANS64.RED.A1T0 RZ, [UR4], RZ ;  /* 0x000000ffffff79a7 */ /* 0x000fe20008100404 */
[----:B------:R-:W3:Y:S02]  /*63b0*/  SYNCS.PHASECHK.TRANS64.TRYWAIT P0, [UR21+0x1e0], R4 ;  /* 0x0001e004ff0075a7 */ /* 0x000ee40008001115 */
[----:B---34-:R-:W-:Y:S05]  /*63c0*/  @!P0 BRA `(.L_x_120) ;  /* 0x0000005800908947 */ /* 0x018fea0003800000 */
.L_x_254:
[----:B------:R-:W-:Y:S01]  /*63d0*/  @!P1 IADD3 R2, P0, PT, R12, 0x980, RZ ;  /* 0x000009800c029810 */ /* 0x000fe20007f1e0ff */
[----:B------:R-:W-:Y:S01]  /*63e0*/  VOTEU.ALL UP0, P1 ;  /* 0x0000000000ff7886 */ /* 0x000fe20000800000 */
[----:B------:R-:W-:Y:S01]  /*63f0*/  UMOV UR6, 0x0 ;  /* 0x0000000000067882 */ /* 0x000fe20000000000 */
[----:B------:R-:W-:Y:S01]  /*6400*/  UMOV UR7, 0x10000000 ;  /* 0x1000000000077882 */ /* 0x000fe20000000000 */
[----:B------:R-:W-:Y:S01]  /*6410*/  @!P1 R2UR UR5, R2 ;  /* 0x00000000020592ca */ /* 0x000fe200000e0000 */
[----:B------:R-:W-:Y:S01]  /*6420*/  @!P1 IMAD.X R0, RZ, RZ, R13, P0 ;  /* 0x000000ffff009224 */ /* 0x000fe200000e060d */
[----:B------:R-:W-:Y:S01]  /*6430*/  @!UP0 UIADD3 UR18, UPT, UPT, UR34, 0x40, URZ ;  /* 0x0000004022128890 */ /* 0x000fe2000fffe0ff */
[----:B------:R-:W-:Y:S01]  /*6440*/  VIADD R10, R10, 0x1 ;  /* 0x000000010a0a7836 */ /* 0x000fe20000000000 */
        /* <DEDUP_REMOVED lines=17> */
.L_x_256:
[----:B------:R-:W-:Y:S01]  /*6560*/  @!P1 IADD3 R2, P0, PT, R12, 0x980, RZ ;  /* 0x000009800c029810 */ /* 0x000fe20007f1e0ff */
[----:B------:R-:W-:Y:S01]  /*6570*/  VOTEU.ALL UP0, P1 ;  /* 0x0000000000ff7886 */ /* 0x000fe20000800000 */
[----:B------:R-:W-:Y:S01]  /*6580*/  UMOV UR6, 0x0 ;  /* 0x0000000000067882 */ /* 0x000fe20000000000 */
[----:B------:R-:W-:Y:S01]  /*6590*/  UMOV UR7, 0x10000000 ;  /* 0x1000000000077882 */ /* 0x000fe20000000000 */
[----:B------:R-:W-:Y:S01]  /*65a0*/  @!P1 R2UR UR5, R2 ;  /* 0x00000000020592ca */ /* 0x000fe200000e0000 */
[----:B------:R-:W-:Y:S01]  /*65b0*/  @!P1 IMAD.X R0, RZ, RZ, R13, P0 ;  /* 0x000000ffff009224 */ /* 0x000fe200000e060d */
[----:B------:R-:W-:Y:S01]  /*65c0*/  @!UP0 UIADD3 UR10, UPT, UPT, UR34, 0x60, URZ ;  /* 0x00000060220a8890 */ /* 0x000fe2000fffe0ff */
[----:B------:R-:W-:Y:S01]  /*65d0*/  R2UR UR16, R82 ;  /* 0x00000000521072ca */ /* 0x000fe200000e0000 */
[----:B------:R-:W-:Y:S01]  /*65e0*/  @!UP0 UIADD3 UR8, UPT, UPT, UR21, 0x6400, URZ ;  /* 0x0000640015088890 */ /* 0x000fe2000fffe0ff */
[----:B------:R-:W-:Y:S01]  /*65f0*/  ISETP.NE.AND P0, PT, R10, 0x2, PT ;  /* 0x000000020a00780c */ /* 0x000fe20003f05270 */
[----:B------:R-:W-:Y:S01]  /*6600*/  @!UP0 UIADD3 UR9, UPT, UPT, UR21, 0x1c8, URZ ;  /* 0x000001c815098890 */ /* 0x000fe2000fffe0ff */
[----:B------:R-:W-:Y:S01]  /*6610*/  @!P1 R2UR UR4, R0 ;  /* 0x00000000000492ca */ /* 0x000fe200000e0000 */
[----:B------:R-:W-:Y:S01]  /*6620*/  VOTEU.ALL UP0, P1 ;  /* 0x0000000000ff7886 */ /* 0x000fe20000800000 */
[----:B------:R-:W-:Y:S01]  /*6630*/  UMOV UR11, UR35 ;  /* 0x00000023000b7c82 */ /* 0x000fe20008000000 */
[----:B------:R-:W-:Y:S01]  /*6640*/  UMOV UR12, UR44 ;  /* 0x0000002c000c7c82 */ /* 0x000fe20008000000 */
[----:B------:R-:W-:Y:S01]  /*6650*/  SEL R0, RZ, 0x1, P0 ;  /* 0x00000001ff007807 */ /* 0x000fe20000000000 */
[----:B------:R-:W-:Y:S01]  /*6660*/  UIADD3 UR20, UPT, UPT, UR14, UR63, URZ ;  /* 0x0000003f0e147290 */ /* 0x000fe2000fffe0ff */
[----:B--2---:R-:W-:Y:S01]  /*6670*/  IMAD.U32 R4, RZ, RZ, UR5 ;  /* 0x00000005ff047e24 */ /* 0x004fe2000f8e00ff */
[----:B------:R-:W-:Y:S01]  /*6680*/  LOP3.LUT R11, R11, 0x1, RZ, 0x3c, !PT ;  /* 0x000000010b0b7812 */ /* 0x000fe200078e3cff */
[----:B------:R-:W-:Y:S01]  /*6690*/  UMOV UR44, UR37 ;  /* 0x00000025002c7c82 */ /* 0x000fe20008000000 */
[----:B------:R-:W-:Y:S01]  /*66a0*/  LOP3.LUT R9, R9, R0, RZ, 0x3c, !PT ;  /* 0x0000000009097212 */ /* 0x000fe200078e3cff */
[----:B------:R-:W-:Y:S01]  /*66b0*/  UPLOP3.LUT UP4, UPT, UPT, UPT, UPT, 0x80, 0x8 ;  /* 0x000000000008789c */ /* 0x000fe20003f8f070 */
[----:B------:R-:W-:Y:S02]  /*66c0*/  SEL R10, R10, RZ, P0 ;  /* 0x000000ff0a0a7207 */ /* 0x000fe40000000000 */
[----:B------:R-:W-:Y:S01]  /*66d0*/  IMAD.U32 R5, RZ, RZ, UR4 ;  /* 0x00000004ff057e24 */ /* 0x000fe2000f8e00ff */
[----:B------:R-:W-:Y:S04]  /*66e0*/  @!P1 R2UR UR4, R4 ;  /* 0x00000000040492ca */ /* 0x000fe800000e0000 */
[----:B------:R-:W-:Y:S11]  /*66f0*/  @!P1 R2UR UR5, R5 ;  /* 0x00000000050592ca */ /* 0x000ff600000e0000 */
[----:B------:R-:W-:Y:S02]  /*6700*/  @!UPT UIADD3 URZ, UPT, UPT, URZ, URZ, URZ ;  /* 0x000000fffffff290 */ /* 0x000fe4000fffe0ff */
[----:B------:R2:W-:Y:S01]  /*6710*/  @!UP0 UTMALDG.3D [UR8], [UR4], desc[UR6] ;  /* 0x00000608040085b4 */ /* 0x0005e20008011000 */
[----:B------:R3:W-:Y:S01]  /*6720*/  @!P1 SYNCS.ARRIVE.TRANS64.RED.A0TR RZ, [UR21+0x1c8], R3 ;  /* 0x0001c803ffff99a7 */ /* 0x0007e20008300415 */
[----:B------:R-:W-:Y:S01]  /*6730*/  SYNCS.ARRIVE.TRANS64.RED.A1T0 RZ, [UR43], RZ ;  /* 0x000000ffffff79a7 */ /* 0x000fe2000810042b */
[----:B--2---:R-:W-:Y:S01]  /*6740*/  UIADD3 UR11, UPT, UPT, UR13, UR16, URZ ;  /* 0x000000100d0b7290 */ /* 0x004fe2000fffe0ff */
[----:B------:R-:W-:Y:S11]  /*6750*/  BRA.U UP2, `(.L_x_122) ;  /* 0xfffffff1024c7547 */ /* 0x000ff6000b83ffff */
[----:B---3--:R-:W-:-:S04]  /*6760*/  SHF.L.U32 R3, R11, 0x1f, RZ ;  /* 0x0000001f0b037819 */ /* 0x008fc800000006ff */
[----:B------:R-:W2:Y:S02]  /*6770*/  SYNCS.PHASECHK.TRANS64.TRYWAIT P0, [UR21+0x1d0], R3 ;  /* 0x0001d003ff0075a7 */ /* 0x000ea40008001115 */
[----:B--2---:R-:W-:Y:S05]  /*6780*/  @!P0 BRA `(.L_x_123) ;  /* 0x0000005400d08947 */ /* 0x004fea0003800000 */
.L_x_258:
[----:B------:R-:W3:Y:S02]  /*6790*/  SYNCS.PHASECHK.TRANS64.TRYWAIT P0, [UR21+0x1d8], R3 ;  /* 0x0001d803ff0075a7 */ /* 0x000ee40008001115 */
[----:B---3--:R-:W-:Y:S05]  /*67a0*/  @!P0 BRA `(.L_x_124) ;  /* 0x0000005400e08947 */ /* 0x008fea0003800000 */
.L_x_260:
[----:B------:R-:W3:Y:S02]  /*67b0*/  SYNCS.PHASECHK.TRANS64.TRYWAIT P0, [UR21+0x1e0], R3 ;  /* 0x0001e003ff0075a7 */ /* 0x000ee40008001115 */
[----:B---3--:R-:W-:Y:S05]  /*67c0*/  @!P0 BRA `(.L_x_125) ;  /* 0x0000005400f08947 */ /* 0x008fea0003800000 */
.L_x_262:
[----:B--2---:R-:W-:-:S07]  /*67d0*/  MOV R0, UR21 ;  /* 0x0000001500007c02 */ /* 0x004fce0008000f00 */
.L_x_126:
[----:B--2---:R-:W-:-:S04]  /*67e0*/  SHF.L.U32 R3, R11, 0x1f, RZ ;  /* 0x0000001f0b037819 */ /* 0x004fc800000006ff */
[----:B------:R2:W3:Y:S03]  /*67f0*/  SYNCS.PHASECHK.TRANS64.TRYWAIT P0, [R0+URZ+0x1e8], R3 ;  /* 0x0001e803000075a7 */ /* 0x0004e600080011ff */
[----:B---3--:R-:W-:Y:S05]  /*6800*/  @!P0 NANOSLEEP.SYNCS 0x989680 ;  /* 0x009896800000895d */ /* 0x008fea0003900000 */
[----:B------:R-:W3:Y:S02]  /*6810*/  @!P0 SYNCS.PHASECHK.TRANS64 P0, [R0+URZ+0x1e8], R3 ;  /* 0x0001e803000085a7 */ /* 0x000ee400080010ff */
[----:B-1-3--:R-:W-:Y:S05]  /*6820*/  @P0 EXIT ;  /* 0x000000000000094d */ /* 0x00afea0003800000 */
[----:B------:R-:W-:Y:S05]  /*6830*/  BRA `(.L_x_126) ;  /* 0xfffffffc00e87947 */ /* 0x000fea000383ffff */
.L_x_111:
[----:B------:R-:W-:-:S06]  /*6840*/  UISETP.GE.AND UP0, UPT, UR21, 0x4, UPT ;  /* 0x000000041500788c */ /* 0x000fcc000bf06270 */
[----:B------:R-:W-:-:S13]  /*6850*/  PLOP3.LUT P0, PT, PT, PT, UP0, 0x80, 0x8 ;  /* 0x000000000008781c */ /* 0x000fda0003f0f008 */
[----:B-1----:R-:W-:Y:S05]  /*6860*/  @!P0 EXIT ;  /* 0x000000000000894d */ /* 0x002fea0003800000 */
[----:B------:R-:W-:Y:S01]  /*6870*/  BAR.SYNC.DEFER_BLOCKING 0x6, 0xa0 ;  /* 0x0182800000007b1d */ /* 0x000fe20000010000 */
[C---:B------:R-:W-:Y:S01]  /*6880*/  IMAD.SHL.U32 R2, R94.reuse, 0x20, RZ ;  /* 0x000000205e027824 */ /* 0x040fe200078e00ff */
[C---:B------:R-:W-:Y:S01]  /*6890*/  SHF.L.U32 R37, R94.reuse, 0x10, RZ ;  /* 0x000000105e257819 */ /* 0x040fe200000006ff */
[C---:B------:R-:W-:Y:S01]  /*68a0*/  IMAD.SHL.U32 R93, R94.reuse, 0x4, RZ ;  /* 0x000000045e5d7824 */ /* 0x040fe200078e00ff */
[----:B------:R-:W-:Y:S01]  /*68b0*/  LOP3.LUT R95, R94, 0x60, RZ, 0xc0, !PT ;  /* 0x000000605e5f7812 */ /* 0x000fe200078ec0ff */
[----:B------:R-:W-:Y:S01]  /*68c0*/  HFMA2 R86, -RZ, RZ, 0, 0 ;  /* 0x00000000ff567431 */ /* 0x000fe200000001ff */
[----:B------:R-:W-:Y:S02]  /*68d0*/  UMOV UR43, 0x400 ;  /* 0x00000400002b7882 */ /* 0x000fe40000000000 */
[----:B------:R-:W1:Y:S01]  /*68e0*/  LDC.64 R78, c[0x0][0xcb0] ;  /* 0x00032c00ff4e7b82 */ /* 0x000e620000000a00 */
[----:B------:R-:W-:Y:S01]  /*68f0*/  ULEA UR43, UR53, UR43, 0x18 ;  /* 0x0000002b352b7291 */ /* 0x000fe2000f8ec0ff */
[----:B------:R-:W-:Y:S01]  /*6900*/  LOP3.LUT R6, R2, 0xc0, RZ, 0xc0, !PT ;  /* 0x000000c002067812 */ /* 0x000fe200078ec0ff */
[----:B------:R-:W2:Y:S01]  /*6910*/  LDCU.64 UR6, c[0x0][0xc90] ;  /* 0x00019200ff0677ac */ /* 0x000ea20008000a00 */
[----:B------:R-:W-:Y:S01]  /*6920*/  LOP3.LUT R92, R94, 0x2, RZ, 0xc0, !PT ;  /* 0x000000025e5c7812 */ /* 0x000fe200078ec0ff */
[----:B------:R-:W-:Y:S01]  /*6930*/  IMAD.MOV.U32 R90, RZ, RZ, 0x1 ;  /* 0x00000001ff5a7424 */ /* 0x000fe200078e00ff */
[----:B------:R-:W-:Y:S01]  /*6940*/  LOP3.LUT R93, R6, 0x18, R93, 0xf8, !PT ;  /* 0x00000018065d7812 */ /* 0x000fe200078ef85d */
[----:B------:R-:W-:Y:S01]  /*6950*/  UIADD3 UR4, UPT, UPT, UR43, 0x400, URZ ;  /* 0x000004002b047890 */ /* 0x000fe2000fffe0ff */
[----:B------:R-:W3:Y:S01]  /*6960*/  LDC.64 R76, c[0x0][0xca8] ;  /* 0x00032a00ff4c7b82 */ /* 0x000ee20000000a00 */
[----:B------:R-:W-:Y:S01]  /*6970*/  LOP3.LUT R37, R37, 0x600000, RZ, 0xc0, !PT ;  /* 0x0060000025257812 */ /* 0x000fe200078ec0ff */
[----:B------:R-:W-:Y:S01]  /*6980*/  IMAD.MOV.U32 R36, RZ, RZ, RZ ;  /* 0x000000ffff247224 */ /* 0x000fe200078e00ff */
[----:B------:R-:W-:-:S02]  /*6990*/  LOP3.LUT R93, R93, 0xf20, R2, 0xf8, !PT ;  /* 0x00000f205d5d7812 */ /* 0x000fc400078ef802 */
[----:B------:R-:W-:Y:S01]  /*69a0*/  CS2R R88, SRZ ;  /* 0x0000000000587805 */ /* 0x000fe2000001ff00 */
[----:B------:R-:W-:Y:S01]  /*69b0*/  IMAD.U32 R84, RZ, RZ, UR4 ;  /* 0x00000004ff547e24 */ /* 0x000fe2000f8e00ff */
[----:B------:R-:W-:Y:S01]  /*69c0*/  LOP3.LUT R94, R94, 0x4, RZ, 0xc0, !PT ;  /* 0x000000045e5e7812 */ /* 0x000fe200078ec0ff */
[----:B------:R-:W4:Y:S01]  /*69d0*/  LDCU UR60, c[0x0][0x370] ;  /* 0x00006e00ff3c77ac */ /* 0x000f220008000800 */
[----:B------:R-:W4:Y:S02]  /*69e0*/  LDS R0, [UR43+0x290] ;  /* 0x0002902bff007984 */ /* 0x000f240008000800 */
[----:B------:R-:W-:Y:S01]  /*69f0*/  LEA R93, R93, R84, 0x1 ;  /* 0x000000545d5d7211 */ /* 0x000fe200078e08ff */
[----:B------:R-:W1:Y:S01]  /*6a00*/  LDCU UR42, c[0x0][0xf0c] ;  /* 0x0001e180ff2a77ac */ /* 0x000e620008000800 */
[----:B--2---:R-:W-:Y:S01]  /*6a10*/  IMAD.U32 R97, RZ, RZ, UR6 ;  /* 0x00000006ff617e24 */ /* 0x004fe2000f8e00ff */
[----:B------:R-:W-:Y:S02]  /*6a20*/  MOV R96, UR7 ;  /* 0x0000000700607c02 */ /* 0x000fe40008000f00 */
[--C-:B------:R-:W-:Y:S01]  /*6a30*/  IMAD R92, R92, -0x10, R93.reuse ;  /* 0xfffffff05c5c7824 */ /* 0x100fe200078e025d */
[----:B------:R-:W2:Y:S01]  /*6a40*/  LDCU UR38, c[0x0][0xf30] ;  /* 0x0001e600ff2677ac */ /* 0x000ea20008000800 */
[----:B------:R-:W-:Y:S01]  /*6a50*/  IMAD R91, R94, -0x10, R93 ;  /* 0xfffffff05e5b7824 */ /* 0x000fe200078e025d */
[----:B------:R-:W1:Y:S01]  /*6a60*/  LDCU.64 UR54, c[0x0][0xc88] ;  /* 0x00019100ff3677ac */ /* 0x000e620008000a00 */
[----:B------:R-:W1:Y:S01]  /*6a70*/  LDCU.64 UR40, c[0x0][0xf28] ;  /* 0x0001e500ff2877ac */ /* 0x000e620008000a00 */
[----:B------:R-:W1:Y:S01]  /*6a80*/  LDCU.128 UR56, c[0x0][0xf10] ;  /* 0x0001e200ff3877ac */ /* 0x000e620008000c00 */
[----:B------:R-:W1:Y:S01]  /*6a90*/  LDCU UR52, c[0x0][0x374] ;  /* 0x00006e80ff3477ac */ /* 0x000e620008000800 */
[----:B------:R-:W-:Y:S01]  /*6aa0*/  UMOV UR47, URZ ;  /* 0x000000ff002f7c82 */ /* 0x000fe20008000000 */
[----:B------:R-:W-:Y:S01]  /*6ab0*/  UMOV UR46, URZ ;  /* 0x000000ff002e7c82 */ /* 0x000fe20008000000 */
[----:B-1234-:R-:W-:-:S07]  /*6ac0*/  IMAD.IADD R37, R0, 0x1, R37 ;  /* 0x0000000100257824 */ /* 0x01efce00078e0225 */
.L_x_170:
[----:B------:R-:W-:Y:S02]  /*6ad0*/  LEA R3, R86, UR43, 0x3 ;  /* 0x0000002b56037c11 */ /* 0x000fe4000f8e18ff */
[----:B------:R-:W-:Y:S02]  /*6ae0*/  SHF.L.U32 R0, R88, 0x1f, RZ ;  /* 0x0000001f58007819 */ /* 0x000fe400000006ff */
[----:B------:R-:W-:Y:S02]  /*6af0*/  LEA R5, R86, UR43, 0x4 ;  /* 0x0000002b56057c11 */ /* 0x000fe4000f8e20ff */
[----:B-1----:R-:W1:Y:S02]  /*6b00*/  SYNCS.PHASECHK.TRANS64.TRYWAIT P0, [R3+URZ+0x200], R0 ;  /* 0x00020000030075a7 */ /* 0x002e6400080011ff */
[----:B-12---:R-:W-:Y:S05]  /*6b10*/  @!P0 BRA `(.L_x_127) ;  /* 0x0000005400348947 */ /* 0x006fea0003800000 */
.L_x_263:
[----:B------:R-:W2:Y:S01]  /*6b20*/  LDS.128 R4, [R5+0x270] ;  /* 0x0002700005047984 */ /* 0x000ea20000000c00 */
        /* <DEDUP_REMOVED lines=10> */
[----:B------:R-:W-:Y:S01]  /*6bd0*/  PLOP3.LUT P0, PT, PT, PT, UP1, 0x80, 0x8 ;  /* 0x000000000008781c */ /* 0x000fe20003f0f018 */
[----:B------:R-:W-:Y:S11]  /*6be0*/  UP2UR UR62, UPR, URZ, 0x2 ;  /* 0x00000002ff3e7883 */ /* 0x000ff60008000000 */
[----:B------:R-:W-:Y:S01]  /*6bf0*/  @!UPT UIADD3 URZ, UPT, UPT, URZ, URZ, URZ ;  /* 0x000000fffffff290 */ /* 0x000fe2000fffe0ff */
[----:B-1----:R-:W-:Y:S02]  /*6c00*/  @P0 SHF.R.U32.HI R0, RZ, 0x10, R5 ;  /* 0x00000010ff000819 */ /* 0x002fe40000011605 */
        /* <DEDUP_REMOVED lines=12> */
[----:B------:R-:W2:Y:S01]  /*6cd0*/  LDCU UR10, c[0x0][0xf20] ;  /* 0x0001e400ff0a77ac */ /* 0x000ea20008000800 */
[----:B------:R-:W-:Y:S02]  /*6ce0*/  UIMAD.WIDE.U32 UR4, UR52, UR59, URZ ;  /* 0x0000003b340472a5 */ /* 0x000fe4000f8e00ff */
[----:B------:R-:W-:Y:S02]  /*6cf0*/  UIMAD.WIDE.U32 UR6, UR60, UR56, URZ ;  /* 0x000000383c0672a5 */ /* 0x000fe4000f8e00ff */
[----:B------:R-:W-:Y:S02]  /*6d00*/  UISETP.NE.AND UP0, UPT, UR58, 0x1, UPT ;  /* 0x000000013a00788c */ /* 0x000fe4000bf05270 */
[----:B------:R-:W-:Y:S02]  /*6d10*/  UIMAD.WIDE.U32 UR8, UR36, UR59, URZ ;  /* 0x0000003b240872a5 */ /* 0x000fe4000f8e00ff */
[----:B------:R-:W-:Y:S02]  /*6d20*/  UIMAD.WIDE.U32 UR12, UR37, UR56, URZ ;  /* 0x00000038250c72a5 */ /* 0x000fe4000f8e00ff */
[----:B------:R-:W-:Y:S02]  /*6d30*/  UISETP.NE.AND UP1, UPT, UR42, 0x1, UPT ;  /* 0x000000012a00788c */ /* 0x000fe4000bf25270 */
[----:B------:R-:W-:Y:S01]  /*6d40*/  UISETP.NE.AND UP2, UPT, UR39, 0x1, UPT ;  /* 0x000000012700788c */ /* 0x000fe2000bf45270 */
[----:B------:R-:W-:Y:S02]  /*6d50*/  UMOV UR4, UR5 ;  /* 0x0000000500047c82 */ /* 0x000fe40008000000 */
[----:B--2---:R-:W-:Y:S03]  /*6d60*/  USHF.R.U32.HI UR5, URZ, UR10, UR4 ;  /* 0x0000000aff057299 */ /* 0x004fe60008011604 */
[----:B------:R-:W-:Y:S02]  /*6d70*/  UMOV UR4, UR7 ;  /* 0x0000000700047c82 */ /* 0x000fe40008000000 */
[----:B------:R-:W-:Y:S02]  /*6d80*/  USHF.R.U32.HI UR7, URZ, UR57, UR4 ;  /* 0x00000039ff077299 */ /* 0x000fe40008011604 */
[----:B------:R-:W-:Y:S02]  /*6d90*/  USEL UR4, UR52, UR5, !UP0 ;  /* 0x0000000534047287 */ /* 0x000fe4000c000000 */
[----:B------:R-:W-:Y:S01]  /*6da0*/  USEL UR7, UR60, UR7, !UP1 ;  /* 0x000000073c077287 */ /* 0x000fe2000c800000 */
[----:B------:R-:W-:Y:S01]  /*6db0*/  UMOV UR5, UR9 ;  /* 0x0000000900057c82 */ /* 0x000fe20008000000 */
[----:B------:R-:W-:Y:S02]  /*6dc0*/  UIMAD.WIDE.U32 UR8, UR4, UR40, URZ ;  /* 0x00000028040872a5 */ /* 0x000fe4000f8e00ff */
[----:B------:R-:W-:Y:S03]  /*6dd0*/  USHF.R.U32.HI UR6, URZ, UR10, UR5 ;  /* 0x0000000aff067299 */ /* 0x000fe60008011605 */
[----:B------:R-:W-:Y:S01]  /*6de0*/  UMOV UR5, UR13 ;  /* 0x0000000d00057c82 */ /* 0x000fe20008000000 */
[----:B------:R-:W-:Y:S02]  /*6df0*/  UIMAD.WIDE.U32 UR12, UR7, UR40, URZ ;  /* 0x00000028070c72a5 */ /* 0x000fe4000f8e00ff */
[----:B------:R-:W-:Y:S02]  /*6e00*/  USHF.R.U32.HI UR10, URZ, UR57, UR5 ;  /* 0x00000039ff0a7299 */ /* 0x000fe40008011605 */
[----:B------:R-:W-:Y:S01]  /*6e10*/  USEL UR6, UR36, UR6, !UP0 ;  /* 0x0000000624067287 */ /* 0x000fe2000c000000 */
[----:B------:R-:W-:Y:S02]  /*6e20*/  UMOV UR5, UR9 ;  /* 0x0000000900057c82 */ /* 0x000fe40008000000 */
[----:B------:R-:W-:Y:S01]  /*6e30*/  UMOV UR8, UR13 ;  /* 0x0000000d00087c82 */ /* 0x000fe20008000000 */
[----:B------:R-:W-:Y:S02]  /*6e40*/  @UP2 USHF.R.U32.HI UR4, URZ, UR41, UR5 ;  /* 0x00000029ff042299 */ /* 0x000fe40008011605 */
[----:B------:R-:W-:Y:S02]  /*6e50*/  @UP2 USHF.R.U32.HI UR7, URZ, UR41, UR8 ;  /* 0x00000029ff072299 */ /* 0x000fe40008011608 */
[----:B------:R-:W-:Y:S02]  /*6e60*/  UIMAD UR4, UR39, UR4, URZ ;  /* 0x00000004270472a4 */ /* 0x000fe4000f8e02ff */
[----:B------:R-:W-:Y:S02]  /*6e70*/  UIMAD.WIDE.U32 UR12, UR6, UR40, URZ ;  /* 0x00000028060c72a5 */ /* 0x000fe4000f8e00ff */
[----:B------:R-:W-:Y:S02]  /*6e80*/  USEL UR5, UR37, UR10, !UP1 ;  /* 0x0000000a25057287 */ /* 0x000fe4000c800000 */
[----:B------:R-:W-:Y:S02]  /*6e90*/  UIMAD UR8, UR39, UR7, URZ ;  /* 0x00000007270872a4 */ /* 0x000fe4000f8e02ff */
[----:B------:R-:W-:Y:S03]  /*6ea0*/  UISETP.GE.AND UP0, UPT, UR6, UR4, UPT ;  /* 0x000000040600728c */ /* 0x000fe6000bf06270 */
[----:B------:R-:W-:Y:S01]  /*6eb0*/  UMOV UR4, UR13 ;  /* 0x0000000d00047c82 */ /* 0x000fe20008000000 */
[----:B------:R-:W-:Y:S02]  /*6ec0*/  UISETP.GE.OR UP0, UPT, UR5, UR8, UP0 ;  /* 0x000000080500728c */ /* 0x000fe40008706670 */
[----:B------:R-:W-:Y:S02]  /*6ed0*/  USHF.R.U32.HI UR4, URZ, UR41, UR4 ;  /* 0x00000029ff047299 */ /* 0x000fe40008011604 */
[----:B------:R-:W-:Y:S02]  /*6ee0*/  UIMAD.WIDE.U32 UR8, UR5, UR40, URZ ;  /* 0x00000028050872a5 */ /* 0x000fe4000f8e00ff */
[----:B------:R-:W-:Y:S02]  /*6ef0*/  USEL UR12, UR6, UR4, !UP2 ;  /* 0x00000004060c7287 */ /* 0x000fe4000d000000 */
[----:B------:R-:W-:Y:S02]  /*6f00*/  UIADD3 UR8, UPT, UPT, -UR5, URZ, URZ ;  /* 0x000000ff05087290 */ /* 0x000fe4000fffe1ff */
[----:B------:R-:W-:Y:S01]  /*6f10*/  UIADD3 UR10, UPT, UPT, -UR12, URZ, URZ ;  /* 0x000000ff0c0a7290 */ /* 0x000fe2000fffe1ff */
[----:B------:R-:W-:Y:S01]  /*6f20*/  @!UP0 UMOV UR4, UR9 ;  /* 0x0000000900048c82 */ /* 0x000fe20008000000 */
[----:B------:R-:W-:Y:S02]  /*6f30*/  UIADD3 UR9, UPT, UPT, -UR6, URZ, URZ ;  /* 0x000000ff06097290 */ /* 0x000fe4000fffe1ff */
[----:B------:R-:W-:Y:S02]  /*6f40*/  @!UP0 USHF.R.U32.HI UR4, URZ, UR41, UR4 ;  /* 0x00000029ff048299 */ /* 0x000fe40008011604 */
[----:B------:R-:W-:Y:S02]  /*6f50*/  UIMAD UR10, UR39, UR10, UR6 ;  /* 0x0000000a270a72a4 */ /* 0x000fe4000f8e0206 */
[----:B------:R-:W-:Y:S04]  /*6f60*/  @!UP0 USEL UR4, UR5, UR4, !UP2 ;  /* 0x0000000405048287 */ /* 0x000fe8000d000000 */
[----:B------:R-:W-:Y:S02]  /*6f70*/  @!UP0 UIMAD UR10, UR7, UR10, UR4 ;  /* 0x0000000a070a82a4 */ /* 0x000fe4000f8e0204 */
[----:B------:R-:W-:Y:S02]  /*6f80*/  @!UP0 UIADD3 UR12, UPT, UPT, UR12, -UR4, URZ ;  /* 0x800000040c0c8290 */ /* 0x000fe4000fffe0ff */
[----:B------:R-:W-:Y:S02]  /*6f90*/  UIMAD UR7, UR42, UR8, UR37 ;  /* 0x000000082a0772a4 */ /* 0x000fe4000f8e0225 */
[----:B------:R-:W-:Y:S02]  /*6fa0*/  @!UP0 UIMAD UR6, UR12, UR39, UR5 ;  /* 0x000000270c0682a4 */ /* 0x000fe4000f8e0205 */
[----:B------:R-:W-:Y:S01]  /*6fb0*/  UIMAD UR4, UR58, UR9, UR36 ;  /* 0x000000093a0472a4 */ /* 0x000fe2000f8e0224 */
[----:B------:R-:W-:Y:S02]  /*6fc0*/  @!UP0 UMOV UR5, UR10 ;  /* 0x0000000a00058c82 */ /* 0x000fe40008000000 */
[----:B------:R-:W-:Y:S02]  /*6fd0*/  UIMAD UR37, UR5, UR42, UR7 ;  /* 0x0000002a052572a4 */ /* 0x000fe4000f8e0207 */
[----:B------:R-:W-:Y:S11]  /*6fe0*/  UIMAD UR36, UR6, UR58, UR4 ;  /* 0x0000003a062472a4 */ /* 0x000ff6000f8e0204 */
[----:B------:R-:W-:Y:S01]  /*6ff0*/  @!UPT UIADD3 URZ, UPT, UPT, URZ, URZ, URZ ;  /* 0x000000fffffff290 */ /* 0x000fe2000fffe0ff */
.L_x_128:
[----:B------:R-:W-:Y:S01]  /*7000*/  UISETP.NE.AND UP0, UPT, UR38, 0x1, UPT ;  /* 0x000000012600788c */ /* 0x000fe2000bf05270 */
[----:B------:R-:W-:Y:S01]  /*7010*/  LOP3.LUT P0, RZ, R84, 0x1b0, RZ, 0xc0, !PT ;  /* 0x000001b054ff7812 */ /* 0x000fe2000780c0ff */
[----:B------:R-:W-:Y:S01]  /*7020*/  USHF.L.U32 UR49, UR11, 0x7, URZ ;  /* 0x000000070b317899 */ /* 0x000fe200080006ff */
[----:B------:R-:W-:Y:S01]  /*7030*/  BSSY.RECONVERGENT B6, `(.L_x_129) ;  /* 0x0000034000067945 */ /* 0x000fe20003800200 */
[----:B------:R-:W-:Y:S01]  /*7040*/  USHF.L.U32 UR50, UR20, 0x7, URZ ;  /* 0x0000000714327899 */ /* 0x000fe200080006ff */
[----:B------:R-:W-:Y:S06]  /*7050*/  IADD3 R86, PT, PT, R86, 0x1, RZ ;  /* 0x0000000156567810 */ /* 0x000fec0007ffe0ff */
[----:B------:R-:W2:Y:S01]  /*7060*/  @!UP0 LDCU.128 UR12, c[0x0][0xf10] ;  /* 0x0001e200ff0c87ac */ /* 0x000ea20008000c00 */
[----:B------:R-:W3:Y:S01]  /*7070*/  @!UP0 LDCU UR5, c[0x0][0xf0c] ;  /* 0x0001e180ff0587ac */ /* 0x000ee20008000800 */
[----:B------:R-:W4:Y:S01]  /*7080*/  @!UP0 LDCU UR10, c[0x0][0xf20] ;  /* 0x0001e400ff0a87ac */ /* 0x000f220008000800 */
[----:B--2---:R-:W-:Y:S02]  /*7090*/  UIMAD.WIDE.U32 UR8, UR37, UR12, URZ ;  /* 0x0000000c250872a5 */ /* 0x004fe4000f8e00ff */
[----:B------:R-:W-:Y:S02]  /*70a0*/  UIMAD.WIDE.U32 UR6, UR36, UR15, URZ ;  /* 0x0000000f240672a5 */ /* 0x000fe4000f8e00ff */
[----:B------:R-:W-:Y:S03]  /*70b0*/  @!UP0 UISETP.NE.AND UP1, UPT, UR14, 0x1, UPT ;  /* 0x000000010e00888c */ /* 0x000fe6000bf25270 */
[----:B------:R-:W-:Y:S01]  /*70c0*/  @!UP0 UMOV UR4, UR9 ;  /* 0x0000000900048c82 */ /* 0x000fe20008000000 */
[----:B---3--:R-:W-:Y:S02]  /*70d0*/  @!UP0 UISETP.NE.AND UP2, UPT, UR5, 0x1, UPT ;  /* 0x000000010500888c */ /* 0x008fe4000bf45270 */
[----:B------:R-:W-:Y:S01]  /*70e0*/  @!UP0 USHF.R.U32.HI UR4, URZ, UR13, UR4 ;  /* 0x0000000dff048299 */ /* 0x000fe20008011604 */
[----:B------:R-:W-:Y:S02]  /*70f0*/  @!UP0 UMOV UR6, UR7 ;  /* 0x0000000700068c82 */ /* 0x000fe40008000000 */
[----:B----4-:R-:W-:Y:S02]  /*7100*/  @!UP0 USHF.R.U32.HI UR6, URZ, UR10, UR6 ;  /* 0x0000000aff068299 */ /* 0x010fe40008011606 */
[----:B------:R-:W-:Y:S02]  /*7110*/  @!UP0 USEL UR7, UR37, UR4, !UP2 ;  /* 0x0000000425078287 */ /* 0x000fe4000d000000 */
[----:B------:R-:W-:Y:S04]  /*7120*/  @!UP0 USEL UR6, UR36, UR6, !UP1 ;  /* 0x0000000624068287 */ /* 0x000fe8000c800000 */
[----:B------:R-:W-:Y:S02]  /*7130*/  @!UP0 UIADD3 UR4, UPT, UPT, -UR7, UR6, URZ ;  /* 0x0000000607048290 */ /* 0x000fe4000fffe1ff */
[----:B------:R-:W-:Y:S02]  /*7140*/  @!UP0 UIADD3 UR6, UPT, UPT, UR7, -UR6, URZ ;  /* 0x8000000607068290 */ /* 0x000fe4000fffe0ff */
[----:B------:R-:W-:Y:S02]  /*7150*/  @!UP0 UIMAD UR37, UR4, UR5, UR37 ;  /* 0x00000005042582a4 */ /* 0x000fe4000f8e0225 */
[----:B------:R-:W-:Y:S01]  /*7160*/  @!UP0 UIMAD UR36, UR6, UR14, UR36 ;  /* 0x0000000e062482a4 */ /* 0x000fe2000f8e0224 */
[----:B------:R-:W-:Y:S11]  /*7170*/  @!P0 BRA `(.L_x_130) ;  /* 0x00000000007c8947 */ /* 0x000ff60003800000 */
[----:B------:R-:W2:Y:S01]  /*7180*/  LDCU.64 UR8, c[0x4][0x80] ;  /* 0x01001000ff0877ac */ /* 0x000ea20008000a00 */
[----:B------:R-:W-:Y:S01]  /*7190*/  MOV R2, 0x0 ;  /* 0x0000000000027802 */ /* 0x000fe20000000f00 */
[----:B------:R-:W-:Y:S02]  /*71a0*/  HFMA2 R12, -RZ, RZ, 0, 5.9604644775390625e-08 ;  /* 0x00000001ff0c7431 */ /* 0x000fe400000001ff */
[----:B------:R-:W-:Y:S01]  /*71b0*/  IMAD.MOV.U32 R8, RZ, RZ, 0x70 ;  /* 0x00000070ff087424 */ /* 0x000fe200078e00ff */
[----:B------:R3:W4:Y:S01]  /*71c0*/  LDC.64 R14, c[0x4][R2] ;  /* 0x01000000020e7b82 */ /* 0x0007220000000a00 */
[----:B------:R-:W1:Y:S01]  /*71d0*/  LDCU.64 UR6, c[0x4][0x88] ;  /* 0x01001100ff0677ac */ /* 0x000e620008000a00 */
[----:B------:R-:W-:Y:S01]  /*71e0*/  IMAD.MOV.U32 R13, RZ, RZ, RZ ;  /* 0x000000ffff0d7224 */ /* 0x000fe200078e00ff */
[----:B------:R-:W1:Y:S01]  /*71f0*/  LDCU.64 UR4, c[0x4][0x8] ;  /* 0x01000100ff0477ac */ /* 0x000e620008000a00 */
[----:B--2---:R-:W-:Y:S01]  /*7200*/  MOV R5, UR9 ;  /* 0x0000000900057c02 */ /* 0x004fe20008000f00 */
[----:B------:R-:W-:Y:S01]  /*7210*/  IMAD.U32 R4, RZ, RZ, UR8 ;  /* 0x00000008ff047e24 */ /* 0x000fe2000f8e00ff */
[----:B-1----:R-:W-:Y:S01]  /*7220*/  MOV R7, UR7 ;  /* 0x0000000700077c02 */ /* 0x002fe20008000f00 */
[----:B------:R-:W-:Y:S01]  /*7230*/  IMAD.U32 R6, RZ, RZ, UR6 ;  /* 0x00000006ff067e24 */ /* 0x000fe2000f8e00ff */
[----:B------:R-:W-:Y:S01]  /*7240*/  MOV R11, UR5 ;  /* 0x00000005000b7c02 */ /* 0x000fe20008000f00 */
[----:B------:R-:W-:Y:S02]  /*7250*/  IMAD.U32 R10, RZ, RZ, UR4 ;  /* 0x00000004ff0a7e24 */ /* 0x000fe4000f8e00ff */
[----:B------:R-:W-:Y:S07]  /*7260*/  LEPC R20, `(.L_x_131) ;  /* 0x000000001014794e */ /* 0x000fee0000000000 */
[----:B---345:R-:W-:Y:S05]  /*7270*/  CALL.ABS.NOINC R14 ;  /* 0x000000000e007343 */ /* 0x038fea0003c00000 */
.L_x_131:
[----:B------:R-:W1:Y:S01]  /*7280*/  LDCU.64 UR8, c[0x4][0x80] ;  /* 0x01001000ff0877ac */ /* 0x000e620008000a00 */
[----:B------:R-:W2:Y:S01]  /*7290*/  LDC.64 R2, c[0x4][R2] ;  /* 0x0100000002027b82 */ /* 0x000ea20000000a00 */
[----:B------:R-:W-:Y:S02]  /*72a0*/  HFMA2 R12, -RZ, RZ, 0, 5.9604644775390625e-08 ;  /* 0x00000001ff0c7431 */ /* 0x000fe400000001ff */
[----:B------:R-:W-:Y:S02]  /*72b0*/  IMAD.MOV.U32 R8, RZ, RZ, 0x70 ;  /* 0x00000070ff087424 */ /* 0x000fe400078e00ff */
[----:B------:R-:W-:Y:S01]  /*72c0*/  IMAD.MOV.U32 R13, RZ, RZ, RZ ;  /* 0x000000ffff0d7224 */ /* 0x000fe200078e00ff */
[----:B------:R-:W3:Y:S01]  /*72d0*/  LDCU.64 UR6, c[0x4][0x88] ;  /* 0x01001100ff0677ac */ /* 0x000ee20008000a00 */
[----:B------:R-:W4:Y:S01]  /*72e0*/  LDCU.64 UR4, c[0x4][0x8] ;  /* 0x01000100ff0477ac */ /* 0x000f220008000a00 */
[----:B-1----:R-:W-:Y:S02]  /*72f0*/  MOV R4, UR8 ;  /* 0x0000000800047c02 */ /* 0x002fe40008000f00 */
[----:B------:R-:W-:Y:S02]  /*7300*/  MOV R5, UR9 ;  /* 0x0000000900057c02 */ /* 0x000fe40008000f00 */
[----:B---3--:R-:W-:Y:S01]  /*7310*/  MOV R7, UR7 ;  /* 0x0000000700077c02 */ /* 0x008fe20008000f00 */
[----:B------:R-:W-:Y:S01]  /*7320*/  IMAD.U32 R6, RZ, RZ, UR6 ;  /* 0x00000006ff067e24 */ /* 0x000fe2000f8e00ff */
[----:B----4-:R-:W-:Y:S01]  /*7330*/  MOV R11, UR5 ;  /* 0x00000005000b7c02 */ /* 0x010fe20008000f00 */
[----:B------:R-:W-:Y:S02]  /*7340*/  IMAD.U32 R10, RZ, RZ, UR4 ;  /* 0x00000004ff0a7e24 */ /* 0x000fe4000f8e00ff */
[----:B------:R-:W-:Y:S07]  /*7350*/  LEPC R20, `(.L_x_130) ;  /* 0x000000001014794e */ /* 0x000fee0000000000 */
[----:B--2---:R-:W-:Y:S05]  /*7360*/  CALL.ABS.NOINC R2 ;  /* 0x0000000002007343 */ /* 0x004fea0003c00000 */
.L_x_130:
[----:B------:R-:W-:Y:S05]  /*7370*/  BSYNC.RECONVERGENT B6 ;  /* 0x0000000000067941 */ /* 0x000fea0003800200 */
.L_x_129:
[----:B------:R-:W-:Y:S02]  /*7380*/  R2UR UR6, R83 ;  /* 0x00000000530672ca */ /* 0x000fe400000e0000 */
[----:B------:R-:W-:Y:S02]  /*7390*/  R2UR UR5, R97 ;  /* 0x00000000610572ca */ /* 0x000fe400000e0000 */
[----:B------:R-:W-:Y:S02]  /*73a0*/  R2UR UR4, R96 ;  /* 0x00000000600472ca */ /* 0x000fe400000e0000 */
[----:B------:R-:W-:Y:S02]  /*73b0*/  ISETP.NE.U32.AND P4, PT, R78, RZ, PT ;  /* 0x000000ff4e00720c */ /* 0x000fe40003f85070 */
[----:B------:R-:W-:Y:S02]  /*73c0*/  ISETP.NE.U32.AND P2, PT, RZ, UR54, PT ;  /* 0x00000036ff007c0c */ /* 0x000fe4000bf45070 */
[----:B------:R-:W-:Y:S02]  /*73d0*/  ISETP.NE.AND.EX P4, PT, R79, RZ, PT, P4 ;  /* 0x000000ff4f00720c */ /* 0x000fe40003f85340 */
[----:B------:R-:W-:Y:S01]  /*73e0*/  ISETP.NE.AND.EX P2, PT, RZ, UR55, PT, P2 ;  /* 0x00000037ff007c0c */ /* 0x000fe2000bf45320 */
[----:B------:R-:W-:Y:S02]  /*73f0*/  UISETP.NE.AND UP2, UPT, UR6, URZ, UPT ;  /* 0x000000ff0600728c */ /* 0x000fe4000bf45270 */
[----:B------:R-:W-:Y:S04]  /*7400*/  UISETP.NE.U32.AND UP0, UPT, UR5, URZ, UPT ;  /* 0x000000ff0500728c */ /* 0x000fe8000bf05070 */
[----:B------:R-:W-:Y:S01]  /*7410*/  UISETP.NE.AND.EX UP1, UPT, UR4, URZ, UPT, UP0 ;  /* 0x000000ff0400728c */ /* 0x000fe2000bf25300 */
[----:B------:R-:W-:Y:S01]  /*7420*/  PLOP3.LUT P1, PT, PT, PT, UP2, 0x80, 0x8 ;  /* 0x000000000008781c */ /* 0x000fe20003f2f028 */
[----:B------:R-:W-:Y:S03]  /*7430*/  UPLOP3.LUT UP0, UPT, UPT, UPT, UPT, 0x40, 0x4 ;  /* 0x000000000004789c */ /* 0x000fe60003f0e870 */
[----:B------:R-:W-:Y:S06]  /*7440*/  @UP2 UPLOP3.LUT UP0, UPT, UPT, UPT, UP1, 0x80, 0x8 ;  /* 0x000000000008289c */ /* 0x000fec0003f0f010 */
[----:B------:R-:W-:Y:S01]  /*7450*/  PLOP3.LUT P0, PT, PT, PT, UP0, 0x80, 0x8 ;  /* 0x000000000008781c */ /* 0x000fe20003f0f008 */
[----:B------:R-:W-:Y:S01]  /*7460*/  @!UPT UIADD3 URZ, UPT, UPT, URZ, URZ, URZ ;  /* 0x000000fffffff290 */ /* 0x000fe2000fffe0ff */
[----:B------:R-:W-:Y:S11]  /*7470*/  BRA.U !UP1, `(.L_x_132) ;  /* 0x0000000109407547 */ /* 0x000ff6000b800000 */
[----:B------:R-:W-:Y:S01]  /*7480*/  UISETP.NE.U32.AND UP0, UPT, UR54, URZ, UPT ;  /* 0x000000ff3600728c */ /* 0x000fe2000bf05070 */
[----:B------:R-:W-:Y:S01]  /*7490*/  R2UR UR6, R97 ;  /* 0x00000000610672ca */ /* 0x000fe200000e0000 */
[----:B------:R-:W2:Y:S01]  /*74a0*/  LDCU.64 UR8, c[0x0][0x358] ;  /* 0x00006b00ff0877ac */ /* 0x000ea20008000a00 */
[----:B------:R-:W-:Y:S02]  /*74b0*/  HFMA2 R80, -RZ, RZ, 0, 5.9604644775390625e-08 ;  /* 0x00000001ff507431 */ /* 0x000fe400000001ff */
[----:B-1----:R-:W-:Y:S01]  /*74c0*/  IMAD.MOV.U32 R0, RZ, RZ, 0x1 ;  /* 0x00000001ff007424 */ /* 0x002fe200078e00ff */
[----:B------:R-:W-:Y:S06]  /*74d0*/  UISETP.NE.AND.EX UP0, UPT, UR55, URZ, UPT, UP0 ;  /* 0x000000ff3700728c */ /* 0x000fec000bf05300 */
[----:B------:R-:W-:Y:S05]  /*74e0*/  PLOP3.LUT P3, PT, PT, PT, UP0, 0x80, 0x8 ;  /* 0x000000000008781c */ /* 0x000fea0003f6f008 */
[----:B------:R-:W1:Y:S01]  /*74f0*/  @UP0 LDCU.64 UR4, c[0x0][0xc88] ;  /* 0x00019100ff0407ac */ /* 0x000e620008000a00 */
[----:B------:R-:W-:Y:S07]  /*7500*/  @UP0 UIMAD UR6, UR44, UR6, URZ ;  /* 0x000000062c0602a4 */ /* 0x000fee000f8e02ff */
[----:B------:R-:W-:Y:S01]  /*7510*/  @!P3 PRMT R80, R0, 0x7610, R80 ;  /* 0x000076100050b816 */ /* 0x000fe20000000050 */
[----:B-1----:R-:W-:Y:S06]  /*7520*/  @UP0 UIMAD.WIDE UR4, UR6, 0x4, UR4 ;  /* 0x00000004060408a5 */ /* 0x002fec000f8e0204 */
[----:B------:R-:W-:Y:S02]  /*7530*/  IMAD.U32 R2, RZ, RZ, UR4 ;  /* 0x00000004ff027e24 */ /* 0x000fe4000f8e00ff */
[----:B------:R-:W-:Y:S03]  /*7540*/  IMAD.U32 R3, RZ, RZ, UR5 ;  /* 0x00000005ff037e24 */ /* 0x000fe6000f8e00ff */
[----:B------:R-:W1:Y:S02]  /*7550*/  @!UP0 LDCU UR4, c[0x0][0xc80] ;  /* 0x00019000ff0487ac */ /* 0x000e640008000800 */
[----:B--2--5:R2:W5:Y:S02]  /*7560*/  @P3 LDG.E R41, desc[UR8][R2.64] ;  /* 0x0000000802293981 */ /* 0x024564000c1e1900 */
[----:B-12---:R-:W-:Y:S02]  /*7570*/  @!P3 MOV R41, UR4 ;  /* 0x000000040029bc02 */ /* 0x006fe40008000f00 */
.L_x_132:
[----:B------:R-:W-:Y:S05]  /*7580*/  @!P4 BRA `(.L_x_133) ;  /* 0x000000000024c947 */ /* 0x000fea0003800000 */
[----:B------:R-:W-:Y:S01]  /*7590*/  ISETP.NE.U32.AND P3, PT, R76, RZ, PT ;  /* 0x000000ff4c00720c */ /* 0x000fe20003f65070 */
[----:B------:R-:W2:Y:S03]  /*75a0*/  LDCU.64 UR4, c[0x0][0x358] ;  /* 0x00006b00ff0477ac */ /* 0x000ea60008000a00 */
[----:B------:R-:W-:Y:S11]  /*75b0*/  ISETP.NE.AND.EX P3, PT, R77, RZ, PT, P3 ;  /* 0x000000ff4d00720c */ /* 0x000ff60003f65330 */
[----:B------:R-:W-:Y:S02]  /*75c0*/  @!UPT UIADD3 URZ, UPT, UPT, URZ, URZ, URZ ;  /* 0x000000fffffff290 */ /* 0x000fe4000fffe0ff */
[----:B------:R-:W3:Y:S01]  /*75d0*/  @P3 LDC.64 R2, c[0x0][0xca8] ;  /* 0x00032a00ff023b82 */ /* 0x000ee20000000a00 */
[----:B-1----:R-:W-:Y:S04]  /*75e0*/  @P3 IMAD R0, R78, UR44, RZ ;  /* 0x0000002c4e003c24 */ /* 0x002fe8000f8e02ff */
[----:B---3--:R-:W-:Y:S05]  /*75f0*/  @P3 IMAD.WIDE R2, R0, 0x4, R2 ;  /* 0x0000000400023825 */ /* 0x008fea00078e0202 */
[----:B--2--5:R2:W5:Y:S02]  /*7600*/  @P3 LDG.E R38, desc[UR4][R2.64] ;  /* 0x0000000402263981 */ /* 0x024564000c1e1900 */
[----:B--2---:R-:W3:Y:S02]  /*7610*/  @!P3 LDC R38, c[0x0][0xca0] ;  /* 0x00032800ff26bb82 */ /* 0x004ee40000000800 */
.L_x_133:
[----:B-----5:R-:W-:Y:S01]  /*7620*/  FSETP.NEU.AND P3, PT, R41, RZ, PT ;  /* 0x000000ff2900720b */ /* 0x020fe20003f6d000 */
[----:B------:R-:W-:Y:S01]  /*7630*/  BSSY B1, `(.L_x_134) ;  /* 0x0000039000017945 */ /* 0x000fe20003800000 */
[----:B------:R-:W-:Y:S01]  /*7640*/  SEL R3, RZ, 0xffffffff, P2 ;  /* 0xffffffffff037807 */ /* 0x000fe20001000000 */
[----:B------:R-:W-:Y:S01]  /*7650*/  IMAD.MOV.U32 R47, RZ, RZ, 0x1 ;  /* 0x00000001ff2f7424 */ /* 0x000fe200078e00ff */
[----:B------:R-:W-:Y:S01]  /*7660*/  @P1 LOP3.LUT P2, RZ, R80, 0xff, RZ, 0xc0, !PT ;  /* 0x000000ff50ff1812 */ /* 0x000fe2000784c0ff */
[----:B------:R-:W-:Y:S01]  /*7670*/  IMAD R39, R36, 0x80, R37 ;  /* 0x0000008024277824 */ /* 0x000fe200078e0225 */
[----:B------:R-:W-:Y:S01]  /*7680*/  @P1 SEL R2, RZ, 0xffffffff, P3 ;  /* 0xffffffffff021807 */ /* 0x000fe20001800000 */
[----:B------:R-:W-:Y:S01]  /*7690*/  IMAD R87, R94, -0x10, R92 ;  /* 0xfffffff05e577824 */ /* 0x000fe200078e025c */
[----:B------:R-:W-:Y:S01]  /*76a0*/  LOP3.LUT R90, R90, 0x1, RZ, 0x3c, !PT ;  /* 0x000000015a5a7812 */ /* 0x000fe200078e3cff */
[----:B------:R-:W-:Y:S01]  /*76b0*/  IMAD.MOV.U32 R46, RZ, RZ, RZ ;  /* 0x000000ffff2e7224 */ /* 0x000fe200078e00ff */
[----:B------:R-:W-:Y:S02]  /*76c0*/  @P0 SEL R2, R3, R2, !P2 ;  /* 0x0000000203020207 */ /* 0x000fe40005000000 */
[----:B------:R-:W-:Y:S02]  /*76d0*/  CS2R R74, SRZ ;  /* 0x00000000004a7805 */ /* 0x000fe4000001ff00 */
[----:B------:R-:W-:Y:S02]  /*76e0*/  LEA R99, R36, UR43, 0x3 ;  /* 0x0000002b24637c11 */ /* 0x000fe4000f8e18ff */
[----:B------:R-:W-:Y:S02]  /*76f0*/  CS2R R72, SRZ ;  /* 0x0000000000487805 */ /* 0x000fe4000001ff00 */
[----:B------:R-:W-:Y:S02]  /*7700*/  @P1 LOP3.LUT R2, R2, 0x1, RZ, 0xc0, !PT ;  /* 0x0000000102021812 */ /* 0x000fe400078ec0ff */
[----:B------:R-:W-:Y:S02]  /*7710*/  CS2R R66, SRZ ;  /* 0x0000000000427805 */ /* 0x000fe4000001ff00 */
[----:B-1----:R-:W-:Y:S02]  /*7720*/  SHF.L.U32 R0, R89, 0x1f, RZ ;  /* 0x0000001f59007819 */ /* 0x002fe400000006ff */
[----:B------:R-:W-:Y:S02]  /*7730*/  CS2R R64, SRZ ;  /* 0x0000000000407805 */ /* 0x000fe4000001ff00 */
[----:B------:R-:W-:Y:S02]  /*7740*/  ISETP.NE.U32.OR P5, PT, R2, 0x1, !P1 ;  /* 0x000000010200780c */ /* 0x000fe40004fa5470 */
[----:B------:R-:W-:Y:S02]  /*7750*/  CS2R R58, SRZ ;  /* 0x00000000003a7805 */ /* 0x000fe4000001ff00 */
[----:B------:R-:W-:Y:S02]  /*7760*/  PLOP3.LUT P2, PT, PT, PT, UP1, 0x80, 0x8 ;  /* 0x000000000008781c */ /* 0x000fe40003f4f018 */
[----:B------:R-:W-:Y:S02]  /*7770*/  CS2R R56, SRZ ;  /* 0x0000000000387805 */ /* 0x000fe4000001ff00 */
[----:B------:R-:W-:Y:S02]  /*7780*/  LOP3.LUT P4, R85, R80, 0xff, RZ, 0xc0, !PT ;  /* 0x000000ff50557812 */ /* 0x000fe4000788c0ff */
[----:B------:R-:W-:Y:S02]  /*7790*/  CS2R R50, SRZ ;  /* 0x0000000000327805 */ /* 0x000fe4000001ff00 */
[----:B------:R-:W-:Y:S02]  /*77a0*/  SEL R2, RZ, 0xffffffff, P3 ;  /* 0xffffffffff027807 */ /* 0x000fe40001800000 */
[----:B------:R-:W-:Y:S02]  /*77b0*/  CS2R R48, SRZ ;  /* 0x0000000000307805 */ /* 0x000fe4000001ff00 */
[----:B------:R-:W-:Y:S02]  /*77c0*/  P2R R98, PR, RZ, 0x20 ;  /* 0x00000020ff627803 */ /* 0x000fe40000000000 */
[----:B------:R-:W-:Y:S02]  /*77d0*/  @P5 SHF.L.U32 R4, R90, 0x1f, RZ ;  /* 0x0000001f5a045819 */ /* 0x000fe400000006ff */
[----:B------:R-:W-:Y:S02]  /*77e0*/  @P2 SEL R2, R3, R2, !P4 ;  /* 0x0000000203022207 */ /* 0x000fe40006000000 */
[----:B------:R-:W1:Y:S02]  /*77f0*/  @P5 SYNCS.PHASECHK.TRANS64.TRYWAIT P1, [UR43+0x1b0], R4 ;  /* 0x0001b004ff0055a7 */ /* 0x000e64000802112b */
[----:B------:R-:W-:Y:S04]  /*7800*/  LOP3.LUT R2, R2, 0x1, RZ, 0xc0, !PT ;  /* 0x0000000102027812 */ /* 0x000fe800078ec0ff */
[----:B------:R-:W-:Y:S04]  /*7810*/  ISETP.NE.U32.AND P2, PT, R2, 0x1, PT ;  /* 0x000000010200780c */ /* 0x000fe80003f45070 */
[----:B------:R-:W-:Y:S01]  /*7820*/  P2R R60, PR, RZ, 0x4 ;  /* 0x00000004ff3c7803 */ /* 0x000fe20000000000 */
[----:B------:R2:W4:Y:S01]  /*7830*/  SYNCS.PHASECHK.TRANS64.TRYWAIT P0, [R99+URZ+0x220], R0 ;  /* 0x00022000630075a7 */ /* 0x00052200080011ff */
[----:B-1----:R-:W-:Y:S01]  /*7840*/  @P5 SEL R47, RZ, 0x1, !P1 ;  /* 0x00000001ff2f5807 */ /* 0x002fe20004800000 */
[----:B--2---:R-:W-:Y:S06]  /*7850*/  @!P5 BRA `(.L_x_135) ;  /* 0x000000000058d947 */ /* 0x004fec0003800000 */
[----:B------:R-:W-:Y:S01]  /*7860*/  IMAD.MOV.U32 R75, RZ, RZ, RZ ;  /* 0x000000ffff4b7224 */ /* 0x000fe200078e00ff */
[----:B------:R-:W-:Y:S01]  /*7870*/  ISETP.NE.AND P1, PT, R47, RZ, PT ;  /* 0x000000ff2f00720c */ /* 0x000fe20003f25270 */
[----:B------:R-:W-:Y:S01]  /*7880*/  BSSY B0, `(.L_x_136) ;  /* 0x000000c000007945 */ /* 0x000fe20003800000 */
[----:B------:R-:W-:Y:S02]  /*7890*/  CS2R R50, SRZ ;  /* 0x0000000000327805 */ /* 0x000fe4000001ff00 */
[----:B------:R-:W-:Y:S02]  /*78a0*/  CS2R R48, SRZ ;  /* 0x0000000000307805 */ /* 0x000fe4000001ff00 */
[----:B------:R-:W-:Y:S02]  /*78b0*/  CS2R R58, SRZ ;  /* 0x00000000003a7805 */ /* 0x000fe4000001ff00 */
[----:B------:R-:W-:Y:S02]  /*78c0*/  CS2R R56, SRZ ;  /* 0x0000000000387805 */ /* 0x000fe4000001ff00 */
[----:B------:R-:W-:Y:S02]  /*78d0*/  CS2R R66, SRZ ;  /* 0x0000000000427805 */ /* 0x000fe4000001ff00 */
[----:B------:R-:W-:Y:S02]  /*78e0*/  CS2R R64, SRZ ;  /* 0x0000000000407805 */ /* 0x000fe4000001ff00 */
[----:B------:R-:W-:Y:S01]  /*78f0*/  CS2R R72, SRZ ;  /* 0x0000000000487805 */ /* 0x000fe2000001ff00 */
[----:B------:R-:W-:Y:S06]  /*7900*/  @P1 BRA `(.L_x_137) ;  /* 0x00000000000c1947 */ /* 0x000fec0003800000 */
[----:B------:R-:W-:Y:S04]  /*7910*/  SHF.L.U32 R3, R90, 0x1f, RZ ;  /* 0x0000001f5a037819 */ /* 0x000fe800000006ff */
[----:B------:R-:W1:Y:S02]  /*7920*/  SYNCS.PHASECHK.TRANS64.TRYWAIT P1, [UR43+0x1b0], R3 ;  /* 0x0001b003ff0075a7 */ /* 0x000e64000802112b */
[----:B-1----:R-:W-:Y:S05]  /*7930*/  @!P1 BRA `(.L_x_138) ;  /* 0x0000004400c09947 */ /* 0x002fea0003800000 */
.L_x_137:
[----:B------:R-:W-:Y:S05]  /*7940*/  BSYNC B0 ;  /* 0x0000000000007941 */ /* 0x000fea0003800000 */
.L_x_136:
[----:B------:R-:W-:Y:S01]  /*7950*/  ISETP.NE.AND P1, PT, R60, RZ, PT ;  /* 0x000000ff3c00720c */ /* 0x000fe20003f25270 */
[----:B------:R-:W-:Y:S11]  /*7960*/  HFMA2 R46, -RZ, RZ, 0, 5.9604644775390625e-08 ;  /* 0x00000001ff2e7431 */ /* 0x000ff600000001ff */
[----:B------:R-:W-:Y:S01]  /*7970*/  @!UPT UIADD3 URZ, UPT, UPT, URZ, URZ, URZ ;  /* 0x000000fffffff290 */ /* 0x000fe2000fffe0ff */
[----:B------:R2:W1:Y:S04]  /*7980*/  @P1 LDS.128 R48, [R93] ;  /* 0x000000005d301984 */ /* 0x0004680000000c00 */
[----:B------:R2:W1:Y:S04]  /*7990*/  @P1 LDS.128 R56, [R92+0x10] ;  /* 0x000010005c381984 */ /* 0x0004680000000c00 */
[----:B------:R2:W1:Y:S04]  /*79a0*/  @P1 LDS.128 R64, [R91+0x20] ;  /* 0x000020005b401984 */ /* 0x0004680000000c00 */
[----:B------:R2:W1:Y:S02]  /*79b0*/  @P1 LDS.128 R72, [R87+0x30] ;  /* 0x0000300057481984 */ /* 0x0004640000000c00 */
.L_x_135:
[----:B------:R-:W-:Y:S05]  /*79c0*/  BSYNC B1 ;  /* 0x0000000000017941 */ /* 0x000fea0003800000 */
.L_x_134:
[----:B-1----:R-:W-:Y:S04]  /*79d0*/  SHF.R.U32.HI R2, RZ, 0x15, R39 ;  /* 0x00000015ff027819 */ /* 0x002fe80000011627 */
[----:B------:R-:W-:Y:S01]  /*79e0*/  LOP3.LUT P1, RZ, R2, 0x3, R81, 0x48, !PT ;  /* 0x0000000302ff7812 */ /* 0x000fe20007824851 */
[----:B------:R-:W-:Y:S01]  /*79f0*/  @!UPT UIADD3 URZ, UPT, UPT, URZ, URZ, URZ ;  /* 0x000000fffffff290 */ /* 0x000fe2000fffe0ff */
[----:B----4-:R-:W-:Y:S11]  /*7a00*/  @P0 BRA `(.L_x_139) ;  /* 0x0000000000080947 */ /* 0x010ff60003800000 */
[----:B------:R-:W1:Y:S02]  /*7a10*/  SYNCS.PHASECHK.TRANS64.TRYWAIT P0, [R99+URZ+0x220], R0 ;  /* 0x00022000630075a7 */ /* 0x000e6400080011ff */
[----:B-1----:R-:W-:Y:S05]  /*7a20*/  @!P0 BRA `(.L_x_140) ;  /* 0x00000044009c8947 */ /* 0x002fea0003800000 */
.L_x_139:
[----:B------:R-:W-:Y:S05]  /*7a30*/  @!P1 BRA `(.L_x_141) ;  /* 0x0000000000409947 */ /* 0x000fea0003800000 */
[----:B------:R-:W4:Y:S01]  /*7a40*/  LDCU.64 UR8, c[0x4][0x70] ;  /* 0x01000e00ff0877ac */ /* 0x000f220008000a00 */
[----:B------:R-:W-:Y:S01]  /*7a50*/  MOV R3, 0x0 ;  /* 0x0000000000037802 */ /* 0x000fe20000000f00 */
[----:B------:R-:W-:Y:S02]  /*7a60*/  HFMA2 R12, -RZ, RZ, 0, 5.9604644775390625e-08 ;  /* 0x00000001ff0c7431 */ /* 0x000fe400000001ff */
[----:B------:R-:W-:Y:S02]  /*7a70*/  IMAD.MOV.U32 R8, RZ, RZ, 0x192 ;  /* 0x00000192ff087424 */ /* 0x000fe400078e00ff */
[----:B------:R-:W-:Y:S01]  /*7a80*/  IMAD.MOV.U32 R13, RZ, RZ, RZ ;  /* 0x000000ffff0d7224 */ /* 0x000fe200078e00ff */
[----:B------:R-:W5:Y:S01]  /*7a90*/  LDCU.64 UR6, c[0x4][0x78] ;  /* 0x01000f00ff0677ac */ /* 0x000f620008000a00 */
[----:B------:R-:W1:Y:S01]  /*7aa0*/  LDC.64 R2, c[0x4][R3] ;  /* 0x0100000003027b82 */ /* 0x000e620000000a00 */
[----:B------:R-:W2:Y:S01]  /*7ab0*/  LDCU.64 UR4, c[0x4][0x10] ;  /* 0x01000200ff0477ac */ /* 0x000ea20008000a00 */
[----:B----4-:R-:W-:Y:S01]  /*7ac0*/  MOV R5, UR9 ;  /* 0x0000000900057c02 */ /* 0x010fe20008000f00 */
[----:B------:R-:W-:Y:S01]  /*7ad0*/  IMAD.U32 R4, RZ, RZ, UR8 ;  /* 0x00000008ff047e24 */ /* 0x000fe2000f8e00ff */
[----:B-----5:R-:W-:Y:S01]  /*7ae0*/  MOV R7, UR7 ;  /* 0x0000000700077c02 */ /* 0x020fe20008000f00 */
[----:B------:R-:W-:Y:S01]  /*7af0*/  IMAD.U32 R6, RZ, RZ, UR6 ;  /* 0x00000006ff067e24 */ /* 0x000fe2000f8e00ff */
[----:B--2---:R-:W-:Y:S01]  /*7b00*/  MOV R11, UR5 ;  /* 0x00000005000b7c02 */ /* 0x004fe20008000f00 */
[----:B------:R-:W-:Y:S02]  /*7b10*/  IMAD.U32 R10, RZ, RZ, UR4 ;  /* 0x00000004ff0a7e24 */ /* 0x000fe4000f8e00ff */
[----:B------:R-:W-:Y:S07]  /*7b20*/  LEPC R20, `(.L_x_141) ;  /* 0x000000001014794e */ /* 0x000fee0000000000 */
[----:B-1-3--:R-:W-:Y:S05]  /*7b30*/  CALL.ABS.NOINC R2 ;  /* 0x0000000002007343 */ /* 0x00afea0003c00000 */
.L_x_141:
[C---:B------:R-:W-:Y:S01]  /*7b40*/  SHF.L.U32 R40, R48.reuse, 0x10, RZ ;  /* 0x0000001030287819 */ /* 0x040fe200000006ff */
[----:B------:R-:W-:Y:S05]  /*7b50*/  WARPSYNC.ALL ;  /* 0x0000000000007948 */ /* 0x000fea0003800000 */
[----:B------:R-:W-:Y:S01]  /*7b60*/  R2UR UR4, R39 ;  /* 0x00000000270472ca */ /* 0x000fe200000e0000 */
[----:B------:R-:W-:Y:S01]  /*7b70*/  BSSY.RECONVERGENT B0, `(.L_x_142) ;  /* 0x0000088000007945 */ /* 0x000fe20003800200 */
[----:B------:R-:W-:Y:S02]  /*7b80*/  LOP3.LUT R43, R48, 0xffff0000, RZ, 0xc0, !PT ;  /* 0xffff0000302b7812 */ /* 0x000fe400078ec0ff */
[----:B------:R-:W-:Y:S02]  /*7b90*/  SHF.L.U32 R42, R49, 0x10, RZ ;  /* 0x00000010312a7819 */ /* 0x000fe400000006ff */
[----:B------:R-:W-:Y:S02]  /*7ba0*/  SHF.L.U32 R45, R51, 0x10, RZ ;  /* 0x00000010332d7819 */ /* 0x000fe400000006ff */
[----:B------:R-:W-:Y:S02]  /*7bb0*/  LOP3.LUT R44, R75, 0xffff0000, RZ, 0xc0, !PT ;  /* 0xffff00004b2c7812 */ /* 0x000fe400078ec0ff */
[----:B------:R-:W-:Y:S03]  /*7bc0*/  ISETP.NE.AND P0, PT, R95, RZ, PT ;  /* 0x000000ff5f00720c */ /* 0x000fe60003f05270 */
[----:B------:R-:W1:Y:S02]  /*7bd0*/  LDTM.x32 R4, tmem[UR4] ;  /* 0x00000004000479ee */ /* 0x000e6400082c0000 */
[C---:B-1-3--:R-:W-:Y:S01]  /*7be0*/  FMUL R0, R38.reuse, R4 ;  /* 0x0000000426007220 */ /* 0x04afe20000400000 */
[C---:B------:R-:W-:Y:S01]  /*7bf0*/  FMUL R2, R38.reuse, R5 ;  /* 0x0000000526027220 */ /* 0x040fe20000400000 */
[C---:B------:R-:W-:Y:S01]  /*7c00*/  FMUL R3, R38.reuse, R6 ;  /* 0x0000000626037220 */ /* 0x040fe20000400000 */
[----:B------:R-:W-:Y:S01]  /*7c10*/  FMUL R7, R38, R7 ;  /* 0x0000000726077220 */ /* 0x000fe20000400000 */
[----:B------:R-:W-:Y:S01]  /*7c20*/  FFMA R0, R41, R40, R0 ;  /* 0x0000002829007223 */ /* 0x000fe20000000000 */
[----:B------:R-:W-:Y:S01]  /*7c30*/  LOP3.LUT R40, R49, 0xffff0000, RZ, 0xc0, !PT ;  /* 0xffff000031287812 */ /* 0x000fe200078ec0ff */
[C---:B------:R-:W-:Y:S01]  /*7c40*/  FFMA R2, R41.reuse, R43, R2 ;  /* 0x0000002b29027223 */ /* 0x040fe20000000002 */
[C---:B------:R-:W-:Y:S01]  /*7c50*/  SHF.L.U32 R43, R50.reuse, 0x10, RZ ;  /* 0x00000010322b7819 */ /* 0x040fe200000006ff */
[C---:B------:R-:W-:Y:S01]  /*7c60*/  FFMA R3, R41.reuse, R42, R3 ;  /* 0x0000002a29037223 */ /* 0x040fe20000000003 */
[----:B------:R-:W-:Y:S01]  /*7c70*/  LOP3.LUT R42, R50, 0xffff0000, RZ, 0xc0, !PT ;  /* 0xffff0000322a7812 */ /* 0x000fe200078ec0ff */
[----:B------:R-:W-:Y:S01]  /*7c80*/  FMUL R4, R38, R8 ;  /* 0x0000000826047220 */ /* 0x000fe20000400000 */
[----:B------:R-:W-:Y:S01]  /*7c90*/  F2FP.BF16.F32.PACK_AB R52, R2, R0 ;  /* 0x000000000234723e */ /* 0x000fe200000010ff */
[----:B------:R-:W-:Y:S01]  /*7ca0*/  FFMA R7, R41, R40, R7 ;  /* 0x0000002829077223 */ /* 0x000fe20000000007 */
[----:B------:R-:W-:Y:S01]  /*7cb0*/  LOP3.LUT R40, R51, 0xffff0000, RZ, 0xc0, !PT ;  /* 0xffff000033287812 */ /* 0x000fe200078ec0ff */
[C---:B------:R-:W-:Y:S01]  /*7cc0*/  FMUL R5, R38.reuse, R9 ;  /* 0x0000000926057220 */ /* 0x040fe20000400000 */
[C---:B------:R-:W-:Y:S01]  /*7cd0*/  FMUL R6, R38.reuse, R10 ;  /* 0x0000000a26067220 */ /* 0x040fe20000400000 */
[----:B------:R-:W-:Y:S01]  /*7ce0*/  FMUL R11, R38, R11 ;  /* 0x0000000b260b7220 */ /* 0x000fe20000400000 */
[----:B------:R-:W-:Y:S01]  /*7cf0*/  F2FP.BF16.F32.PACK_AB R53, R7, R3 ;  /* 0x000000030735723e */ /* 0x000fe200000010ff */
[C---:B------:R-:W-:Y:S01]  /*7d00*/  FFMA R4, R41.reuse, R43, R4 ;  /* 0x0000002b29047223 */ /* 0x040fe20000000004 */
[C---:B------:R-:W-:Y:S01]  /*7d10*/  SHF.L.U32 R43, R56.reuse, 0x10, RZ ;  /* 0x00000010382b7819 */ /* 0x040fe200000006ff */
[----:B------:R-:W-:Y:S01]  /*7d20*/  FFMA R5, R41, R42, R5 ;  /* 0x0000002a29057223 */ /* 0x000fe20000000005 */
[----:B------:R-:W-:Y:S01]  /*7d30*/  LOP3.LUT R42, R57, 0xffff0000, RZ, 0xc0, !PT ;  /* 0xffff0000392a7812 */ /* 0x000fe200078ec0ff */
[----:B------:R-:W-:Y:S01]  /*7d40*/  FFMA R6, R41, R45, R6 ;  /* 0x0000002d29067223 */ /* 0x000fe20000000006 */
[----:B------:R-:W-:Y:S01]  /*7d50*/  SHF.L.U32 R45, R57, 0x10, RZ ;  /* 0x00000010392d7819 */ /* 0x000fe200000006ff */
[----:B------:R-:W-:Y:S01]  /*7d60*/  FFMA R11, R41, R40, R11 ;  /* 0x00000028290b7223 */ /* 0x000fe2000000000b */
[----:B------:R-:W-:Y:S01]  /*7d70*/  LOP3.LUT R40, R56, 0xffff0000, RZ, 0xc0, !PT ;  /* 0xffff000038287812 */ /* 0x000fe200078ec0ff */
[C---:B------:R-:W-:Y:S01]  /*7d80*/  FMUL R8, R38.reuse, R12 ;  /* 0x0000000c26087220 */ /* 0x040fe20000400000 */
[----:B------:R-:W-:Y:S01]  /*7d90*/  F2FP.BF16.F32.PACK_AB R54, R5, R4 ;  /* 0x000000040536723e */ /* 0x000fe200000010ff */
[C---:B------:R-:W-:Y:S01]  /*7da0*/  FMUL R9, R38.reuse, R13 ;  /* 0x0000000d26097220 */ /* 0x040fe20000400000 */
[----:B------:R-:W-:Y:S01]  /*7db0*/  F2FP.BF16.F32.PACK_AB R55, R11, R6 ;  /* 0x000000060b37723e */ /* 0x000fe200000010ff */
[C---:B------:R-:W-:Y:S01]  /*7dc0*/  FMUL R10, R38.reuse, R14 ;  /* 0x0000000e260a7220 */ /* 0x040fe20000400000 */
[----:B------:R-:W-:Y:S01]  /*7dd0*/  FMUL R15, R38, R15 ;  /* 0x0000000f260f7220 */ /* 0x000fe20000400000 */
[----:B------:R-:W-:Y:S01]  /*7de0*/  FFMA R8, R41, R43, R8 ;  /* 0x0000002b29087223 */ /* 0x000fe20000000008 */
[----:B------:R-:W-:Y:S01]  /*7df0*/  SHF.L.U32 R43, R59, 0x10, RZ ;  /* 0x000000103b2b7819 */ /* 0x000fe200000006ff */
[C---:B------:R-:W-:Y:S01]  /*7e00*/  FFMA R9, R41.reuse, R40, R9 ;  /* 0x0000002829097223 */ /* 0x040fe20000000009 */
[C---:B------:R-:W-:Y:S01]  /*7e10*/  SHF.L.U32 R40, R58.reuse, 0x10, RZ ;  /* 0x000000103a287819 */ /* 0x040fe200000006ff */
        /* <DEDUP_REMOVED lines=8> */
[----:B------:R-:W-:Y:S01]  /*7ea0*/  FMUL R14, R38, R18 ;  /* 0x00000012260e7220 */ /* 0x000fe20000400000 */
[----:B------:R-:W-:Y:S01]  /*7eb0*/  FFMA R12, R41, R40, R12 ;  /* 0x00000028290c7223 */ /* 0x000fe2000000000c */
[----:B------:R-:W-:Y:S01]  /*7ec0*/  LOP3.LUT R40, R59, 0xffff0000, RZ, 0xc0, !PT ;  /* 0xffff00003b287812 */ /* 0x000fe200078ec0ff */
[C---:B------:R-:W-:Y:S01]  /*7ed0*/  FFMA R13, R41.reuse, R42, R13 ;  /* 0x0000002a290d7223 */ /* 0x040fe2000000000d */
[----:B------:R-:W-:Y:S01]  /*7ee0*/  LOP3.LUT R42, R64, 0xffff0000, RZ, 0xc0, !PT ;  /* 0xffff0000402a7812 */ /* 0x000fe200078ec0ff */
[----:B------:R-:W-:Y:S01]  /*7ef0*/  FMUL R19, R38, R19 ;  /* 0x0000001326137220 */ /* 0x000fe20000400000 */
[----:B------:R-:W-:Y:S01]  /*7f00*/  FFMA R14, R41, R43, R14 ;  /* 0x0000002b290e7223 */ /* 0x000fe2000000000e */
[----:B------:R-:W-:Y:S01]  /*7f10*/  SHF.L.U32 R43, R64, 0x10, RZ ;  /* 0x00000010402b7819 */ /* 0x000fe200000006ff */
[----:B------:R1:W-:Y:S01]  /*7f20*/  STS.128 [R93], R52 ;  /* 0x000000345d007388 */ /* 0x0003e20000000c00 */
[----:B------:R-:W-:Y:S01]  /*7f30*/  F2FP.BF16.F32.PACK_AB R70, R13, R12 ;  /* 0x0000000c0d46723e */ /* 0x000fe200000010ff */
[C---:B------:R-:W-:Y:S01]  /*7f40*/  FMUL R16, R38.reuse, R20 ;  /* 0x0000001426107220 */ /* 0x040fe20000400000 */
        /* <DEDUP_REMOVED lines=8> */
[C---:B------:R-:W-:Y:S01]  /*7fd0*/  FFMA R17, R41.reuse, R42, R17 ;  /* 0x0000002a29117223 */ /* 0x040fe20000000011 */
[----:B------:R-:W-:Y:S01]  /*7fe0*/  FFMA R18, R41, R45, R18 ;  /* 0x0000002d29127223 */ /* 0x000fe20000000012 */
[----:B------:R1:W-:Y:S01]  /*7ff0*/  STS.128 [R92+0x10], R68 ;  /* 0x000010445c007388 */ /* 0x0003e20000000c00 */
[----:B------:R-:W-:Y:S01]  /*8000*/  SHF.L.U32 R45, R67, 0x10, RZ ;  /* 0x00000010432d7819 */ /* 0x000fe200000006ff */
[----:B------:R-:W-:Y:S01]  /*8010*/  FFMA R23, R41, R40, R23 ;  /* 0x0000002829177223 */ /* 0x000fe20000000017 */
[----:B------:R-:W-:Y:S01]  /*8020*/  LOP3.LUT R40, R66, 0xffff0000, RZ, 0xc0, !PT ;  /* 0xffff000042287812 */ /* 0x000fe200078ec0ff */
[C---:B------:R-:W-:Y:S01]  /*8030*/  FMUL R20, R38.reuse, R24 ;  /* 0x0000001826147220 */ /* 0x040fe20000400000 */
[----:B------:R-:W-:Y:S01]  /*8040*/  LOP3.LUT R42, R67, 0xffff0000, RZ, 0xc0, !PT ;  /* 0xffff0000432a7812 */ /* 0x000fe200078ec0ff */
[C---:B------:R-:W-:Y:S01]  /*8050*/  FMUL R21, R38.reuse, R25 ;  /* 0x0000001926157220 */ /* 0x040fe20000400000 */
[----:B------:R-:W-:Y:S01]  /*8060*/  F2FP.BF16.F32.PACK_AB R100, R17, R16 ;  /* 0x000000101164723e */ /* 0x000fe200000010ff */
[C---:B------:R-:W-:Y:S01]  /*8070*/  FMUL R22, R38.reuse, R26 ;  /* 0x0000001a26167220 */ /* 0x040fe20000400000 */
[----:B------:R-:W-:Y:S01]  /*8080*/  FMUL R27, R38, R27 ;  /* 0x0000001b261b7220 */ /* 0x000fe20000400000 */
[C---:B------:R-:W-:Y:S01]  /*8090*/  FFMA R20, R41.reuse, R43, R20 ;  /* 0x0000002b29147223 */ /* 0x040fe20000000014 */
[C---:B------:R-:W-:Y:S01]  /*80a0*/  FFMA R21, R41.reuse, R40, R21 ;  /* 0x0000002829157223 */ /* 0x040fe20000000015 */
[C---:B------:R-:W-:Y:S01]  /*80b0*/  FFMA R22, R41.reuse, R45, R22 ;  /* 0x0000002d29167223 */ /* 0x040fe20000000016 */
[----:B------:R-:W-:Y:S01]  /*80c0*/  FFMA R27, R41, R42, R27 ;  /* 0x0000002a291b7223 */ /* 0x000fe2000000001b */
[----:B------:R-:W-:Y:S01]  /*80d0*/  SHF.L.U32 R40, R72, 0x10, RZ ;  /* 0x0000001048287819 */ /* 0x000fe200000006ff */
[----:B------:R-:W-:Y:S01]  /*80e0*/  FMUL R24, R38, R28 ;  /* 0x0000001c26187220 */ /* 0x000fe20000400000 */
[----:B------:R-:W-:Y:S01]  /*80f0*/  LOP3.LUT R42, R72, 0xffff0000, RZ, 0xc0, !PT ;  /* 0xffff0000482a7812 */ /* 0x000fe200078ec0ff */
[C---:B------:R-:W-:Y:S01]  /*8100*/  FMUL R25, R38.reuse, R29 ;  /* 0x0000001d26197220 */ /* 0x040fe20000400000 */
[----:B------:R-:W-:Y:S01]  /*8110*/  SHF.L.U32 R43, R73, 0x10, RZ ;  /* 0x00000010492b7819 */ /* 0x000fe200000006ff */
[C---:B------:R-:W-:Y:S01]  /*8120*/  FMUL R26, R38.reuse, R30 ;  /* 0x0000001e261a7220 */ /* 0x040fe20000400000 */
[C---:B------:R-:W-:Y:S01]  /*8130*/  FFMA R24, R41.reuse, R40, R24 ;  /* 0x0000002829187223 */ /* 0x040fe20000000018 */
[----:B------:R-:W-:Y:S01]  /*8140*/  FFMA R25, R41, R42, R25 ;  /* 0x0000002a29197223 */ /* 0x000fe20000000019 */
[----:B------:R-:W-:Y:S01]  /*8150*/  LOP3.LUT R40, R73, 0xffff0000, RZ, 0xc0, !PT ;  /* 0xffff000049287812 */ /* 0x000fe200078ec0ff */
[----:B------:R-:W-:Y:S01]  /*8160*/  FFMA R26, R41, R43, R26 ;  /* 0x0000002b291a7223 */ /* 0x000fe2000000001a */
[----:B------:R-:W-:Y:S01]  /*8170*/  FMUL R31, R38, R31 ;  /* 0x0000001f261f7220 */ /* 0x000fe20000400000 */
[----:B------:R-:W-:Y:S01]  /*8180*/  SHF.L.U32 R43, R74, 0x10, RZ ;  /* 0x000000104a2b7819 */ /* 0x000fe200000006ff */
[----:B------:R-:W-:Y:S01]  /*8190*/  FMUL R28, R38, R32 ;  /* 0x00000020261c7220 */ /* 0x000fe20000400000 */
[----:B------:R-:W-:Y:S01]  /*81a0*/  LOP3.LUT R42, R74, 0xffff0000, RZ, 0xc0, !PT ;  /* 0xffff00004a2a7812 */ /* 0x000fe200078ec0ff */
[C---:B------:R-:W-:Y:S01]  /*81b0*/  FMUL R29, R38.reuse, R33 ;  /* 0x00000021261d7220 */ /* 0x040fe20000400000 */
[----:B------:R-:W-:Y:S01]  /*81c0*/  SHF.L.U32 R45, R75, 0x10, RZ ;  /* 0x000000104b2d7819 */ /* 0x000fe200000006ff */
[C---:B------:R-:W-:Y:S01]  /*81d0*/  FMUL R30, R38.reuse, R34 ;  /* 0x00000022261e7220 */ /* 0x040fe20000400000 */
[----:B------:R-:W-:Y:S01]  /*81e0*/  FFMA R31, R41, R40, R31 ;  /* 0x00000028291f7223 */ /* 0x000fe2000000001f */
[----:B------:R-:W-:Y:S01]  /*81f0*/  FMUL R35, R38, R35 ;  /* 0x0000002326237220 */ /* 0x000fe20000400000 */
[----:B------:R-:W-:Y:S01]  /*8200*/  F2FP.BF16.F32.PACK_AB R101, R23, R18 ;  /* 0x000000121765723e */ /* 0x000fe200000010ff */
[----:B------:R-:W-:Y:S01]  /*8210*/  FFMA R28, R41, R43, R28 ;  /* 0x0000002b291c7223 */ /* 0x000fe2000000001c */
[----:B------:R-:W-:Y:S01]  /*8220*/  F2FP.BF16.F32.PACK_AB R102, R21, R20 ;  /* 0x000000141566723e */ /* 0x000fe200000010ff */
[----:B------:R-:W-:Y:S01]  /*8230*/  FFMA R29, R41, R42, R29 ;  /* 0x0000002a291d7223 */ /* 0x000fe2000000001d */
[----:B------:R-:W-:Y:S01]  /*8240*/  F2FP.BF16.F32.PACK_AB R103, R27, R22 ;  /* 0x000000161b67723e */ /* 0x000fe200000010ff */
[C---:B------:R-:W-:Y:S01]  /*8250*/  FFMA R30, R41.reuse, R45, R30 ;  /* 0x0000002d291e7223 */ /* 0x040fe2000000001e */
[----:B------:R-:W-:Y:S01]  /*8260*/  FFMA R35, R41, R44, R35 ;  /* 0x0000002c29237223 */ /* 0x000fe20000000023 */
[----:B------:R-:W-:Y:S02]  /*8270*/  F2FP.BF16.F32.PACK_AB R104, R25, R24 ;  /* 0x000000181968723e */ /* 0x000fe400000010ff */
[----:B------:R1:W-:Y:S01]  /*8280*/  STS.128 [R91+0x20], R100 ;  /* 0x000020645b007388 */ /* 0x0003e20000000c00 */
[----:B------:R-:W-:Y:S02]  /*8290*/  F2FP.BF16.F32.PACK_AB R105, R31, R26 ;  /* 0x0000001a1f69723e */ /* 0x000fe400000010ff */
[----:B------:R-:W-:Y:S02]  /*82a0*/  F2FP.BF16.F32.PACK_AB R106, R29, R28 ;  /* 0x0000001c1d6a723e */ /* 0x000fe400000010ff */
[----:B------:R-:W-:Y:S05]  /*82b0*/  F2FP.BF16.F32.PACK_AB R107, R35, R30 ;  /* 0x0000001e236b723e */ /* 0x000fea00000010ff */
[----:B------:R1:W-:Y:S01]  /*82c0*/  STS.128 [R87+0x30], R104 ;  /* 0x0000306857007388 */ /* 0x0003e20000000c00 */
[----:B------:R-:W-:Y:S01]  /*82d0*/  @!PT LDS RZ, [RZ] ;  /* 0x00000000fffff984 */ /* 0x000fe20000000800 */
[----:B------:R-:W-:Y:S01]  /*82e0*/  @!PT LDS RZ, [RZ] ;  /* 0x00000000fffff984 */ /* 0x000fe20000000800 */
[----:B------:R-:W-:Y:S01]  /*82f0*/  @!PT LDS RZ, [RZ] ;  /* 0x00000000fffff984 */ /* 0x000fe20000000800 */
[----:B------:R-:W-:Y:S01]  /*8300*/  @!PT LDS RZ, [RZ] ;  /* 0x00000000fffff984 */ /* 0x000fe20000000800 */
[----:B------:R3:W-:Y:S07]  /*8310*/  MEMBAR.ALL.CTA ;  /* 0x0000000000007992 */ /* 0x0007ee0000008000 */
[----:B---3--:R-:W3:Y:S02]  /*8320*/  FENCE.VIEW.ASYNC.S ;  /* 0x00000000000073c6 */ /* 0x008ee40000000000 */
[----:B---3--:R-:W-:Y:S06]  /*8330*/  BAR.SYNC.DEFER_BLOCKING 0x1, 0x80 ;  /* 0x0042000000007b1d */ /* 0x008fec0000010000 */
[----:B------:R-:W-:Y:S05]  /*8340*/  @P0 BRA `(.L_x_143) ;  /* 0x0000000000280947 */ /* 0x000fea0003800000 */
[----:B------:R-:W3:Y:S01]  /*8350*/  LDCU.64 UR6, c[0x0][0x348] ;  /* 0x00006900ff0677ac */ /* 0x000ee20008000a00 */
[----:B------:R-:W-:Y:S01]  /*8360*/  UIADD3 UR4, UPT, UPT, UR43, 0x400, URZ ;  /* 0x000004002b047890 */ /* 0x000fe2000fffe0ff */
[----:B------:R-:W-:Y:S05]  /*8370*/  UMOV UR51, UR44 ;  /* 0x0000002c00337c82 */ /* 0x000fea0008000000 */
[----:B------:R-:W-:Y:S04]  /*8380*/  MOV R84, UR4 ;  /* 0x0000000400547c02 */ /* 0x000fe80008000f00 */
[----:B------:R-:W-:Y:S01]  /*8390*/  R2UR UR48, R84 ;  /* 0x00000000543072ca */ /* 0x000fe200000e0000 */
[----:B---3--:R-:W-:Y:S04]  /*83a0*/  UIADD3 UR4, UP0, UPT, UR6, 0xa80, URZ ;  /* 0x00000a8006047890 */ /* 0x008fe8000ff1e0ff */
[----:B------:R-:W-:Y:S09]  /*83b0*/  UIADD3.X UR5, UPT, UPT, URZ, UR7, URZ, UP0, !UPT ;  /* 0x00000007ff057290 */ /* 0x000ff200087fe4ff */
[----:B------:R3:W-:Y:S01]  /*83c0*/  UTMASTG.3D [UR48], [UR4] ;  /* 0x00000030040073b5 */ /* 0x0007e20008010000 */
[----:B------:R0:W-:Y:S01]  /*83d0*/  UTMACMDFLUSH ;  /* 0x00000000000079b7 */ /* 0x0001e20000000000 */
[----:B---3--:R-:W-:Y:S04]  /*83e0*/  DEPBAR.LE SB0, 0x1 ;  /* 0x000080400000791a */ /* 0x008fe80000000000 */
.L_x_143:
[----:B------:R-:W-:Y:S05]  /*83f0*/  BSYNC.RECONVERGENT B0 ;  /* 0x0000000000007941 */ /* 0x000fea0003800200 */
.L_x_142:
[----:B------:R-:W-:Y:S01]  /*8400*/  BAR.SYNC.DEFER_BLOCKING 0x1, 0x80 ;  /* 0x0042000000007b1d */ /* 0x000fe20000010000 */
[----:B------:R-:W-:Y:S01]  /*8410*/  ISETP.NE.AND P1, PT, R98, RZ, PT ;  /* 0x000000ff6200720c */ /* 0x000fe20003f25270 */
[----:B------:R-:W-:Y:S01]  /*8420*/  UISETP.NE.AND UP0, UPT, UR47, URZ, UPT ;  /* 0x000000ff2f00728c */ /* 0x000fe2000bf05270 */
[----:B------:R-:W-:Y:S11]  /*8430*/  LEA R3, R46, UR43, 0x3 ;  /* 0x0000002b2e037c11 */ /* 0x000ff6000f8e18ff */
[----:B------:R-:W-:Y:S01]  /*8440*/  @P1 SHF.L.U32 R2, R90, 0x1f, RZ ;  /* 0x0000001f5a021819 */ /* 0x000fe200000006ff */
[----:B------:R-:W-:Y:S06]  /*8450*/  BRA.U !UP0, `(.L_x_144) ;  /* 0x0000000108247547 */ /* 0x000fec000b800000 */
[----:B------:R-:W-:Y:S01]  /*8460*/  IMAD.U32 R5, RZ, RZ, UR46 ;  /* 0x0000002eff057e24 */ /* 0x000fe2000f8e00ff */
[----:B------:R-:W-:Y:S01]  /*8470*/  MOV R0, UR53 ;  /* 0x0000003500007c02 */ /* 0x000fe20008000f00 */
[----:B------:R-:W-:Y:S03]  /*8480*/  UIADD3 UR4, UPT, UPT, UR46, 0x1, URZ ;  /* 0x000000012e047890 */ /* 0x000fe6000fffe0ff */
[----:B------:R-:W-:Y:S01]  /*8490*/  @P1 LEA R5, R5, UR43, 0x3 ;  /* 0x0000002b05051c11 */ /* 0x000fe2000f8e18ff */
[----:B------:R-:W-:Y:S04]  /*84a0*/  UISETP.NE.AND UP0, UPT, UR4, 0x4, UPT ;  /* 0x000000040400788c */ /* 0x000fe8000bf05270 */
[----:B------:R-:W-:Y:S01]  /*84b0*/  @P1 VIADD R5, R5, 0x1d0 ;  /* 0x000001d005051836 */ /* 0x000fe20000000000 */
[----:B------:R-:W-:Y:S04]  /*84c0*/  USEL UR46, UR4, URZ, UP0 ;  /* 0x000000ff042e7287 */ /* 0x000fe80008000000 */
[----:B------:R-:W-:Y:S04]  /*84d0*/  @P1 PRMT R0, R0, 0x654, R5 ;  /* 0x0000065400001816 */ /* 0x000fe80000000005 */
[----:B------:R3:W-:Y:S04]  /*84e0*/  @P1 SYNCS.ARRIVE.TRANS64.RED.A1T0 RZ, [R0+URZ], RZ ;  /* 0x000000ff00ff19a7 */ /* 0x0007e800081004ff */
.L_x_144:
[----:B------:R-:W4:Y:S01]  /*84f0*/  @P1 SYNCS.PHASECHK.TRANS64.TRYWAIT P0, [R3+URZ+0x1b0], R2 ;  /* 0x0001b002030015a7 */ /* 0x000f2200080011ff */
[----:B------:R-:W-:Y:S01]  /*8500*/  BSSY B1, `(.L_x_145) ;  /* 0x0000016000017945 */ /* 0x000fe20003800000 */
[----:B----4-:R-:W-:Y:S03]  /*8510*/  @P1 SEL R47, RZ, 0x1, !P0 ;  /* 0x00000001ff2f1807 */ /* 0x010fe60004000000 */
[----:B------:R-:W-:Y:S05]  /*8520*/  @!P1 BRA `(.L_x_146) ;  /* 0x00000000004c9947 */ /* 0x000fea0003800000 */
[----:B------:R-:W-:Y:S01]  /*8530*/  ISETP.NE.AND P0, PT, R47, RZ, PT ;  /* 0x000000ff2f00720c */ /* 0x000fe20003f05270 */
[----:B------:R-:W-:Y:S01]  /*8540*/  BSSY B0, `(.L_x_147) ;  /* 0x000000b000007945 */ /* 0x000fe20003800000 */
[----:B------:R-:W-:Y:S11]  /*8550*/  ISETP.NE.AND P1, PT, R60, RZ, PT ;  /* 0x000000ff3c00720c */ /* 0x000ff60003f25270 */
[----:B------:R-:W-:Y:S02]  /*8560*/  @!UPT UIADD3 URZ, UPT, UPT, URZ, URZ, URZ ;  /* 0x000000fffffff290 */ /* 0x000fe4000fffe0ff */
[C---:B------:R-:W-:Y:S01]  /*8570*/  @P1 IMAD R6, R46.reuse, 0x2000, R93 ;  /* 0x000020002e061824 */ /* 0x040fe200078e025d */
[C---:B------:R-:W-:Y:S01]  /*8580*/  @P1 LEA R4, R46.reuse, R91, 0xd ;  /* 0x0000005b2e041211 */ /* 0x040fe200078e68ff */
[C---:B------:R-:W-:Y:S02]  /*8590*/  @P1 IMAD R5, R46.reuse, 0x2000, R92 ;  /* 0x000020002e051824 */ /* 0x040fe400078e025c */
[----:B------:R-:W-:Y:S01]  /*85a0*/  @P1 IMAD R2, R46, 0x2000, R87 ;  /* 0x000020002e021824 */ /* 0x000fe200078e0257 */
[----:B------:R-:W-:Y:S06]  /*85b0*/  @P0 BRA `(.L_x_148) ;  /* 0x00000000000c0947 */ /* 0x000fec0003800000 */
[----:B---3--:R-:W-:Y:S04]  /*85c0*/  SHF.L.U32 R0, R90, 0x1f, RZ ;  /* 0x0000001f5a007819 */ /* 0x008fe800000006ff */
[----:B------:R-:W3:Y:S02]  /*85d0*/  SYNCS.PHASECHK.TRANS64.TRYWAIT P0, [R3+URZ+0x1b0], R0 ;  /* 0x0001b000030075a7 */ /* 0x000ee400080011ff */
[----:B---3--:R-:W-:Y:S05]  /*85e0*/  @!P0 BRA `(.L_x_149) ;  /* 0x0000003800c08947 */ /* 0x008fea0003800000 */
.L_x_148:
[----:B------:R-:W-:Y:S05]  /*85f0*/  BSYNC B0 ;  /* 0x0000000000007941 */ /* 0x000fea0003800000 */
.L_x_147:
[----:B------:R-:W-:Y:S02]  /*8600*/  ISETP.NE.AND P0, PT, R60, RZ, PT ;  /* 0x000000ff3c00720c */ /* 0x000fe40003f05270 */
[----:B------:R-:W-:Y:S11]  /*8610*/  IADD3 R46, PT, PT, R46, 0x1, RZ ;  /* 0x000000012e2e7810 */ /* 0x000ff60007ffe0ff */
[----:B------:R4:W1:Y:S04]  /*8620*/  @P0 LDS.128 R48, [R6] ;  /* 0x0000000006300984 */ /* 0x0008680000000c00 */
[----:B------:R4:W1:Y:S04]  /*8630*/  @P0 LDS.128 R56, [R5+0x10] ;  /* 0x0000100005380984 */ /* 0x0008680000000c00 */
[----:B------:R4:W1:Y:S04]  /*8640*/  @P0 LDS.128 R64, [R4+0x20] ;  /* 0x0000200004400984 */ /* 0x0008680000000c00 */
[----:B------:R4:W1:Y:S02]  /*8650*/  @P0 LDS.128 R72, [R2+0x30] ;  /* 0x0000300002480984 */ /* 0x0008640000000c00 */
.L_x_146:
[----:B------:R-:W-:Y:S05]  /*8660*/  BSYNC B1 ;  /* 0x0000000000017941 */ /* 0x000fea0003800000 */
.L_x_145:
[----:B---3--:R-:W-:Y:S05]  /*8670*/  VIADD R0, R39, 0x20 ;  /* 0x0000002027007836 */ /* 0x008fea0000000000 */
[----:B------:R-:W-:Y:S04]  /*8680*/  SHF.R.U32.HI R0, RZ, 0x15, R0 ;  /* 0x00000015ff007819 */ /* 0x000fe80000011600 */
[----:B------:R-:W-:Y:S11]  /*8690*/  LOP3.LUT P0, RZ, R0, 0x3, R81, 0x48, !PT ;  /* 0x0000000300ff7812 */ /* 0x000ff60007804851 */
[----:B------:R-:W-:Y:S02]  /*86a0*/  @!UPT UIADD3 URZ, UPT, UPT, URZ, URZ, URZ ;  /* 0x000000fffffff290 */ /* 0x000fe4000fffe0ff */
[----:B------:R-:W-:Y:S05]  /*86b0*/  @!P0 BRA `(.L_x_150) ;  /* 0x0000000000408947 */ /* 0x000fea0003800000 */
[----:B------:R-:W3:Y:S01]  /*86c0*/  LDCU.64 UR8, c[0x4][0x70] ;  /* 0x01000e00ff0877ac */ /* 0x000ee20008000a00 */
[----:B------:R-:W-:Y:S01]  /*86d0*/  MOV R3, 0x0 ;  /* 0x0000000000037802 */ /* 0x000fe20000000f00 */
[----:B------:R-:W-:Y:S02]  /*86e0*/  HFMA2 R12, -RZ, RZ, 0, 5.9604644775390625e-08 ;  /* 0x00000001ff0c7431 */ /* 0x000fe400000001ff */
[----:B------:R-:W-:Y:S02]  /*86f0*/  IMAD.MOV.U32 R8, RZ, RZ, 0x192 ;  /* 0x00000192ff087424 */ /* 0x000fe400078e00ff */
[----:B------:R-:W-:Y:S01]  /*8700*/  IMAD.MOV.U32 R13, RZ, RZ, RZ ;  /* 0x000000ffff0d7224 */ /* 0x000fe200078e00ff */
[----:B------:R-:W5:Y:S01]  /*8710*/  LDCU.64 UR6, c[0x4][0x78] ;  /* 0x01000f00ff0677ac */ /* 0x000f620008000a00 */
[----:B----4-:R-:W4:Y:S01]  /*8720*/  LDC.64 R2, c[0x4][R3] ;  /* 0x0100000003027b82 */ /* 0x010f220000000a00 */
[----:B------:R-:W2:Y:S01]  /*8730*/  LDCU.64 UR4, c[0x4][0x10] ;  /* 0x01000200ff0477ac */ /* 0x000ea20008000a00 */
[----:B---3--:R-:W-:Y:S01]  /*8740*/  MOV R5, UR9 ;  /* 0x0000000900057c02 */ /* 0x008fe20008000f00 */
[----:B------:R-:W-:Y:S01]  /*8750*/  IMAD.U32 R4, RZ, RZ, UR8 ;  /* 0x00000008ff047e24 */ /* 0x000fe2000f8e00ff */
[----:B-----5:R-:W-:Y:S01]  /*8760*/  MOV R7, UR7 ;  /* 0x0000000700077c02 */ /* 0x020fe20008000f00 */
[----:B------:R-:W-:Y:S01]  /*8770*/  IMAD.U32 R6, RZ, RZ, UR6 ;  /* 0x00000006ff067e24 */ /* 0x000fe2000f8e00ff */
[----:B--2---:R-:W-:Y:S01]  /*8780*/  MOV R11, UR5 ;  /* 0x00000005000b7c02 */ /* 0x004fe20008000f00 */
[----:B------:R-:W-:Y:S02]  /*8790*/  IMAD.U32 R10, RZ, RZ, UR4 ;  /* 0x00000004ff0a7e24 */ /* 0x000fe4000f8e00ff */
[----:B------:R-:W-:Y:S07]  /*87a0*/  LEPC R20, `(.L_x_150) ;  /* 0x000000001014794e */ /* 0x000fee0000000000 */
[----:B-1--4-:R-:W-:Y:S05]  /*87b0*/  CALL.ABS.NOINC R2 ;  /* 0x0000000002007343 */ /* 0x012fea0003c00000 */
.L_x_150:
[C---:B-1----:R-:W-:Y:S01]  /*87c0*/  SHF.L.U32 R40, R48.reuse, 0x10, RZ ;  /* 0x0000001030287819 */ /* 0x042fe200000006ff */
[----:B------:R-:W-:Y:S05]  /*87d0*/  WARPSYNC.ALL ;  /* 0x0000000000007948 */ /* 0x000fea0003800000 */
[----:B------:R-:W-:Y:S01]  /*87e0*/  R2UR UR4, R39 ;  /* 0x00000000270472ca */ /* 0x000fe200000e0000 */
[----:B------:R-:W-:Y:S01]  /*87f0*/  BSSY.RECONVERGENT B0, `(.L_x_151) ;  /* 0x0000090000007945 */ /* 0x000fe20003800200 */
[----:B------:R-:W-:Y:S02]  /*8800*/  LOP3.LUT R43, R48, 0xffff0000, RZ, 0xc0, !PT ;  /* 0xffff0000302b7812 */ /* 0x000fe400078ec0ff */
[----:B------:R-:W-:Y:S02]  /*8810*/  LOP3.LUT R42, R49, 0xffff0000, RZ, 0xc0, !PT ;  /* 0xffff0000312a7812 */ /* 0x000fe400078ec0ff */
[----:B------:R-:W-:Y:S02]  /*8820*/  SHF.L.U32 R45, R51, 0x10, RZ ;  /* 0x00000010332d7819 */ /* 0x000fe400000006ff */
[----:B------:R-:W-:Y:S02]  /*8830*/  ISETP.NE.AND P6, PT, R98, RZ, PT ;  /* 0x000000ff6200720c */ /* 0x000fe40003fc5270 */
[----:B------:R-:W-:Y:S02]  /*8840*/  MOV R52, UR46 ;  /* 0x0000002e00347c02 */ /* 0x000fe40008000f00 */
[----:B------:R-:W-:Y:S01]  /*8850*/  MOV R61, UR53 ;  /* 0x00000035003d7c02 */ /* 0x000fe20008000f00 */
[----:B----4-:R-:W1:Y:S01]  /*8860*/  LDTM.x32 R4, tmem[UR4+0x20] ;  /* 0x00002004000479ee */ /* 0x010e6200082c0000 */
[----:B------:R-:W-:Y:S02]  /*8870*/  LOP3.LUT R44, R75, 0xffff0000, RZ, 0xc0, !PT ;  /* 0xffff00004b2c7812 */ /* 0x000fe400078ec0ff */
[----:B------:R-:W-:Y:S02]  /*8880*/  ISETP.NE.AND P0, PT, R95, RZ, PT ;  /* 0x000000ff5f00720c */ /* 0x000fe40003f05270 */
[----:B------:R-:W-:Y:S03]  /*8890*/  LEA R62, R46, UR43, 0x3 ;  /* 0x0000002b2e3e7c11 */ /* 0x000fe6000f8e18ff */
[----:B------:R-:W-:Y:S02]  /*88a0*/  @P6 LEA R52, R52, UR43, 0x3 ;  /* 0x0000002b34346c11 */ /* 0x000fe4000f8e18ff */
[----:B------:R-:W-:Y:S02]  /*88b0*/  @P6 SHF.L.U32 R63, R90, 0x1f, RZ ;  /* 0x0000001f5a3f6819 */ /* 0x000fe400000006ff */
[----:B------:R-:W-:Y:S04]  /*88c0*/  @P6 IADD3 R52, PT, PT, R52, 0x1d0, RZ ;  /* 0x000001d034346810 */ /* 0x000fe80007ffe0ff */
[----:B------:R-:W-:Y:S01]  /*88d0*/  @P6 PRMT R61, R61, 0x654, R52 ;  /* 0x000006543d3d6816 */ /* 0x000fe20000000034 */
[C---:B-1----:R-:W-:Y:S01]  /*88e0*/  FMUL R0, R38.reuse, R4 ;  /* 0x0000000426007220 */ /* 0x042fe20000400000 */
[C---:B------:R-:W-:Y:S01]  /*88f0*/  FMUL R2, R38.reuse, R5 ;  /* 0x0000000526027220 */ /* 0x040fe20000400000 */
[C---:B------:R-:W-:Y:S01]  /*8900*/  FMUL R3, R38.reuse, R6 ;  /* 0x0000000626037220 */ /* 0x040fe20000400000 */
[----:B------:R-:W-:Y:S01]  /*8910*/  FMUL R7, R38, R7 ;  /* 0x0000000726077220 */ /* 0x000fe20000400000 */
[----:B------:R-:W-:Y:S01]  /*8920*/  FFMA R0, R41, R40, R0 ;  /* 0x0000002829007223 */ /* 0x000fe20000000000 */
[----:B------:R-:W-:Y:S01]  /*8930*/  SHF.L.U32 R40, R49, 0x10, RZ ;  /* 0x0000001031287819 */ /* 0x000fe200000006ff */
[C---:B------:R-:W-:Y:S01]  /*8940*/  FFMA R2, R41.reuse, R43, R2 ;  /* 0x0000002b29027223 */ /* 0x040fe20000000002 */
[----:B------:R-:W-:Y:S01]  /*8950*/  SHF.L.U32 R43, R50, 0x10, RZ ;  /* 0x00000010322b7819 */ /* 0x000fe200000006ff */
[C---:B------:R-:W-:Y:S01]  /*8960*/  FMUL R4, R38.reuse, R8 ;  /* 0x0000000826047220 */ /* 0x040fe20000400000 */
[----:B------:R-:W-:Y:S01]  /*8970*/  FMUL R5, R38, R9 ;  /* 0x0000000926057220 */ /* 0x000fe20000400000 */
[C---:B------:R-:W-:Y:S01]  /*8980*/  FFMA R3, R41.reuse, R40, R3 ;  /* 0x0000002829037223 */ /* 0x040fe20000000003 */
[----:B------:R-:W-:Y:S01]  /*8990*/  LOP3.LUT R40, R50, 0xffff0000, RZ, 0xc0, !PT ;  /* 0xffff000032287812 */ /* 0x000fe200078ec0ff */
[----:B------:R-:W-:Y:S01]  /*89a0*/  FFMA R7, R41, R42, R7 ;  /* 0x0000002a29077223 */ /* 0x000fe20000000007 */
[----:B------:R-:W-:Y:S01]  /*89b0*/  LOP3.LUT R42, R51, 0xffff0000, RZ, 0xc0, !PT ;  /* 0xffff0000332a7812 */ /* 0x000fe200078ec0ff */
[----:B------:R-:W-:Y:S01]  /*89c0*/  FMUL R6, R38, R10 ;  /* 0x0000000a26067220 */ /* 0x000fe20000400000 */
[----:B------:R-:W-:Y:S01]  /*89d0*/  F2FP.BF16.F32.PACK_AB R52, R2, R0 ;  /* 0x000000000234723e */ /* 0x000fe200000010ff */
[----:B------:R-:W-:Y:S01]  /*89e0*/  FMUL R11, R38, R11 ;  /* 0x0000000b260b7220 */ /* 0x000fe20000400000 */
[----:B------:R-:W-:Y:S01]  /*89f0*/  F2FP.BF16.F32.PACK_AB R53, R7, R3 ;  /* 0x000000030735723e */ /* 0x000fe200000010ff */
        /* <DEDUP_REMOVED lines=20> */
[C---:B------:R-:W-:Y:S01]  /*8b40*/  FMUL R12, R38.reuse, R16 ;  /* 0x00000010260c7220 */ /* 0x040fe20000400000 */
        /* <DEDUP_REMOVED lines=13> */
[----:B------:R1:W-:Y:S01]  /*8c20*/  STS.128 [R93+0x2000], R52 ;  /* 0x002000345d007388 */ /* 0x0003e20000000c00 */
[----:B------:R-:W-:Y:S01]  /*8c30*/  F2FP.BF16.F32.PACK_AB R70, R13, R12 ;  /* 0x0000000c0d46723e */ /* 0x000fe200000010ff */
[----:B------:R-:W-:Y:S01]  /*8c40*/  FFMA R19, R41, R40, R19 ;  /* 0x0000002829137223 */ /* 0x000fe20000000013 */
[----:B------:R-:W-:Y:S01]  /*8c50*/  LOP3.LUT R40, R64, 0xffff0000, RZ, 0xc0, !PT ;  /* 0xffff000040287812 */ /* 0x000fe200078ec0ff */
[C---:B------:R-:W-:Y:S01]  /*8c60*/  FMUL R16, R38.reuse, R20 ;  /* 0x0000001426107220 */ /* 0x040fe20000400000 */
[C---:B------:R-:W-:Y:S01]  /*8c70*/  FMUL R17, R38.reuse, R21 ;  /* 0x0000001526117220 */ /* 0x040fe20000400000 */
[C---:B------:R-:W-:Y:S01]  /*8c80*/  FMUL R18, R38.reuse, R22 ;  /* 0x0000001626127220 */ /* 0x040fe20000400000 */
[----:B------:R-:W-:Y:S01]  /*8c90*/  F2FP.BF16.F32.PACK_AB R71, R19, R14 ;  /* 0x0000000e1347723e */ /* 0x000fe200000010ff */
[----:B------:R-:W-:Y:S01]  /*8ca0*/  FMUL R23, R38, R23 ;  /* 0x0000001726177220 */ /* 0x000fe20000400000 */
[----:B------:R-:W-:Y:S01]  /*8cb0*/  FFMA R16, R41, R43, R16 ;  /* 0x0000002b29107223 */ /* 0x000fe20000000010 */
[----:B------:R-:W-:Y:S01]  /*8cc0*/  SHF.L.U32 R43, R67, 0x10, RZ ;  /* 0x00000010432b7819 */ /* 0x000fe200000006ff */
[C---:B------:R-:W-:Y:S01]  /*8cd0*/  FFMA R17, R41.reuse, R40, R17 ;  /* 0x0000002829117223 */ /* 0x040fe20000000011 */
[----:B------:R1:W-:Y:S01]  /*8ce0*/  STS.128 [R92+0x2010], R68 ;  /* 0x002010445c007388 */ /* 0x0003e20000000c00 */
        /* <DEDUP_REMOVED lines=8> */
[C---:B------:R-:W-:Y:S01]  /*8d70*/  FMUL R22, R38.reuse, R26 ;  /* 0x0000001a26167220 */ /* 0x040fe20000400000 */
[----:B------:R-:W-:Y:S01]  /*8d80*/  FFMA R20, R41, R40, R20 ;  /* 0x0000002829147223 */ /* 0x000fe20000000014 */
[----:B------:R-:W-:Y:S01]  /*8d90*/  LOP3.LUT R40, R67, 0xffff0000, RZ, 0xc0, !PT ;  /* 0xffff000043287812 */ /* 0x000fe200078ec0ff */
[C---:B------:R-:W-:Y:S01]  /*8da0*/  FFMA R21, R41.reuse, R42, R21 ;  /* 0x0000002a29157223 */ /* 0x040fe20000000015 */
[C---:B------:R-:W-:Y:S01]  /*8db0*/  FFMA R22, R41.reuse, R43, R22 ;  /* 0x0000002b29167223 */ /* 0x040fe20000000016 */
[----:B------:R-:W-:Y:S01]  /*8dc0*/  FMUL R27, R38, R27 ;  /* 0x0000001b261b7220 */ /* 0x000fe20000400000 */
[----:B------:R-:W-:Y:S01]  /*8dd0*/  SHF.L.U32 R43, R72, 0x10, RZ ;  /* 0x00000010482b7819 */ /* 0x000fe200000006ff */
[----:B------:R-:W-:Y:S01]  /*8de0*/  FMUL R24, R38, R28 ;  /* 0x0000001c26187220 */ /* 0x000fe20000400000 */
[----:B------:R-:W-:Y:S01]  /*8df0*/  LOP3.LUT R42, R72, 0xffff0000, RZ, 0xc0, !PT ;  /* 0xffff0000482a7812 */ /* 0x000fe200078ec0ff */
[C---:B------:R-:W-:Y:S01]  /*8e00*/  FMUL R25, R38.reuse, R29 ;  /* 0x0000001d26197220 */ /* 0x040fe20000400000 */
[C---:B------:R-:W-:Y:S01]  /*8e10*/  FMUL R26, R38.reuse, R30 ;  /* 0x0000001e261a7220 */ /* 0x040fe20000400000 */
[C---:B------:R-:W-:Y:S01]  /*8e20*/  FFMA R27, R41.reuse, R40, R27 ;  /* 0x00000028291b7223 */ /* 0x040fe2000000001b */
[----:B------:R-:W-:Y:S01]  /*8e30*/  FFMA R24, R41, R43, R24 ;  /* 0x0000002b29187223 */ /* 0x000fe20000000018 */
[----:B------:R-:W-:Y:S01]  /*8e40*/  LOP3.LUT R40, R73, 0xffff0000, RZ, 0xc0, !PT ;  /* 0xffff000049287812 */ /* 0x000fe200078ec0ff */
[C---:B------:R-:W-:Y:S01]  /*8e50*/  FFMA R25, R41.reuse, R42, R25 ;  /* 0x0000002a29197223 */ /* 0x040fe20000000019 */
[----:B------:R-:W-:Y:S01]  /*8e60*/  FMUL R31, R38, R31 ;  /* 0x0000001f261f7220 */ /* 0x000fe20000400000 */
[----:B------:R-:W-:Y:S01]  /*8e70*/  SHF.L.U32 R43, R74, 0x10, RZ ;  /* 0x000000104a2b7819 */ /* 0x000fe200000006ff */
[----:B------:R-:W-:Y:S01]  /*8e80*/  FFMA R26, R41, R45, R26 ;  /* 0x0000002d291a7223 */ /* 0x000fe2000000001a */
        /* <DEDUP_REMOVED lines=29> */
[----:B------:R-:W-:Y:S02]  /*9060*/  UIADD3 UR9, UPT, UPT, UR49, 0x20, URZ ;  /* 0x0000002031097890 */ /* 0x000fe4000fffe0ff */
[----:B------:R-:W-:Y:S01]  /*9070*/  UIADD3 UR8, UPT, UPT, UR43, 0x2400, URZ ;  /* 0x000024002b087890 */ /* 0x000fe2000fffe0ff */
[----:B------:R-:W-:Y:S01]  /*9080*/  UMOV UR10, UR50 ;  /* 0x00000032000a7c82 */ /* 0x000fe20008000000 */
[----:B------:R-:W-:Y:S01]  /*9090*/  UMOV UR11, UR44 ;  /* 0x0000002c000b7c82 */ /* 0x000fe20008000000 */
[----:B---3--:R-:W-:Y:S04]  /*90a0*/  UIADD3 UR4, UP0, UPT, UR6, 0xa80, URZ ;  /* 0x00000a8006047890 */ /* 0x008fe8000ff1e0ff */
[----:B------:R-:W-:Y:S09]  /*90b0*/  UIADD3.X UR5, UPT, UPT, URZ, UR7, URZ, UP0, !UPT ;  /* 0x00000007ff057290 */ /* 0x000ff200087fe4ff */
[----:B------:R3:W-:Y:S01]  /*90c0*/  UTMASTG.3D [UR8], [UR4] ;  /* 0x00000008040073b5 */ /* 0x0007e20008010000 */
[----:B------:R0:W-:Y:S01]  /*90d0*/  UTMACMDFLUSH ;  /* 0x00000000000079b7 */ /* 0x0001e20000000000 */
[----:B---3--:R-:W-:Y:S04]  /*90e0*/  DEPBAR.LE SB0, 0x1 ;  /* 0x000080400000791a */ /* 0x008fe80000000000 */
.L_x_152:
[----:B------:R-:W-:Y:S05]  /*90f0*/  BSYNC.RECONVERGENT B0 ;  /* 0x0000000000007941 */ /* 0x000fea0003800200 */
.L_x_151:
[----:B------:R-:W-:Y:S01]  /*9100*/  BAR.SYNC.DEFER_BLOCKING 0x1, 0x80 ;  /* 0x0042000000007b1d */ /* 0x000fe20000010000 */
[----:B------:R-:W-:Y:S04]  /*9110*/  UIADD3 UR4, UPT, UPT, UR46, 0x1, URZ ;  /* 0x000000012e047890 */ /* 0x000fe8000fffe0ff */
[----:B------:R-:W-:Y:S04]  /*9120*/  UISETP.NE.AND UP0, UPT, UR4, 0x4, UPT ;  /* 0x000000040400788c */ /* 0x000fe8000bf05270 */
[----:B------:R-:W-:Y:S01]  /*9130*/  USEL UR45, UR4, URZ, UP0 ;  /* 0x000000ff042d7287 */ /* 0x000fe20008000000 */
[----:B------:R3:W-:Y:S01]  /*9140*/  @P6 SYNCS.ARRIVE.TRANS64.RED.A1T0 RZ, [R61+URZ], RZ ;  /* 0x000000ff3dff69a7 */ /* 0x0007e200081004ff */
[----:B------:R-:W-:Y:S01]  /*9150*/  BSSY B1, `(.L_x_153) ;  /* 0x0000017000017945 */ /* 0x000fe20003800000 */
[----:B------:R-:W4:Y:S02]  /*9160*/  @P6 SYNCS.PHASECHK.TRANS64.TRYWAIT P0, [R62+URZ+0x1b0], R63 ;  /* 0x0001b03f3e0065a7 */ /* 0x000f2400080011ff */
[----:B----4-:R-:W-:Y:S01]  /*9170*/  @P6 SEL R47, RZ, 0x1, !P0 ;  /* 0x00000001ff2f6807 */ /* 0x010fe20004000000 */
[----:B---3--:R-:W-:Y:S06]  /*9180*/  @!P6 BRA `(.L_x_154) ;  /* 0x00000000004ce947 */ /* 0x008fec0003800000 */
        /* <DEDUP_REMOVED lines=9> */
[----:B------:R-:W-:Y:S04]  /*9220*/  SHF.L.U32 R5, R90, 0x1f, RZ ;  /* 0x0000001f5a057819 */ /* 0x000fe800000006ff */
[----:B------:R-:W3:Y:S02]  /*9230*/  SYNCS.PHASECHK.TRANS64.TRYWAIT P0, [R62+URZ+0x1b0], R5 ;  /* 0x0001b0053e0075a7 */ /* 0x000ee400080011ff */
[----:B---3--:R-:W-:Y:S05]  /*9240*/  @!P0 BRA `(.L_x_157) ;  /* 0x0000002c00bc8947 */ /* 0x008fea0003800000 */
.L_x_156:
[----:B------:R-:W-:Y:S05]  /*9250*/  BSYNC B0 ;  /* 0x0000000000007941 */ /* 0x000fea0003800000 */
.L_x_155:
[----:B------:R-:W-:Y:S02]  /*9260*/  ISETP.NE.AND P0, PT, R60, RZ, PT ;  /* 0x000000ff3c00720c */ /* 0x000fe40003f05270 */
[----:B------:R-:W-:Y:S11]  /*9270*/  IADD3 R46, PT, PT, R46, 0x1, RZ ;  /* 0x000000012e2e7810 */ /* 0x000ff60007ffe0ff */
[----:B------:R4:W1:Y:S04]  /*9280*/  @P0 LDS.128 R48, [R4] ;  /* 0x0000000004300984 */ /* 0x0008680000000c00 */
[----:B------:R4:W1:Y:S04]  /*9290*/  @P0 LDS.128 R56, [R3+0x10] ;  /* 0x0000100003380984 */ /* 0x0008680000000c00 */
[----:B------:R4:W1:Y:S04]  /*92a0*/  @P0 LDS.128 R64, [R2+0x20] ;  /* 0x0000200002400984 */ /* 0x0008680000000c00 */
[----:B------:R4:W1:Y:S02]  /*92b0*/  @P0 LDS.128 R72, [R0+0x30] ;  /* 0x0000300000480984 */ /* 0x0008640000000c00 */
.L_x_154:
[----:B------:R-:W-:Y:S05]  /*92c0*/  BSYNC B1 ;  /* 0x0000000000017941 */ /* 0x000fea0003800000 */
.L_x_153:
[----:B----4-:R-:W-:Y:S05]  /*92d0*/  VIADD R0, R39, 0x40 ;  /* 0x0000004027007836 */ /* 0x010fea0000000000 */
        /* <DEDUP_REMOVED lines=9> */
[----:B------:R-:W4:Y:S01]  /*9370*/  LDCU.64 UR6, c[0x4][0x78] ;  /* 0x01000f00ff0677ac */ /* 0x000f220008000a00 */
[----:B------:R-:W1:Y:S01]  /*9380*/  LDC.64 R2, c[0x4][R3] ;  /* 0x0100000003027b82 */ /* 0x000e620000000a00 */
[----:B------:R-:W5:Y:S01]  /*9390*/  LDCU.64 UR4, c[0x4][0x10] ;  /* 0x01000200ff0477ac */ /* 0x000f620008000a00 */
[----:B---3--:R-:W-:Y:S01]  /*93a0*/  MOV R5, UR9 ;  /* 0x0000000900057c02 */ /* 0x008fe20008000f00 */
[----:B------:R-:W-:Y:S01]  /*93b0*/  IMAD.U32 R4, RZ, RZ, UR8 ;  /* 0x00000008ff047e24 */ /* 0x000fe2000f8e00ff */
[----:B----4-:R-:W-:Y:S01]  /*93c0*/  MOV R7, UR7 ;  /* 0x0000000700077c02 */ /* 0x010fe20008000f00 */
[----:B------:R-:W-:Y:S01]  /*93d0*/  IMAD.U32 R6, RZ, RZ, UR6 ;  /* 0x00000006ff067e24 */ /* 0x000fe2000f8e00ff */
[----:B-----5:R-:W-:Y:S01]  /*93e0*/  MOV R11, UR5 ;  /* 0x00000005000b7c02 */ /* 0x020fe20008000f00 */
[----:B------:R-:W-:Y:S02]  /*93f0*/  IMAD.U32 R10, RZ, RZ, UR4 ;  /* 0x00000004ff0a7e24 */ /* 0x000fe4000f8e00ff */
[----:B------:R-:W-:Y:S07]  /*9400*/  LEPC R20, `(.L_x_158) ;  /* 0x000000001014794e */ /* 0x000fee0000000000 */
[----:B-12---:R-:W-:Y:S05]  /*9410*/  CALL.ABS.NOINC R2 ;  /* 0x0000000002007343 */ /* 0x006fea0003c00000 */
.L_x_158:
        /* <DEDUP_REMOVED lines=10> */
[----:B---3--:R-:W1:Y:S01]  /*94c0*/  LDTM.x32 R4, tmem[UR4+0x40] ;  /* 0x00004004000479ee */ /* 0x008e6200082c0000 */
        /* <DEDUP_REMOVED lines=136> */
.L_x_160:
[----:B------:R-:W-:Y:S05]  /*9d50*/  BSYNC.RECONVERGENT B0 ;  /* 0x0000000000007941 */ /* 0x000fea0003800200 */
.L_x_159:
        /* <DEDUP_REMOVED lines=21> */
.L_x_164:
[----:B------:R-:W-:Y:S05]  /*9eb0*/  BSYNC B0 ;  /* 0x0000000000007941 */ /* 0x000fea0003800000 */
.L_x_163:
[----:B------:R-:W-:Y:S11]  /*9ec0*/  ISETP.NE.AND P0, PT, R60, RZ, PT ;  /* 0x000000ff3c00720c */ /* 0x000ff60003f05270 */
[----:B------:R-:W-:Y:S02]  /*9ed0*/  @!UPT UIADD3 URZ, UPT, UPT, URZ, URZ, URZ ;  /* 0x000000fffffff290 */ /* 0x000fe4000fffe0ff */
[----:B------:R4:W1:Y:S04]  /*9ee0*/  @P0 LDS.128 R48, [R3] ;  /* 0x0000000003300984 */ /* 0x0008680000000c00 */
[----:B------:R4:W1:Y:S04]  /*9ef0*/  @P0 LDS.128 R56, [R2+0x10] ;  /* 0x0000100002380984 */ /* 0x0008680000000c00 */
[----:B------:R4:W1:Y:S04]  /*9f00*/  @P0 LDS.128 R64, [R0+0x20] ;  /* 0x0000200000400984 */ /* 0x0008680000000c00 */
[----:B------:R4:W1:Y:S02]  /*9f10*/  @P0 LDS.128 R72, [R46+0x30] ;  /* 0x000030002e480984 */ /* 0x0008640000000c00 */
.L_x_162:
[----:B------:R-:W-:Y:S05]  /*9f20*/  BSYNC B1 ;  /* 0x0000000000017941 */ /* 0x000fea0003800000 */
.L_x_161:
        /* <DEDUP_REMOVED lines=21> */
.L_x_166:
[----:B------:R-:W-:Y:S01]  /*a080*/  ISETP.NE.AND P0, PT, R95, RZ, PT ;  /* 0x000000ff5f00720c */ /* 0x000fe20003f05270 */
[----:B------:R-:W-:Y:S05]  /*a090*/  WARPSYNC.ALL ;  /* 0x0000000000007948 */ /* 0x000fea0003800000 */
[----:B------:R-:W-:Y:S01]  /*a0a0*/  R2UR UR4, R39 ;  /* 0x00000000270472ca */ /* 0x000fe200000e0000 */
[----:B------:R-:W-:Y:S01]  /*a0b0*/  BSSY.RECONVERGENT B0, `(.L_x_167) ;  /* 0x000008c000007945 */ /* 0x000fe20003800200 */
[C---:B-1----:R-:W-:Y:S02]  /*a0c0*/  SHF.L.U32 R40, R48.reuse, 0x10, RZ ;  /* 0x0000001030287819 */ /* 0x042fe400000006ff */
[----:B------:R-:W-:Y:S02]  /*a0d0*/  LOP3.LUT R42, R48, 0xffff0000, RZ, 0xc0, !PT ;  /* 0xffff0000302a7812 */ /* 0x000fe400078ec0ff */
[C---:B------:R-:W-:Y:S02]  /*a0e0*/  SHF.L.U32 R43, R49.reuse, 0x10, RZ ;  /* 0x00000010312b7819 */ /* 0x040fe400000006ff */
[----:B------:R-:W-:Y:S02]  /*a0f0*/  LOP3.LUT R44, R49, 0xffff0000, RZ, 0xc0, !PT ;  /* 0xffff0000312c7812 */ /* 0x000fe400078ec0ff */
[C---:B------:R-:W-:Y:S02]  /*a100*/  SHF.L.U32 R45, R50.reuse, 0x10, RZ ;  /* 0x00000010322d7819 */ /* 0x040fe400000006ff */
[----:B------:R-:W-:Y:S01]  /*a110*/  LOP3.LUT R46, R50, 0xffff0000, RZ, 0xc0, !PT ;  /* 0xffff0000322e7812 */ /* 0x000fe200078ec0ff */
[----:B---3--:R-:W1:Y:S01]  /*a120*/  LDTM.x32 R4, tmem[UR4+0x60] ;  /* 0x00006004000479ee */ /* 0x008e6200082c0000 */
[C---:B------:R-:W-:Y:S01]  /*a130*/  SHF.L.U32 R47, R51.reuse, 0x10, RZ ;  /* 0x00000010332f7819 */ /* 0x040fe200000006ff */
[----:B------:R-:W-:Y:S01]  /*a140*/  NOP ;  /* 0x0000000000007918 */ /* 0x000fe20000000000 */
[----:B------:R-:W-:Y:S02]  /*a150*/  LOP3.LUT R48, R51, 0xffff0000, RZ, 0xc0, !PT ;  /* 0xffff000033307812 */ /* 0x000fe400078ec0ff */
[C---:B------:R-:W-:Y:S02]  /*a160*/  SHF.L.U32 R49, R56.reuse, 0x10, RZ ;  /* 0x0000001038317819 */ /* 0x040fe400000006ff */
[----:B------:R-:W-:Y:S02]  /*a170*/  LOP3.LUT R51, R56, 0xffff0000, RZ, 0xc0, !PT ;  /* 0xffff000038337812 */ /* 0x000fe400078ec0ff */
[C---:B------:R-:W-:Y:S02]  /*a180*/  SHF.L.U32 R50, R57.reuse, 0x10, RZ ;  /* 0x0000001039327819 */ /* 0x040fe400000006ff */
[----:B------:R-:W-:Y:S02]  /*a190*/  LOP3.LUT R52, R57, 0xffff0000, RZ, 0xc0, !PT ;  /* 0xffff000039347812 */ /* 0x000fe400078ec0ff */
[C---:B------:R-:W-:Y:S02]  /*a1a0*/  SHF.L.U32 R53, R58.reuse, 0x10, RZ ;  /* 0x000000103a357819 */ /* 0x040fe400000006ff */
[----:B------:R-:W-:Y:S02]  /*a1b0*/  LOP3.LUT R54, R58, 0xffff0000, RZ, 0xc0, !PT ;  /* 0xffff00003a367812 */ /* 0x000fe400078ec0ff */
[----:B------:R-:W-:Y:S02]  /*a1c0*/  SHF.L.U32 R55, R59, 0x10, RZ ;  /* 0x000000103b377819 */ /* 0x000fe400000006ff */
[----:B------:R-:W-:Y:S02]  /*a1d0*/  IADD3 R99, PT, PT, R99, 0x230, RZ ;  /* 0x0000023063637810 */ /* 0x000fe40007ffe0ff */
[----:B------:R-:W-:Y:S02]  /*a1e0*/  LOP3.LUT R56, R59, 0xffff0000, RZ, 0xc0, !PT ;  /* 0xffff00003b387812 */ /* 0x000fe400078ec0ff */
[----:B------:R-:W-:Y:S01]  /*a1f0*/  SHF.L.U32 R57, R64, 0x10, RZ ;  /* 0x0000001040397819 */ /* 0x000fe200000006ff */
[----:B-1----:R-:W-:Y:S01]  /*a200*/  FMUL R4, R38, R4 ;  /* 0x0000000426047220 */ /* 0x002fe20000400000 */
[----:B------:R-:W-:Y:S01]  /*a210*/  LOP3.LUT R58, R64, 0xffff0000, RZ, 0xc0, !PT ;  /* 0xffff0000403a7812 */ /* 0x000fe200078ec0ff */
[C---:B------:R-:W-:Y:S01]  /*a220*/  FMUL R5, R38.reuse, R5 ;  /* 0x0000000526057220 */ /* 0x040fe20000400000 */
[----:B------:R-:W-:Y:S01]  /*a230*/  LOP3.LUT R99, R99, 0xfefffff8, RZ, 0xc0, !PT ;  /* 0xfefffff863637812 */ /* 0x000fe200078ec0ff */
[C---:B------:R-:W-:Y:S01]  /*a240*/  FFMA R4, R41.reuse, R40, R4 ;  /* 0x0000002829047223 */ /* 0x040fe20000000004 */
[C---:B------:R-:W-:Y:S01]  /*a250*/  FMUL R6, R38.reuse, R6 ;  /* 0x0000000626067220 */ /* 0x040fe20000400000 */
[----:B------:R-:W-:Y:S01]  /*a260*/  FFMA R5, R41, R42, R5 ;  /* 0x0000002a29057223 */ /* 0x000fe20000000005 */
[----:B------:R-:W-:Y:S01]  /*a270*/  SHF.L.U32 R59, R65, 0x10, RZ ;  /* 0x00000010413b7819 */ /* 0x000fe200000006ff */
[----:B------:R1:W-:Y:S01]  /*a280*/  SYNCS.ARRIVE.TRANS64.RED.A1T0 RZ, [R99+URZ], RZ ;  /* 0x000000ff63ff79a7 */ /* 0x0003e200081004ff */
[----:B------:R-:W-:Y:S01]  /*a290*/  FFMA R6, R41, R43, R6 ;  /* 0x0000002b29067223 */ /* 0x000fe20000000006 */
[C---:B------:R-:W-:Y:S01]  /*a2a0*/  FMUL R7, R38.reuse, R7 ;  /* 0x0000000726077220 */ /* 0x040fe20000400000 */
[----:B------:R-:W-:Y:S01]  /*a2b0*/  F2FP.BF16.F32.PACK_AB R100, R5, R4 ;  /* 0x000000040564723e */ /* 0x000fe200000010ff */
[C---:B------:R-:W-:Y:S01]  /*a2c0*/  FMUL R8, R38.reuse, R8 ;  /* 0x0000000826087220 */ /* 0x040fe20000400000 */
[----:B------:R-:W-:Y:S01]  /*a2d0*/  FMUL R9, R38, R9 ;  /* 0x0000000926097220 */ /* 0x000fe20000400000 */
[----:B------:R-:W-:Y:S01]  /*a2e0*/  LOP3.LUT R60, R65, 0xffff0000, RZ, 0xc0, !PT ;  /* 0xffff0000413c7812 */ /* 0x000fe200078ec0ff */
[C---:B------:R-:W-:Y:S01]  /*a2f0*/  FFMA R7, R41.reuse, R44, R7 ;  /* 0x0000002c29077223 */ /* 0x040fe20000000007 */
[C---:B------:R-:W-:Y:S01]  /*a300*/  FFMA R8, R41.reuse, R45, R8 ;  /* 0x0000002d29087223 */ /* 0x040fe20000000008 */
[----:B------:R-:W-:Y:S01]  /*a310*/  SHF.L.U32 R61, R66, 0x10, RZ ;  /* 0x00000010423d7819 */ /* 0x000fe200000006ff */
[----:B------:R-:W-:Y:S01]  /*a320*/  FFMA R9, R41, R46, R9 ;  /* 0x0000002e29097223 */ /* 0x000fe20000000009 */
[C---:B------:R-:W-:Y:S01]  /*a330*/  FMUL R10, R38.reuse, R10 ;  /* 0x0000000a260a7220 */ /* 0x040fe20000400000 */
[----:B------:R-:W-:Y:S01]  /*a340*/  F2FP.BF16.F32.PACK_AB R101, R7, R6 ;  /* 0x000000060765723e */ /* 0x000fe200000010ff */
[C---:B------:R-:W-:Y:S01]  /*a350*/  FMUL R11, R38.reuse, R11 ;  /* 0x0000000b260b7220 */ /* 0x040fe20000400000 */
[----:B------:R-:W-:Y:S01]  /*a360*/  FMUL R0, R38, R12 ;  /* 0x0000000c26007220 */ /* 0x000fe20000400000 */
[----:B------:R-:W-:Y:S01]  /*a370*/  F2FP.BF16.F32.PACK_AB R102, R9, R8 ;  /* 0x000000080966723e */ /* 0x000fe200000010ff */
[C---:B------:R-:W-:Y:S01]  /*a380*/  FFMA R10, R41.reuse, R47, R10 ;  /* 0x0000002f290a7223 */ /* 0x040fe2000000000a */
[C---:B------:R-:W-:Y:S01]  /*a390*/  FFMA R11, R41.reuse, R48, R11 ;  /* 0x00000030290b7223 */ /* 0x040fe2000000000b */
[----:B------:R-:W-:Y:S01]  /*a3a0*/  LOP3.LUT R62, R66, 0xffff0000, RZ, 0xc0, !PT ;  /* 0xffff0000423e7812 */ /* 0x000fe200078ec0ff */
[----:B------:R-:W-:Y:S01]  /*a3b0*/  FFMA R0, R41, R49, R0 ;  /* 0x0000003129007223 */ /* 0x000fe20000000000 */
[C---:B------:R-:W-:Y:S01]  /*a3c0*/  FMUL R2, R38.reuse, R13 ;  /* 0x0000000d26027220 */ /* 0x040fe20000400000 */
[----:B------:R-:W-:Y:S01]  /*a3d0*/  SHF.L.U32 R63, R67, 0x10, RZ ;  /* 0x00000010433f7819 */ /* 0x000fe200000006ff */
[C---:B------:R-:W-:Y:S01]  /*a3e0*/  FMUL R3, R38.reuse, R14 ;  /* 0x0000000e26037220 */ /* 0x040fe20000400000 */
[----:B------:R-:W-:Y:S01]  /*a3f0*/  F2FP.BF16.F32.PACK_AB R103, R11, R10 ;  /* 0x0000000a0b67723e */ /* 0x000fe200000010ff */
[----:B------:R-:W-:Y:S01]  /*a400*/  FFMA R2, R41, R51, R2 ;  /* 0x0000003329027223 */ /* 0x000fe20000000002 */
[C---:B------:R-:W-:Y:S01]  /*a410*/  FMUL R15, R38.reuse, R15 ;  /* 0x0000000f260f7220 */ /* 0x040fe20000400000 */
[C---:B------:R-:W-:Y:S01]  /*a420*/  FMUL R12, R38.reuse, R16 ;  /* 0x00000010260c7220 */ /* 0x040fe20000400000 */
[----:B------:R-:W-:Y:S01]  /*a430*/  FMUL R13, R38, R17 ;  /* 0x00000011260d7220 */ /* 0x000fe20000400000 */
[----:B------:R1:W-:Y:S01]  /*a440*/  STS.128 [R93+0x6000], R100 ;  /* 0x006000645d007388 */ /* 0x0003e20000000c00 */
[----:B------:R-:W-:Y:S01]  /*a450*/  LOP3.LUT R64, R67, 0xffff0000, RZ, 0xc0, !PT ;  /* 0xffff000043407812 */ /* 0x000fe200078ec0ff */
[C---:B------:R-:W-:Y:S01]  /*a460*/  FFMA R3, R41.reuse, R50, R3 ;  /* 0x0000003229037223 */ /* 0x040fe20000000003 */
[----:B------:R-:W-:Y:S01]  /*a470*/  SHF.L.U32 R65, R72, 0x10, RZ ;  /* 0x0000001048417819 */ /* 0x000fe200000006ff */
[C---:B------:R-:W-:Y:S01]  /*a480*/  FFMA R15, R41.reuse, R52, R15 ;  /* 0x00000034290f7223 */ /* 0x040fe2000000000f */
[----:B------:R-:W-:Y:S01]  /*a490*/  F2FP.BF16.F32.PACK_AB R104, R2, R0 ;  /* 0x000000000268723e */ /* 0x000fe200000010ff */
[C---:B------:R-:W-:Y:S01]  /*a4a0*/  FFMA R12, R41.reuse, R53, R12 ;  /* 0x00000035290c7223 */ /* 0x040fe2000000000c */
[C---:B------:R-:W-:Y:S01]  /*a4b0*/  FFMA R13, R41.reuse, R54, R13 ;  /* 0x00000036290d7223 */ /* 0x040fe2000000000d */
[C---:B------:R-:W-:Y:S01]  /*a4c0*/  FMUL R14, R38.reuse, R18 ;  /* 0x00000012260e7220 */ /* 0x040fe20000400000 */
[C---:B------:R-:W-:Y:S01]  /*a4d0*/  FMUL R19, R38.reuse, R19 ;  /* 0x0000001326137220 */ /* 0x040fe20000400000 */
[C---:B------:R-:W-:Y:S01]  /*a4e0*/  FMUL R16, R38.reuse, R20 ;  /* 0x0000001426107220 */ /* 0x040fe20000400000 */
[C---:B------:R-:W-:Y:S01]  /*a4f0*/  FMUL R17, R38.reuse, R21 ;  /* 0x0000001526117220 */ /* 0x040fe20000400000 */
[C---:B------:R-:W-:Y:S01]  /*a500*/  FFMA R14, R41.reuse, R55, R14 ;  /* 0x00000037290e7223 */ /* 0x040fe2000000000e */
        /* <DEDUP_REMOVED lines=9> */
[----:B------:R-:W-:Y:S01]  /*a5a0*/  FFMA R23, R41, R60, R23 ;  /* 0x0000003c29177223 */ /* 0x000fe20000000017 */
[C---:B------:R-:W-:Y:S01]  /*a5b0*/  FMUL R27, R38.reuse, R27 ;  /* 0x0000001b261b7220 */ /* 0x040fe20000400000 */
[----:B------:R-:W-:Y:S01]  /*a5c0*/  F2FP.BF16.F32.PACK_AB R105, R15, R3 ;  /* 0x000000030f69723e */ /* 0x000fe200000010ff */
[----:B------:R-:W-:Y:S01]  /*a5d0*/  FFMA R20, R41, R61, R20 ;  /* 0x0000003d29147223 */ /* 0x000fe20000000014 */
[----:B------:R-:W-:Y:S01]  /*a5e0*/  F2FP.BF16.F32.PACK_AB R106, R13, R12 ;  /* 0x0000000c0d6a723e */ /* 0x000fe200000010ff */
[----:B------:R-:W-:Y:S01]  /*a5f0*/  FMUL R24, R38, R28 ;  /* 0x0000001c26187220 */ /* 0x000fe20000400000 */
[----:B------:R-:W-:Y:S01]  /*a600*/  F2FP.BF16.F32.PACK_AB R107, R19, R14 ;  /* 0x0000000e136b723e */ /* 0x000fe200000010ff */
[----:B------:R-:W-:Y:S01]  /*a610*/  FFMA R21, R41, R62, R21 ;  /* 0x0000003e29157223 */ /* 0x000fe20000000015 */
[----:B------:R-:W-:Y:S01]  /*a620*/  LOP3.LUT R66, R72, 0xffff0000, RZ, 0xc0, !PT ;  /* 0xffff000048427812 */ /* 0x000fe200078ec0ff */
[C---:B------:R-:W-:Y:S01]  /*a630*/  FMUL R25, R38.reuse, R29 ;  /* 0x0000001d26197220 */ /* 0x040fe20000400000 */
[----:B------:R-:W-:Y:S01]  /*a640*/  SHF.L.U32 R67, R73, 0x10, RZ ;  /* 0x0000001049437819 */ /* 0x000fe200000006ff */
[----:B------:R1:W-:Y:S01]  /*a650*/  STS.128 [R92+0x6010], R104 ;  /* 0x006010685c007388 */ /* 0x0003e20000000c00 */
[----:B------:R-:W-:Y:S01]  /*a660*/  FFMA R22, R41, R63, R22 ;  /* 0x0000003f29167223 */ /* 0x000fe20000000016 */
[----:B------:R-:W-:Y:S01]  /*a670*/  LOP3.LUT R68, R73, 0xffff0000, RZ, 0xc0, !PT ;  /* 0xffff000049447812 */ /* 0x000fe200078ec0ff */
[----:B------:R-:W-:Y:S01]  /*a680*/  FMUL R26, R38, R30 ;  /* 0x0000001e261a7220 */ /* 0x000fe20000400000 */
[C---:B------:R-:W-:Y:S01]  /*a690*/  FFMA R27, R41.reuse, R64, R27 ;  /* 0x00000040291b7223 */ /* 0x040fe2000000001b */
[----:B------:R-:W-:Y:S01]  /*a6a0*/  SHF.L.U32 R69, R74, 0x10, RZ ;  /* 0x000000104a457819 */ /* 0x000fe200000006ff */
[----:B------:R-:W-:Y:S01]  /*a6b0*/  FMUL R31, R38, R31 ;  /* 0x0000001f261f7220 */ /* 0x000fe20000400000 */
[C---:B------:R-:W-:Y:S01]  /*a6c0*/  FFMA R24, R41.reuse, R65, R24 ;  /* 0x0000004129187223 */ /* 0x040fe20000000018 */
[----:B------:R-:W-:Y:S01]  /*a6d0*/  LOP3.LUT R70, R74, 0xffff0000, RZ, 0xc0, !PT ;  /* 0xffff00004a467812 */ /* 0x000fe200078ec0ff */
[C---:B------:R-:W-:Y:S01]  /*a6e0*/  FMUL R28, R38.reuse, R32 ;  /* 0x00000020261c7220 */ /* 0x040fe20000400000 */
[----:B------:R-:W-:Y:S01]  /*a6f0*/  FFMA R25, R41, R66, R25 ;  /* 0x0000004229197223 */ /* 0x000fe20000000019 */
[----:B------:R-:W-:Y:S01]  /*a700*/  SHF.L.U32 R71, R75, 0x10, RZ ;  /* 0x000000104b477819 */ /* 0x000fe200000006ff */
[C---:B------:R-:W-:Y:S01]  /*a710*/  FMUL R29, R38.reuse, R33 ;  /* 0x00000021261d7220 */ /* 0x040fe20000400000 */
[----:B------:R-:W-:Y:S01]  /*a720*/  FFMA R26, R41, R67, R26 ;  /* 0x00000043291a7223 */ /* 0x000fe2000000001a */
[----:B------:R-:W-:Y:S01]  /*a730*/  LOP3.LUT R72, R75, 0xffff0000, RZ, 0xc0, !PT ;  /* 0xffff00004b487812 */ /* 0x000fe200078ec0ff */
        /* <DEDUP_REMOVED lines=8> */
[----:B------:R-:W-:Y:S01]  /*a7c0*/  FFMA R30, R41, R71, R30 ;  /* 0x00000047291e7223 */ /* 0x000fe2000000001e */
[----:B------:R-:W-:Y:S01]  /*a7d0*/  F2FP.BF16.F32.PACK_AB R111, R27, R22 ;  /* 0x000000161b6f723e */ /* 0x000fe200000010ff */
[----:B------:R-:W-:Y:S01]  /*a7e0*/  FFMA R35, R41, R72, R35 ;  /* 0x0000004829237223 */ /* 0x000fe20000000023 */
[----:B------:R-:W-:Y:S02]  /*a7f0*/  F2FP.BF16.F32.PACK_AB R112, R25, R24 ;  /* 0x000000181970723e */ /* 0x000fe400000010ff */
[----:B------:R-:W-:Y:S01]  /*a800*/  F2FP.BF16.F32.PACK_AB R113, R31, R26 ;  /* 0x0000001a1f71723e */ /* 0x000fe200000010ff */
[----:B------:R1:W-:Y:S01]  /*a810*/  STS.128 [R91+0x6020], R108 ;  /* 0x0060206c5b007388 */ /* 0x0003e20000000c00 */
        /* <DEDUP_REMOVED lines=21> */
.L_x_168:
[----:B------:R-:W-:Y:S05]  /*a970*/  BSYNC.RECONVERGENT B0 ;  /* 0x0000000000007941 */ /* 0x000fea0003800200 */
.L_x_167:
[----:B------:R-:W-:Y:S01]  /*a980*/  BAR.SYNC.DEFER_BLOCKING 0x1, 0x80 ;  /* 0x0042000000007b1d */ /* 0x000fe20000010000 */
[----:B------:R-:W-:Y:S01]  /*a990*/  UISETP.NE.AND UP0, UPT, UR47, -0x4, UPT ;  /* 0xfffffffc2f00788c */ /* 0x000fe2000bf05270 */
[----:B------:R-:W-:Y:S08]  /*a9a0*/  IADD3 R0, PT, PT, R36, 0x1, RZ ;  /* 0x0000000124007810 */ /* 0x000ff00007ffe0ff */
[----:B------:R-:W-:Y:S05]  /*a9b0*/  BRA.U !UP0, `(.L_x_169) ;  /* 0x0000000108287547 */ /* 0x000fea000b800000 */
[----:B------:R-:W-:Y:S01]  /*a9c0*/  ISETP.NE.AND P0, PT, R98, RZ, PT ;  /* 0x000000ff6200720c */ /* 0x000fe20003f05270 */
[----:B------:R-:W-:Y:S01]  /*a9d0*/  IMAD.U32 R3, RZ, RZ, UR46 ;  /* 0x0000002eff037e24 */ /* 0x000fe2000f8e00ff */
[----:B------:R-:W-:Y:S01]  /*a9e0*/  UIADD3 UR4, UPT, UPT, UR46, 0x1, URZ ;  /* 0x000000012e047890 */ /* 0x000fe2000fffe0ff */
[----:B------:R-:W-:Y:S03]  /*a9f0*/  IMAD.U32 R2, RZ, RZ, UR53 ;  /* 0x00000035ff027e24 */ /* 0x000fe6000f8e00ff */
[----:B------:R-:W-:Y:S04]  /*aa00*/  UISETP.NE.AND UP0, UPT, UR4, 0x4, UPT ;  /* 0x000000040400788c */ /* 0x000fe8000bf05270 */
[----:B------:R-:W-:Y:S03]  /*aa10*/  USEL UR46, UR4, URZ, UP0 ;  /* 0x000000ff042e7287 */ /* 0x000fe60008000000 */
[----:B------:R-:W-:Y:S05]  /*aa20*/  @P0 LEA R3, R3, UR43, 0x3 ;  /* 0x0000002b03030c11 */ /* 0x000fea000f8e18ff */
[----:B------:R-:W-:Y:S05]  /*aa30*/  @P0 VIADD R3, R3, 0x1d0 ;  /* 0x000001d003030836 */ /* 0x000fea0000000000 */
[----:B------:R-:W-:Y:S04]  /*aa40*/  @P0 PRMT R2, R2, 0x654, R3 ;  /* 0x0000065402020816 */ /* 0x000fe80000000003 */
[----:B------:R3:W-:Y:S03]  /*aa50*/  @P0 SYNCS.ARRIVE.TRANS64.RED.A1T0 RZ, [R2+URZ], RZ ;  /* 0x000000ff02ff09a7 */ /* 0x0007e600081004ff */
.L_x_169:
[----:B------:R-:W-:Y:S01]  /*aa60*/  R2UR UR4, R82 ;  /* 0x00000000520472ca */ /* 0x000fe200000e0000 */
[----:B------:R-:W-:Y:S01]  /*aa70*/  UISETP.NE.AND UP0, UPT, UR62, URZ, UPT ;  /* 0x000000ff3e00728c */ /* 0x000fe2000bf05270 */
[----:B------:R-:W-:Y:S01]  /*aa80*/  ISETP.NE.AND P0, PT, R86, 0x2, PT ;  /* 0x000000025600780c */ /* 0x000fe20003f05270 */
[----:B------:R-:W-:Y:S01]  /*aa90*/  UIADD3 UR20, UPT, UPT, UR37, UR63, URZ ;  /* 0x0000003f25147290 */ /* 0x000fe2000fffe0ff */
[----:B------:R-:W-:Y:S01]  /*aaa0*/  ISETP.NE.AND P1, PT, R0, 0x2, PT ;  /* 0x000000020000780c */ /* 0x000fe20003f25270 */
[----:B------:R-:W-:Y:S01]  /*aab0*/  UIADD3 UR47, UPT, UPT, UR47, 0x4, URZ ;  /* 0x000000042f2f7890 */ /* 0x000fe2000fffe0ff */
[----:B------:R-:W-:Y:S01]  /*aac0*/  SEL R3, RZ, 0x1, P0 ;  /* 0x00000001ff037807 */ /* 0x000fe20000000000 */
[----:B------:R-:W-:Y:S01]  /*aad0*/  UMOV UR44, UR61 ;  /* 0x0000003d002c7c82 */ /* 0x000fe20008000000 */
[----:B---3--:R-:W-:Y:S02]  /*aae0*/  SEL R2, RZ, 0x1, P1 ;  /* 0x00000001ff027807 */ /* 0x008fe40000800000 */
[----:B------:R-:W-:Y:S02]  /*aaf0*/  LOP3.LUT R88, R88, R3, RZ, 0x3c, !PT ;  /* 0x0000000358587212 */ /* 0x000fe400078e3cff */
[----:B------:R-:W-:Y:S01]  /*ab00*/  LOP3.LUT R89, R89, R2, RZ, 0x3c, !PT ;  /* 0x0000000259597212 */ /* 0x000fe200078e3cff */
[----:B------:R-:W-:Y:S01]  /*ab10*/  UIADD3 UR11, UPT, UPT, UR36, UR4, URZ ;  /* 0x00000004240b7290 */ /* 0x000fe2000fffe0ff */
[----:B------:R-:W-:Y:S02]  /*ab20*/  SEL R86, R86, RZ, P0 ;  /* 0x000000ff56567207 */ /* 0x000fe40000000000 */
[----:B------:R-:W-:Y:S01]  /*ab30*/  SEL R36, R0, RZ, P1 ;  /* 0x000000ff00247207 */ /* 0x000fe20000800000 */
[----:B------:R-:W-:Y:S08]  /*ab40*/  BRA.U UP0, `(.L_x_170) ;  /* 0xffffffbd00e07547 */ /* 0x000ff0000b83ffff */
[----:B------:R-:W-:-:S13]  /*ab50*/  R2UR UR4, R83 ;  /* 0x00000000530472ca */ /* 0x000fda00000e0000 */
[----:B------:R-:W-:-:S09]  /*ab60*/  UISETP.NE.AND UP0, UPT, UR4, URZ, UPT ;  /* 0x000000ff0400728c */ /* 0x000fd2000bf05270 */
[----:B------:R-:W-:Y:S05]  /*ab70*/  BRA.U !UP0, `(.L_x_171) ;  /* 0x0000000108487547 */ /* 0x000fea000b800000 */
[----:B------:R-:W3:Y:S02]  /*ab80*/  LDCU.64 UR4, c[0x0][0xc90] ;  /* 0x00019200ff0477ac */ /* 0x000ee40008000a00 */
[----:B---3--:R-:W-:-:S04]  /*ab90*/  UISETP.NE.U32.AND UP0, UPT, UR4, URZ, UPT ;  /* 0x000000ff0400728c */ /* 0x008fc8000bf05070 */
[----:B------:R-:W-:-:S09]  /*aba0*/  UISETP.NE.AND.EX UP0, UPT, UR5, URZ, UPT, UP0 ;  /* 0x000000ff0500728c */ /* 0x000fd2000bf05300 */
[----:B------:R-:W-:Y:S05]  /*abb0*/  BRA.U UP0, `(.L_x_172) ;  /* 0x00000001000c7547 */ /* 0x000fea000b800000 */
[----:B------:R-:W-:-:S13]  /*abc0*/  FSETP.NEU.AND P0, PT, R41, RZ, PT ;  /* 0x000000ff2900720b */ /* 0x000fda0003f0d000 */
[----:B------:R-:W-:Y:S05]  /*abd0*/  @!P0 EXIT ;  /* 0x000000000000894d */ /* 0x000fea0003800000 */
[----:B------:R-:W-:Y:S05]  /*abe0*/  BRA `(.L_x_171) ;  /* 0x00000000002c7947 */ /* 0x000fea0003800000 */
.L_x_172:
[----:B------:R-:W-:Y:S01]  /*abf0*/  ISETP.NE.AND P0, PT, R85, RZ, PT ;  /* 0x000000ff5500720c */ /* 0x000fe20003f05270 */
[----:B------:R-:W-:-:S12]  /*ac00*/  BSSY.RECONVERGENT B0, `(.L_x_171) ;  /* 0x0000009000007945 */ /* 0x000fd80003800200 */
[----:B------:R-:W-:Y:S05]  /*ac10*/  @P0 BRA `(.L_x_173) ;  /* 0x0000000000140947 */ /* 0x000fea0003800000 */
[----:B------:R-:W3:Y:S02]  /*ac20*/  LDCU.64 UR4, c[0x0][0xc88] ;  /* 0x00019100ff0477ac */ /* 0x000ee40008000a00 */
[----:B---3--:R-:W-:-:S04]  /*ac30*/  ISETP.NE.U32.AND P0, PT, RZ, UR4, PT ;  /* 0x00000004ff007c0c */ /* 0x008fc8000bf05070 */
[----:B------:R-:W-:-:S13]  /*ac40*/  ISETP.NE.AND.EX P0, PT, RZ, UR5, PT, P0 ;  /* 0x00000005ff007c0c */ /* 0x000fda000bf05300 */
[----:B------:R-:W-:Y:S05]  /*ac50*/  @!P0 EXIT ;  /* 0x000000000000894d */ /* 0x000fea0003800000 */
[----:B------:R-:W-:Y:S05]  /*ac60*/  BRA `(.L_x_174) ;  /* 0x0000000000087947 */ /* 0x000fea0003800000 */
.L_x_173:
[----:B------:R-:W-:-:S13]  /*ac70*/  FSETP.NEU.AND P0, PT, R41, RZ, PT ;  /* 0x000000ff2900720b */ /* 0x000fda0003f0d000 */
[----:B------:R-:W-:Y:S05]  /*ac80*/  @!P0 EXIT ;  /* 0x000000000000894d */ /* 0x000fea0003800000 */
.L_x_174:
[----:B------:R-:W-:Y:S05]  /*ac90*/  BSYNC.RECONVERGENT B0 ;  /* 0x0000000000007941 */ /* 0x000fea0003800200 */
.L_x_171:
[----:B------:R-:W-:Y:S01]  /*aca0*/  ULEA UR4, UR46, UR43, 0x3 ;  /* 0x0000002b2e047291 */ /* 0x000fe2000f8e18ff */
[----:B------:R-:W-:-:S04]  /*acb0*/  DEPBAR.LE SB0, 0x0 ;  /* 0x000080000000791a */ /* 0x000fc80000000000 */
[----:B------:R-:W-:-:S04]  /*acc0*/  UIADD3 UR4, UPT, UPT, UR4, 0x1d0, URZ ;  /* 0x000001d004047890 */ /* 0x000fc8000fffe0ff */
[----:B------:R-:W-:-:S09]  /*acd0*/  UPRMT UR4, UR53, 0x654, UR4 ;  /* 0x0000065435047896 */ /* 0x000fd20008000004 */
[----:B------:R-:W-:Y:S01]  /*ace0*/  SYNCS.ARRIVE.TRANS64.RED.A1T0 RZ, [UR4], RZ ;  /* 0x000000ffffff79a7 */ /* 0x000fe20008100404 */
[----:B------:R-:W-:Y:S05]  /*acf0*/  EXIT ;  /* 0x000000000000794d */ /* 0x000fea0003800000 */
.L_x_25:
[----:B--2---:R2:W3:Y:S02]  /*ad00*/  SYNCS.PHASECHK.TRANS64.TRYWAIT P0, [R3+URZ+0x250], R2 ;  /* 0x00025002030075a7 */ /* 0x0044e400080011ff */
[----:B---3--:R-:W-:Y:S05]  /*ad10*/  @!P0 NANOSLEEP.SYNCS 0x989680 ;  /* 0x009896800000895d */ /* 0x008fea0003900000 */
[----:B------:R-:W3:Y:S02]  /*ad20*/  @!P0 SYNCS.PHASECHK.TRANS64 P0, [R3+URZ+0x250], R2 ;  /* 0x00025002030085a7 */ /* 0x000ee400080010ff */
[----:B---3--:R-:W-:Y:S05]  /*ad30*/  @!P0 BRA `(.L_x_25) ;  /* 0xfffffffc00f08947 */ /* 0x008fea000383ffff */
[----:B------:R-:W-:Y:S05]  /*ad40*/  BRA `(.L_x_175) ;  /* 0xffffff7000087947 */ /* 0x000fea000383ffff */
.L_x_28:
[----:B-1----:R-:W-:-:S07]  /*ad50*/  MOV R0, UR6 ;  /* 0x0000000600007c02 */ /* 0x002fce0008000f00 */
.L_x_176:
[----:B-1----:R1:W2:Y:S02]  /*ad60*/  SYNCS.PHASECHK.TRANS64.TRYWAIT P0, [R0+URZ+0xd8], R3 ;  /* 0x0000d803000075a7 */ /* 0x0022a400080011ff */
[----:B--2---:R-:W-:Y:S05]  /*ad70*/  @!P0 NANOSLEEP.SYNCS 0x989680 ;  /* 0x009896800000895d */ /* 0x004fea0003900000 */
[----:B------:R-:W2:Y:S02]  /*ad80*/  @!P0 SYNCS.PHASECHK.TRANS64 P0, [R0+URZ+0xd8], R3 ;  /* 0x0000d803000085a7 */ /* 0x000ea400080010ff */
[----:B--2---:R-:W-:Y:S05]  /*ad90*/  @!P0 BRA `(.L_x_176) ;  /* 0xfffffffc00f08947 */ /* 0x004fea000383ffff */
[----:B------:R-:W-:Y:S05]  /*ada0*/  BRA `(.L_x_27) ;  /* 0xffffff7000707947 */ /* 0x000fea000383ffff */
.L_x_37:
[----:B-1----:R-:W-:-:S07]  /*adb0*/  MOV R0, UR7 ;  /* 0x0000000700007c02 */ /* 0x002fce0008000f00 */
.L_x_177:
[----:B-1----:R1:W2:Y:S02]  /*adc0*/  SYNCS.PHASECHK.TRANS64.TRYWAIT P0, [R0+URZ+0xd8], R3 ;  /* 0x0000d803000075a7 */ /* 0x0022a400080011ff */
[----:B--2---:R-:W-:Y:S05]  /*add0*/  @!P0 NANOSLEEP.SYNCS 0x989680 ;  /* 0x009896800000895d */ /* 0x004fea0003900000 */
[----:B------:R-:W2:Y:S02]  /*ade0*/  @!P0 SYNCS.PHASECHK.TRANS64 P0, [R0+URZ+0xd8], R3 ;  /* 0x0000d803000085a7 */ /* 0x000ea400080010ff */
[----:B--2---:R-:W-:Y:S05]  /*adf0*/  @!P0 BRA `(.L_x_177) ;  /* 0xfffffffc00f08947 */ /* 0x004fea000383ffff */
[----:B------:R-:W-:Y:S05]  /*ae00*/  BRA `(.L_x_36) ;  /* 0xffffff74008c7947 */ /* 0x000fea000383ffff */
.L_x_44:
[----:B-1----:R1:W4:Y:S02]  /*ae10*/  SYNCS.PHASECHK.TRANS64.TRYWAIT P0, [R3+URZ+0x200], R0 ;  /* 0x00020000030075a7 */ /* 0x00232400080011ff */
[----:B----4-:R-:W-:Y:S05]  /*ae20*/  @!P0 NANOSLEEP.SYNCS 0x989680 ;  /* 0x009896800000895d */ /* 0x010fea0003900000 */
[----:B------:R-:W4:Y:S02]  /*ae30*/  @!P0 SYNCS.PHASECHK.TRANS64 P0, [R3+URZ+0x200], R0 ;  /* 0x00020000030085a7 */ /* 0x000f2400080010ff */
[----:B----4-:R-:W-:Y:S05]  /*ae40*/  @!P0 BRA `(.L_x_44) ;  /* 0xfffffffc00f08947 */ /* 0x010fea000383ffff */
[----:B------:R-:W-:Y:S05]  /*ae50*/  BRA `(.L_x_178) ;  /* 0xffffff7800887947 */ /* 0x000fea000383ffff */
.L_x_48:
[----:B-1----:R-:W-:-:S07]  /*ae60*/  MOV R0, UR4 ;  /* 0x0000000400007c02 */ /* 0x002fce0008000f00 */
.L_x_179:
[----:B-1----:R1:W2:Y:S02]  /*ae70*/  SYNCS.PHASECHK.TRANS64.TRYWAIT P0, [R0+URZ], R3 ;  /* 0x00000003000075a7 */ /* 0x0022a400080011ff */
[----:B--2---:R-:W-:Y:S05]  /*ae80*/  @!P0 NANOSLEEP.SYNCS 0x989680 ;  /* 0x009896800000895d */ /* 0x004fea0003900000 */
[----:B------:R-:W2:Y:S02]  /*ae90*/  @!P0 SYNCS.PHASECHK.TRANS64 P0, [R0+URZ], R3 ;  /* 0x00000003000085a7 */ /* 0x000ea400080010ff */
[----:B--2---:R-:W-:Y:S05]  /*aea0*/  @!P0 BRA `(.L_x_179) ;  /* 0xfffffffc00f08947 */ /* 0x004fea000383ffff */
[----:B------:R-:W-:Y:S05]  /*aeb0*/  BRA `(.L_x_180) ;  /* 0xffffff8000307947 */ /* 0x000fea000383ffff */
.L_x_49:
[----:B------:R-:W-:-:S07]  /*aec0*/  MOV R0, UR5 ;  /* 0x0000000500007c02 */ /* 0x000fce0008000f00 */
.L_x_181:
[----:B-1----:R1:W2:Y:S02]  /*aed0*/  SYNCS.PHASECHK.TRANS64.TRYWAIT P0, [R0+URZ], R3 ;  /* 0x00000003000075a7 */ /* 0x0022a400080011ff */
[----:B--2---:R-:W-:Y:S05]  /*aee0*/  @!P0 NANOSLEEP.SYNCS 0x989680 ;  /* 0x009896800000895d */ /* 0x004fea0003900000 */
[----:B------:R-:W2:Y:S02]  /*aef0*/  @!P0 SYNCS.PHASECHK.TRANS64 P0, [R0+URZ], R3 ;  /* 0x00000003000085a7 */ /* 0x000ea400080010ff */
[----:B--2---:R-:W-:Y:S05]  /*af00*/  @!P0 BRA `(.L_x_181) ;  /* 0xfffffffc00f08947 */ /* 0x004fea000383ffff */
[----:B------:R-:W-:Y:S05]  /*af10*/  BRA `(.L_x_182) ;  /* 0xffffff80003c7947 */ /* 0x000fea000383ffff */
.L_x_50:
[----:B------:R-:W-:-:S07]  /*af20*/  MOV R0, UR5 ;  /* 0x0000000500007c02 */ /* 0x000fce0008000f00 */
.L_x_183:
[----:B-1----:R1:W2:Y:S02]  /*af30*/  SYNCS.PHASECHK.TRANS64.TRYWAIT P0, [R0+URZ], R3 ;  /* 0x00000003000075a7 */ /* 0x0022a400080011ff */
[----:B--2---:R-:W-:Y:S05]  /*af40*/  @!P0 NANOSLEEP.SYNCS 0x989680 ;  /* 0x009896800000895d */ /* 0x004fea0003900000 */
[----:B------:R-:W2:Y:S02]  /*af50*/  @!P0 SYNCS.PHASECHK.TRANS64 P0, [R0+URZ], R3 ;  /* 0x00000003000085a7 */ /* 0x000ea400080010ff */
[----:B--2---:R-:W-:Y:S05]  /*af60*/  @!P0 BRA `(.L_x_183) ;  /* 0xfffffffc00f08947 */ /* 0x004fea000383ffff */
[----:B------:R-:W-:Y:S05]  /*af70*/  BRA `(.L_x_184) ;  /* 0xffffff8000487947 */ /* 0x000fea000383ffff */
.L_x_51:
[----:B------:R-:W-:-:S07]  /*af80*/  MOV R0, UR5 ;  /* 0x0000000500007c02 */ /* 0x000fce0008000f00 */
.L_x_185:
[----:B-1----:R1:W2:Y:S02]  /*af90*/  SYNCS.PHASECHK.TRANS64.TRYWAIT P0, [R0+URZ], R3 ;  /* 0x00000003000075a7 */ /* 0x0022a400080011ff */
[----:B--2---:R-:W-:Y:S05]  /*afa0*/  @!P0 NANOSLEEP.SYNCS 0x989680 ;  /* 0x009896800000895d */ /* 0x004fea0003900000 */
[----:B------:R-:W2:Y:S02]  /*afb0*/  @!P0 SYNCS.PHASECHK.TRANS64 P0, [R0+URZ], R3 ;  /* 0x00000003000085a7 */ /* 0x000ea400080010ff */
[----:B--2---:R-:W-:Y:S05]  /*afc0*/  @!P0 BRA `(.L_x_185) ;  /* 0xfffffffc00f08947 */ /* 0x004fea000383ffff */
[----:B------:R-:W-:Y:S05]  /*afd0*/  BRA `(.L_x_186) ;  /* 0xffffff8000547947 */ /* 0x000fea000383ffff */
.L_x_52:
[----:B------:R-:W-:-:S07]  /*afe0*/  MOV R0, UR5 ;  /* 0x0000000500007c02 */ /* 0x000fce0008000f00 */
.L_x_187:
[----:B-1----:R1:W2:Y:S02]  /*aff0*/  SYNCS.PHASECHK.TRANS64.TRYWAIT P0, [R0+URZ], R3 ;  /* 0x00000003000075a7 */ /* 0x0022a400080011ff */
[----:B--2---:R-:W-:Y:S05]  /*b000*/  @!P0 NANOSLEEP.SYNCS 0x989680 ;  /* 0x009896800000895d */ /* 0x004fea0003900000 */
[----:B------:R-:W2:Y:S02]  /*b010*/  @!P0 SYNCS.PHASECHK.TRANS64 P0, [R0+URZ], R3 ;  /* 0x00000003000085a7 */ /* 0x000ea400080010ff */
[----:B--2---:R-:W-:Y:S05]  /*b020*/  @!P0 BRA `(.L_x_187) ;  /* 0xfffffffc00f08947 */ /* 0x004fea000383ffff */
[----:B------:R-:W-:Y:S05]  /*b030*/  BRA `(.L_x_188) ;  /* 0xffffff8000607947 */ /* 0x000fea000383ffff */
.L_x_53:
[----:B------:R-:W-:-:S07]  /*b040*/  MOV R0, UR5 ;  /* 0x0000000500007c02 */ /* 0x000fce0008000f00 */
.L_x_189:
[----:B-1----:R1:W2:Y:S02]  /*b050*/  SYNCS.PHASECHK.TRANS64.TRYWAIT P0, [R0+URZ], R3 ;  /* 0x00000003000075a7 */ /* 0x0022a400080011ff */
[----:B--2---:R-:W-:Y:S05]  /*b060*/  @!P0 NANOSLEEP.SYNCS 0x989680 ;  /* 0x009896800000895d */ /* 0x004fea0003900000 */
[----:B------:R-:W2:Y:S02]  /*b070*/  @!P0 SYNCS.PHASECHK.TRANS64 P0, [R0+URZ], R3 ;  /* 0x00000003000085a7 */ /* 0x000ea400080010ff */
[----:B--2---:R-:W-:Y:S05]  /*b080*/  @!P0 BRA `(.L_x_189) ;  /* 0xfffffffc00f08947 */ /* 0x004fea000383ffff */
[----:B------:R-:W-:Y:S05]  /*b090*/  BRA `(.L_x_190) ;  /* 0xffffff80006c7947 */ /* 0x000fea000383ffff */
.L_x_54:
[----:B------:R-:W-:-:S07]  /*b0a0*/  MOV R0, UR5 ;  /* 0x0000000500007c02 */ /* 0x000fce0008000f00 */
.L_x_191:
[----:B-1----:R1:W2:Y:S02]  /*b0b0*/  SYNCS.PHASECHK.TRANS64.TRYWAIT P0, [R0+URZ], R3 ;  /* 0x00000003000075a7 */ /* 0x0022a400080011ff */
[----:B--2---:R-:W-:Y:S05]  /*b0c0*/  @!P0 NANOSLEEP.SYNCS 0x989680 ;  /* 0x009896800000895d */ /* 0x004fea0003900000 */
[----:B------:R-:W2:Y:S02]  /*b0d0*/  @!P0 SYNCS.PHASECHK.TRANS64 P0, [R0+URZ], R3 ;  /* 0x00000003000085a7 */ /* 0x000ea400080010ff */
[----:B--2---:R-:W-:Y:S05]  /*b0e0*/  @!P0 BRA `(.L_x_191) ;  /* 0xfffffffc00f08947 */ /* 0x004fea000383ffff */
[----:B------:R-:W-:Y:S05]  /*b0f0*/  BRA `(.L_x_192) ;  /* 0xffffff8000787947 */ /* 0x000fea000383ffff */
.L_x_55:
[----:B------:R-:W-:-:S07]  /*b100*/  MOV R0, UR5 ;  /* 0x0000000500007c02 */ /* 0x000fce0008000f00 */
.L_x_193:
[----:B-1----:R1:W2:Y:S02]  /*b110*/  SYNCS.PHASECHK.TRANS64.TRYWAIT P0, [R0+URZ], R3 ;  /* 0x00000003000075a7 */ /* 0x0022a400080011ff */
[----:B--2---:R-:W-:Y:S05]  /*b120*/  @!P0 NANOSLEEP.SYNCS 0x989680 ;  /* 0x009896800000895d */ /* 0x004fea0003900000 */
[----:B------:R-:W2:Y:S02]  /*b130*/  @!P0 SYNCS.PHASECHK.TRANS64 P0, [R0+URZ], R3 ;  /* 0x00000003000085a7 */ /* 0x000ea400080010ff */
[----:B--2---:R-:W-:Y:S05]  /*b140*/  @!P0 BRA `(.L_x_193) ;  /* 0xfffffffc00f08947 */ /* 0x004fea000383ffff */
[----:B------:R-:W-:Y:S05]  /*b150*/  BRA `(.L_x_194) ;  /* 0xffffff8000847947 */ /* 0x000fea000383ffff */
.L_x_56:
[----:B------:R-:W-:-:S07]  /*b160*/  MOV R0, UR5 ;  /* 0x0000000500007c02 */ /* 0x000fce0008000f00 */
.L_x_195:
[----:B-1----:R1:W2:Y:S02]  /*b170*/  SYNCS.PHASECHK.TRANS64.TRYWAIT P0, [R0+URZ], R3 ;  /* 0x00000003000075a7 */ /* 0x0022a400080011ff */
[----:B--2---:R-:W-:Y:S05]  /*b180*/  @!P0 NANOSLEEP.SYNCS 0x989680 ;  /* 0x009896800000895d */ /* 0x004fea0003900000 */
[----:B------:R-:W2:Y:S02]  /*b190*/  @!P0 SYNCS.PHASECHK.TRANS64 P0, [R0+URZ], R3 ;  /* 0x00000003000085a7 */ /* 0x000ea400080010ff */
[----:B--2---:R-:W-:Y:S05]  /*b1a0*/  @!P0 BRA `(.L_x_195) ;  /* 0xfffffffc00f08947 */ /* 0x004fea000383ffff */
[----:B------:R-:W-:Y:S05]  /*b1b0*/  BRA `(.L_x_196) ;  /* 0xffffff8000907947 */ /* 0x000fea000383ffff */
.L_x_57:
[----:B------:R-:W-:-:S07]  /*b1c0*/  MOV R0, UR5 ;  /* 0x0000000500007c02 */ /* 0x000fce0008000f00 */
.L_x_197:
[----:B-1----:R1:W2:Y:S02]  /*b1d0*/  SYNCS.PHASECHK.TRANS64.TRYWAIT P0, [R0+URZ], R3 ;  /* 0x00000003000075a7 */ /* 0x0022a400080011ff */
[----:B--2---:R-:W-:Y:S05]  /*b1e0*/  @!P0 NANOSLEEP.SYNCS 0x989680 ;  /* 0x009896800000895d */ /* 0x004fea0003900000 */
[----:B------:R-:W2:Y:S02]  /*b1f0*/  @!P0 SYNCS.PHASECHK.TRANS64 P0, [R0+URZ], R3 ;  /* 0x00000003000085a7 */ /* 0x000ea400080010ff */
[----:B--2---:R-:W-:Y:S05]  /*b200*/  @!P0 BRA `(.L_x_197) ;  /* 0xfffffffc00f08947 */ /* 0x004fea000383ffff */
[----:B------:R-:W-:Y:S05]  /*b210*/  BRA `(.L_x_198) ;  /* 0xffffff80009c7947 */ /* 0x000fea000383ffff */
.L_x_58:
[----:B------:R-:W-:-:S07]  /*b220*/  MOV R0, UR5 ;  /* 0x0000000500007c02 */ /* 0x000fce0008000f00 */
.L_x_199:
[----:B-1----:R1:W2:Y:S02]  /*b230*/  SYNCS.PHASECHK.TRANS64.TRYWAIT P0, [R0+URZ], R3 ;  /* 0x00000003000075a7 */ /* 0x0022a400080011ff */
[----:B--2---:R-:W-:Y:S05]  /*b240*/  @!P0 NANOSLEEP.SYNCS 0x989680 ;  /* 0x009896800000895d */ /* 0x004fea0003900000 */
[----:B------:R-:W2:Y:S02]  /*b250*/  @!P0 SYNCS.PHASECHK.TRANS64 P0, [R0+URZ], R3 ;  /* 0x00000003000085a7 */ /* 0x000ea400080010ff */
[----:B--2---:R-:W-:Y:S05]  /*b260*/  @!P0 BRA `(.L_x_199) ;  /* 0xfffffffc00f08947 */ /* 0x004fea000383ffff */
[----:B------:R-:W-:Y:S05]  /*b270*/  BRA `(.L_x_200) ;  /* 0xffffff8000a87947 */ /* 0x000fea000383ffff */
.L_x_59:
[----:B------:R-:W-:-:S07]  /*b280*/  MOV R0, UR5 ;  /* 0x0000000500007c02 */ /* 0x000fce0008000f00 */
.L_x_201:
[----:B-1----:R1:W2:Y:S02]  /*b290*/  SYNCS.PHASECHK.TRANS64.TRYWAIT P0, [R0+URZ], R3 ;  /* 0x00000003000075a7 */ /* 0x0022a400080011ff */
[----:B--2---:R-:W-:Y:S05]  /*b2a0*/  @!P0 NANOSLEEP.SYNCS 0x989680 ;  /* 0x009896800000895d */ /* 0x004fea0003900000 */
[----:B------:R-:W2:Y:S02]  /*b2b0*/  @!P0 SYNCS.PHASECHK.TRANS64 P0, [R0+URZ], R3 ;  /* 0x00000003000085a7 */ /* 0x000ea400080010ff */
[----:B--2---:R-:W-:Y:S05]  /*b2c0*/  @!P0 BRA `(.L_x_201) ;  /* 0xfffffffc00f08947 */ /* 0x004fea000383ffff */
[----:B------:R-:W-:Y:S05]  /*b2d0*/  BRA `(.L_x_202) ;  /* 0xffffff8000b47947 */ /* 0x000fea000383ffff */
.L_x_60:
[----:B------:R-:W-:-:S07]  /*b2e0*/  MOV R0, UR5 ;  /* 0x0000000500007c02 */ /* 0x000fce0008000f00 */
.L_x_203:
[----:B-1----:R1:W2:Y:S02]  /*b2f0*/  SYNCS.PHASECHK.TRANS64.TRYWAIT P0, [R0+URZ], R3 ;  /* 0x00000003000075a7 */ /* 0x0022a400080011ff */
[----:B--2---:R-:W-:Y:S05]  /*b300*/  @!P0 NANOSLEEP.SYNCS 0x989680 ;  /* 0x009896800000895d */ /* 0x004fea0003900000 */
[----:B------:R-:W2:Y:S02]  /*b310*/  @!P0 SYNCS.PHASECHK.TRANS64 P0, [R0+URZ], R3 ;  /* 0x00000003000085a7 */ /* 0x000ea400080010ff */
[----:B--2---:R-:W-:Y:S05]  /*b320*/  @!P0 BRA `(.L_x_203) ;  /* 0xfffffffc00f08947 */ /* 0x004fea000383ffff */
[----:B------:R-:W-:Y:S05]  /*b330*/  BRA `(.L_x_204) ;  /* 0xffffff8000c07947 */ /* 0x000fea000383ffff */
.L_x_61:
[----:B------:R-:W-:-:S07]  /*b340*/  MOV R0, UR5 ;  /* 0x0000000500007c02 */ /* 0x000fce0008000f00 */
.L_x_205:
[----:B-1----:R1:W2:Y:S02]  /*b350*/  SYNCS.PHASECHK.TRANS64.TRYWAIT P0, [R0+URZ], R3 ;  /* 0x00000003000075a7 */ /* 0x0022a400080011ff */
[----:B--2---:R-:W-:Y:S05]  /*b360*/  @!P0 NANOSLEEP.SYNCS 0x989680 ;  /* 0x009896800000895d */ /* 0x004fea0003900000 */
[----:B------:R-:W2:Y:S02]  /*b370*/  @!P0 SYNCS.PHASECHK.TRANS64 P0, [R0+URZ], R3 ;  /* 0x00000003000085a7 */ /* 0x000ea400080010ff */
[----:B--2---:R-:W-:Y:S05]  /*b380*/  @!P0 BRA `(.L_x_205) ;  /* 0xfffffffc00f08947 */ /* 0x004fea000383ffff */
[----:B------:R-:W-:Y:S05]  /*b390*/  BRA `(.L_x_206) ;  /* 0xffffff8000cc7947 */ /* 0x000fea000383ffff */
.L_x_62:
[----:B------:R-:W-:-:S07]  /*b3a0*/  MOV R0, UR5 ;  /* 0x0000000500007c02 */ /* 0x000fce0008000f00 */
.L_x_207:
[----:B-1----:R1:W2:Y:S02]  /*b3b0*/  SYNCS.PHASECHK.TRANS64.TRYWAIT P0, [R0+URZ], R3 ;  /* 0x00000003000075a7 */ /* 0x0022a400080011ff */
[----:B--2---:R-:W-:Y:S05]  /*b3c0*/  @!P0 NANOSLEEP.SYNCS 0x989680 ;  /* 0x009896800000895d */ /* 0x004fea0003900000 */
[----:B------:R-:W2:Y:S02]  /*b3d0*/  @!P0 SYNCS.PHASECHK.TRANS64 P0, [R0+URZ], R3 ;  /* 0x00000003000085a7 */ /* 0x000ea400080010ff */
[----:B--2---:R-:W-:Y:S05]  /*b3e0*/  @!P0 BRA `(.L_x_207) ;  /* 0xfffffffc00f08947 */ /* 0x004fea000383ffff */
[----:B------:R-:W-:Y:S05]  /*b3f0*/  BRA `(.L_x_208) ;  /* 0xffffff8000d87947 */ /* 0x000fea000383ffff */
.L_x_63:
[----:B------:R-:W-:-:S07]  /*b400*/  MOV R0, UR5 ;  /* 0x0000000500007c02 */ /* 0x000fce0008000f00 */
.L_x_209:
[----:B-1----:R1:W2:Y:S02]  /*b410*/  SYNCS.PHASECHK.TRANS64.TRYWAIT P0, [R0+URZ], R3 ;  /* 0x00000003000075a7 */ /* 0x0022a400080011ff */
[----:B--2---:R-:W-:Y:S05]  /*b420*/  @!P0 NANOSLEEP.SYNCS 0x989680 ;  /* 0x009896800000895d */ /* 0x004fea0003900000 */
[----:B------:R-:W2:Y:S02]  /*b430*/  @!P0 SYNCS.PHASECHK.TRANS64 P0, [R0+URZ], R3 ;  /* 0x00000003000085a7 */ /* 0x000ea400080010ff */
[----:B--2---:R-:W-:Y:S05]  /*b440*/  @!P0 BRA `(.L_x_209) ;  /* 0xfffffffc00f08947 */ /* 0x004fea000383ffff */
[----:B------:R-:W-:Y:S05]  /*b450*/  BRA `(.L_x_210) ;  /* 0xffffff8000e47947 */ /* 0x000fea000383ffff */
.L_x_64:
[----:B------:R-:W-:-:S07]  /*b460*/  MOV R0, UR5 ;  /* 0x0000000500007c02 */ /* 0x000fce0008000f00 */
.L_x_211:
[----:B-1----:R1:W2:Y:S02]  /*b470*/  SYNCS.PHASECHK.TRANS64.TRYWAIT P0, [R0+URZ], R3 ;  /* 0x00000003000075a7 */ /* 0x0022a400080011ff */
[----:B--2---:R-:W-:Y:S05]  /*b480*/  @!P0 NANOSLEEP.SYNCS 0x989680 ;  /* 0x009896800000895d */ /* 0x004fea0003900000 */
[----:B------:R-:W2:Y:S02]  /*b490*/  @!P0 SYNCS.PHASECHK.TRANS64 P0, [R0+URZ], R3 ;  /* 0x00000003000085a7 */ /* 0x000ea400080010ff */
[----:B--2---:R-:W-:Y:S05]  /*b4a0*/  @!P0 BRA `(.L_x_211) ;  /* 0xfffffffc00f08947 */ /* 0x004fea000383ffff */
[----:B------:R-:W-:Y:S05]  /*b4b0*/  BRA `(.L_x_212) ;  /* 0xffffff8000f07947 */ /* 0x000fea000383ffff */
.L_x_65:
[----:B------:R-:W-:-:S07]  /*b4c0*/  MOV R0, UR5 ;  /* 0x0000000500007c02 */ /* 0x000fce0008000f00 */
.L_x_213:
[----:B-1----:R1:W2:Y:S02]  /*b4d0*/  SYNCS.PHASECHK.TRANS64.TRYWAIT P0, [R0+URZ], R3 ;  /* 0x00000003000075a7 */ /* 0x0022a400080011ff */
[----:B--2---:R-:W-:Y:S05]  /*b4e0*/  @!P0 NANOSLEEP.SYNCS 0x989680 ;  /* 0x009896800000895d */ /* 0x004fea0003900000 */
[----:B------:R-:W2:Y:S02]  /*b4f0*/  @!P0 SYNCS.PHASECHK.TRANS64 P0, [R0+URZ], R3 ;  /* 0x00000003000085a7 */ /* 0x000ea400080010ff */
[----:B--2---:R-:W-:Y:S05]  /*b500*/  @!P0 BRA `(.L_x_213) ;  /* 0xfffffffc00f08947 */ /* 0x004fea000383ffff */
[----:B------:R-:W-:Y:S05]  /*b510*/  BRA `(.L_x_214) ;  /* 0xffffff8000fc7947 */ /* 0x000fea000383ffff */
.L_x_66:
[----:B------:R-:W-:-:S07]  /*b520*/  MOV R0, UR5 ;  /* 0x0000000500007c02 */ /* 0x000fce0008000f00 */
.L_x_215:
[----:B-1----:R1:W2:Y:S02]  /*b530*/  SYNCS.PHASECHK.TRANS64.TRYWAIT P0, [R0+URZ], R3 ;  /* 0x00000003000075a7 */ /* 0x0022a400080011ff */
[----:B--2---:R-:W-:Y:S05]  /*b540*/  @!P0 NANOSLEEP.SYNCS 0x989680 ;  /* 0x009896800000895d */ /* 0x004fea0003900000 */
[----:B------:R-:W2:Y:S02]  /*b550*/  @!P0 SYNCS.PHASECHK.TRANS64 P0, [R0+URZ], R3 ;  /* 0x00000003000085a7 */ /* 0x000ea400080010ff */
[----:B--2---:R-:W-:Y:S05]  /*b560*/  @!P0 BRA `(.L_x_215) ;  /* 0xfffffffc00f08947 */ /* 0x004fea000383ffff */
[----:B------:R-:W-:Y:S05]  /*b570*/  BRA `(.L_x_216) ;  /* 0xffffff8400087947 */ /* 0x000fea000383ffff */
.L_x_67:
[----:B------:R-:W-:-:S07]  /*b580*/  MOV R0, UR5 ;  /* 0x0000000500007c02 */ /* 0x000fce0008000f00 */
.L_x_217:
[----:B-1----:R1:W2:Y:S02]  /*b590*/  SYNCS.PHASECHK.TRANS64.TRYWAIT P0, [R0+URZ], R3 ;  /* 0x00000003000075a7 */ /* 0x0022a400080011ff */
[----:B--2---:R-:W-:Y:S05]  /*b5a0*/  @!P0 NANOSLEEP.SYNCS 0x989680 ;  /* 0x009896800000895d */ /* 0x004fea0003900000 */
[----:B------:R-:W2:Y:S02]  /*b5b0*/  @!P0 SYNCS.PHASECHK.TRANS64 P0, [R0+URZ], R3 ;  /* 0x00000003000085a7 */ /* 0x000ea400080010ff */
[----:B--2---:R-:W-:Y:S05]  /*b5c0*/  @!P0 BRA `(.L_x_217) ;  /* 0xfffffffc00f08947 */ /* 0x004fea000383ffff */
[----:B------:R-:W-:Y:S05]  /*b5d0*/  BRA `(.L_x_218) ;  /* 0xffffff8400147947 */ /* 0x000fea000383ffff */
.L_x_68:
[----:B------:R-:W-:-:S07]  /*b5e0*/  MOV R0, UR5 ;  /* 0x0000000500007c02 */ /* 0x000fce0008000f00 */
.L_x_219:
[----:B-1----:R1:W2:Y:S02]  /*b5f0*/  SYNCS.PHASECHK.TRANS64.TRYWAIT P0, [R0+URZ], R3 ;  /* 0x00000003000075a7 */ /* 0x0022a400080011ff */
[----:B--2---:R-:W-:Y:S05]  /*b600*/  @!P0 NANOSLEEP.SYNCS 0x989680 ;  /* 0x009896800000895d */ /* 0x004fea0003900000 */
[----:B------:R-:W2:Y:S02]  /*b610*/  @!P0 SYNCS.PHASECHK.TRANS64 P0, [R0+URZ], R3 ;  /* 0x00000003000085a7 */ /* 0x000ea400080010ff */
[----:B--2---:R-:W-:Y:S05]  /*b620*/  @!P0 BRA `(.L_x_219) ;  /* 0xfffffffc00f08947 */ /* 0x004fea000383ffff */
[----:B------:R-:W-:Y:S05]  /*b630*/  BRA `(.L_x_220) ;  /* 0xffffff8400207947 */ /* 0x000fea000383ffff */
.L_x_69:
[----:B------:R-:W-:-:S07]  /*b640*/  MOV R0, UR5 ;  /* 0x0000000500007c02 */ /* 0x000fce0008000f00 */
.L_x_221:
[----:B-1----:R1:W2:Y:S02]  /*b650*/  SYNCS.PHASECHK.TRANS64.TRYWAIT P0, [R0+URZ], R3 ;  /* 0x00000003000075a7 */ /* 0x0022a400080011ff */
[----:B--2---:R-:W-:Y:S05]  /*b660*/  @!P0 NANOSLEEP.SYNCS 0x989680 ;  /* 0x009896800000895d */ /* 0x004fea0003900000 */
[----:B------:R-:W2:Y:S02]  /*b670*/  @!P0 SYNCS.PHASECHK.TRANS64 P0, [R0+URZ], R3 ;  /* 0x00000003000085a7 */ /* 0x000ea400080010ff */
[----:B--2---:R-:W-:Y:S05]  /*b680*/  @!P0 BRA `(.L_x_221) ;  /* 0xfffffffc00f08947 */ /* 0x004fea000383ffff */
[----:B------:R-:W-:Y:S05]  /*b690*/  BRA `(.L_x_222) ;  /* 0xffffff84002c7947 */ /* 0x000fea000383ffff */
.L_x_70:
[----:B------:R-:W-:-:S07]  /*b6a0*/  MOV R0, UR5 ;  /* 0x0000000500007c02 */ /* 0x000fce0008000f00 */
.L_x_223:
[----:B-1----:R1:W2:Y:S02]  /*b6b0*/  SYNCS.PHASECHK.TRANS64.TRYWAIT P0, [R0+URZ], R3 ;  /* 0x00000003000075a7 */ /* 0x0022a400080011ff */
[----:B--2---:R-:W-:Y:S05]  /*b6c0*/  @!P0 NANOSLEEP.SYNCS 0x989680 ;  /* 0x009896800000895d */ /* 0x004fea0003900000 */
[----:B------:R-:W2:Y:S02]  /*b6d0*/  @!P0 SYNCS.PHASECHK.TRANS64 P0, [R0+URZ], R3 ;  /* 0x00000003000085a7 */ /* 0x000ea400080010ff */
[----:B--2---:R-:W-:Y:S05]  /*b6e0*/  @!P0 BRA `(.L_x_223) ;  /* 0xfffffffc00f08947 */ /* 0x004fea000383ffff */
[----:B------:R-:W-:Y:S05]  /*b6f0*/  BRA `(.L_x_224) ;  /* 0xffffff8400387947 */ /* 0x000fea000383ffff */
.L_x_71:
[----:B------:R-:W-:-:S07]  /*b700*/  MOV R0, UR5 ;  /* 0x0000000500007c02 */ /* 0x000fce0008000f00 */
.L_x_225:
[----:B-1----:R1:W2:Y:S02]  /*b710*/  SYNCS.PHASECHK.TRANS64.TRYWAIT P0, [R0+URZ], R3 ;  /* 0x00000003000075a7 */ /* 0x0022a400080011ff */
[----:B--2---:R-:W-:Y:S05]  /*b720*/  @!P0 NANOSLEEP.SYNCS 0x989680 ;  /* 0x009896800000895d */ /* 0x004fea0003900000 */
[----:B------:R-:W2:Y:S02]  /*b730*/  @!P0 SYNCS.PHASECHK.TRANS64 P0, [R0+URZ], R3 ;  /* 0x00000003000085a7 */ /* 0x000ea400080010ff */
[----:B--2---:R-:W-:Y:S05]  /*b740*/  @!P0 BRA `(.L_x_225) ;  /* 0xfffffffc00f08947 */ /* 0x004fea000383ffff */
[----:B------:R-:W-:Y:S05]  /*b750*/  BRA `(.L_x_226) ;  /* 0xffffff8400447947 */ /* 0x000fea000383ffff */
.L_x_72:
[----:B------:R-:W-:-:S07]  /*b760*/  MOV R0, UR5 ;  /* 0x0000000500007c02 */ /* 0x000fce0008000f00 */
.L_x_227:
[----:B-1----:R1:W2:Y:S02]  /*b770*/  SYNCS.PHASECHK.TRANS64.TRYWAIT P0, [R0+URZ], R3 ;  /* 0x00000003000075a7 */ /* 0x0022a400080011ff */
[----:B--2---:R-:W-:Y:S05]  /*b780*/  @!P0 NANOSLEEP.SYNCS 0x989680 ;  /* 0x009896800000895d */ /* 0x004fea0003900000 */
[----:B------:R-:W2:Y:S02]  /*b790*/  @!P0 SYNCS.PHASECHK.TRANS64 P0, [R0+URZ], R3 ;  /* 0x00000003000085a7 */ /* 0x000ea400080010ff */
[----:B--2---:R-:W-:Y:S05]  /*b7a0*/  @!P0 BRA `(.L_x_227) ;  /* 0xfffffffc00f08947 */ /* 0x004fea000383ffff */
[----:B------:R-:W-:Y:S05]  /*b7b0*/  BRA `(.L_x_228) ;  /* 0xffffff8400507947 */ /* 0x000fea000383ffff */
.L_x_73:
[----:B------:R-:W-:-:S07]  /*b7c0*/  MOV R0, UR5 ;  /* 0x0000000500007c02 */ /* 0x000fce0008000f00 */
.L_x_229:
[----:B-1----:R1:W2:Y:S02]  /*b7d0*/  SYNCS.PHASECHK.TRANS64.TRYWAIT P0, [R0+URZ], R3 ;  /* 0x00000003000075a7 */ /* 0x0022a400080011ff */
[----:B--2---:R-:W-:Y:S05]  /*b7e0*/  @!P0 NANOSLEEP.SYNCS 0x989680 ;  /* 0x009896800000895d */ /* 0x004fea0003900000 */
[----:B------:R-:W2:Y:S02]  /*b7f0*/  @!P0 SYNCS.PHASECHK.TRANS64 P0, [R0+URZ], R3 ;  /* 0x00000003000085a7 */ /* 0x000ea400080010ff */
[----:B--2---:R-:W-:Y:S05]  /*b800*/  @!P0 BRA `(.L_x_229) ;  /* 0xfffffffc00f08947 */ /* 0x004fea000383ffff */
[----:B------:R-:W-:Y:S05]  /*b810*/  BRA `(.L_x_230) ;  /* 0xffffff84005c7947 */ /* 0x000fea000383ffff */
.L_x_76:
[----:B--2---:R2:W3:Y:S02]  /*b820*/  SYNCS.PHASECHK.TRANS64.TRYWAIT P0, [R2+URZ+0x240], R5 ;  /* 0x00024005020075a7 */ /* 0x0044e400080011ff */
[----:B---3--:R-:W-:Y:S05]  /*b830*/  @!P0 NANOSLEEP.SYNCS 0x989680 ;  /* 0x009896800000895d */ /* 0x008fea0003900000 */
[----:B------:R-:W3:Y:S02]  /*b840*/  @!P0 SYNCS.PHASECHK.TRANS64 P0, [R2+URZ+0x240], R5 ;  /* 0x00024005020085a7 */ /* 0x000ee400080010ff */
[----:B---3--:R-:W-:Y:S05]  /*b850*/  @!P0 BRA `(.L_x_76) ;  /* 0xfffffffc00f08947 */ /* 0x008fea000383ffff */
[----:B------:R-:W-:Y:S05]  /*b860*/  BRA `(.L_x_231) ;  /* 0xffffff8400b87947 */ /* 0x000fea000383ffff */
.L_x_77:
[----:B------:R-:W-:-:S07]  /*b870*/  MOV R2, UR4 ;  /* 0x0000000400027c02 */ /* 0x000fce0008000f00 */
.L_x_232:
[----:B--2---:R2:W3:Y:S02]  /*b880*/  SYNCS.PHASECHK.TRANS64.TRYWAIT P0, [R2+URZ+0x210], R5 ;  /* 0x00021005020075a7 */ /* 0x0044e400080011ff */
[----:B---3--:R-:W-:Y:S05]  /*b890*/  @!P0 NANOSLEEP.SYNCS 0x989680 ;  /* 0x009896800000895d */ /* 0x008fea0003900000 */
[----:B------:R-:W3:Y:S02]  /*b8a0*/  @!P0 SYNCS.PHASECHK.TRANS64 P0, [R2+URZ+0x210], R5 ;  /* 0x00021005020085a7 */ /* 0x000ee400080010ff */
[----:B---3--:R-:W-:Y:S05]  /*b8b0*/  @!P0 BRA `(.L_x_232) ;  /* 0xfffffffc00f08947 */ /* 0x008fea000383ffff */
[----:B------:R-:W-:Y:S05]  /*b8c0*/  BRA `(.L_x_233) ;  /* 0xffffff8400c87947 */ /* 0x000fea000383ffff */
.L_x_78:
[----:B--2---:R2:W3:Y:S02]  /*b8d0*/  SYNCS.PHASECHK.TRANS64.TRYWAIT P1, [R2+URZ+0x200], R5 ;  /* 0x00020005020075a7 */ /* 0x0044e400080211ff */
[----:B---3--:R-:W-:Y:S05]  /*b8e0*/  @!P1 NANOSLEEP.SYNCS 0x989680 ;  /* 0x009896800000995d */ /* 0x008fea0003900000 */
[----:B------:R-:W3:Y:S02]  /*b8f0*/  @!P1 SYNCS.PHASECHK.TRANS64 P1, [R2+URZ+0x200], R5 ;  /* 0x00020005020095a7 */ /* 0x000ee400080210ff */
[----:B---3--:R-:W-:Y:S05]  /*b900*/  @!P1 BRA `(.L_x_78) ;  /* 0xfffffffc00f09947 */ /* 0x008fea000383ffff */
[----:B------:R-:W-:Y:S05]  /*b910*/  BRA `(.L_x_234) ;  /* 0xffffff8400f87947 */ /* 0x000fea000383ffff */
.L_x_81:
[----:B------:R-:W-:-:S07]  /*b920*/  MOV R0, UR4 ;  /* 0x0000000400007c02 */ /* 0x000fce0008000f00 */
.L_x_235:
[----:B--2---:R2:W3:Y:S02]  /*b930*/  SYNCS.PHASECHK.TRANS64.TRYWAIT P0, [R0+URZ+0x210], R3 ;  /* 0x00021003000075a7 */ /* 0x0044e400080011ff */
[----:B---3--:R-:W-:Y:S05]  /*b940*/  @!P0 NANOSLEEP.SYNCS 0x989680 ;  /* 0x009896800000895d */ /* 0x008fea0003900000 */
[----:B------:R-:W3:Y:S02]  /*b950*/  @!P0 SYNCS.PHASECHK.TRANS64 P0, [R0+URZ+0x210], R3 ;  /* 0x00021003000085a7 */ /* 0x000ee400080010ff */
[----:B---3--:R-:W-:Y:S05]  /*b960*/  @!P0 BRA `(.L_x_235) ;  /* 0xfffffffc00f08947 */ /* 0x008fea000383ffff */
[----:B------:R-:W-:Y:S05]  /*b970*/  BRA `(.L_x_80) ;  /* 0xffffff88004c7947 */ /* 0x000fea000383ffff */
.L_x_90:
[----:B--2---:R-:W-:-:S04]  /*b980*/  MOV R0, UR5 ;  /* 0x0000000500007c02 */ /* 0x004fc80008000f00 */
[----:B------:R2:W3:Y:S03]  /*b990*/  SYNCS.PHASECHK.TRANS64.TRYWAIT P0, [R0+URZ+0x8], R7 ;  /* 0x00000807000075a7 */ /* 0x0004e600080011ff */
[----:B---3--:R-:W-:Y:S05]  /*b9a0*/  @!P0 NANOSLEEP.SYNCS 0x989680 ;  /* 0x009896800000895d */ /* 0x008fea0003900000 */
[----:B------:R-:W3:Y:S02]  /*b9b0*/  @!P0 SYNCS.PHASECHK.TRANS64 P0, [R0+URZ+0x8], R7 ;  /* 0x00000807000085a7 */ /* 0x000ee400080010ff */
[----:B---3--:R-:W-:Y:S05]  /*b9c0*/  @!P0 BRA `(.L_x_90) ;  /* 0xfffffffc00ec8947 */ /* 0x008fea000383ffff */
[----:B------:R-:W-:Y:S05]  /*b9d0*/  BRA `(.L_x_89) ;  /* 0xffffff8c00007947 */ /* 0x000fea000383ffff */
.L_x_92:
[----:B------:R-:W-:Y:S01]  /*b9e0*/  BSSY B0, `(.L_x_236) ;  /* 0x0000006000007945 */ /* 0x000fe20003800000 */
[----:B------:R-:W-:-:S07]  /*b9f0*/  MOV R15, 0xffffffff ;  /* 0xffffffff000f7802 */ /* 0x000fce0000000f00 */
[----:B-12--5:R-:W-:Y:S05]  /*ba00*/  WARPSYNC.COLLECTIVE R15, `(.L_x_237) ;  /* 0x000000000f0c7348 */ /* 0x026fea0003c00000 */
[----:B------:R-:W-:Y:S02]  /*ba10*/  ELECT P6, UR79, PT ;  /* 0x00000000004f782f */ /* 0x000fe400038c0000 */
[----:B------:R-:W-:Y:S01]  /*ba20*/  MOV R14, UR79 ;  /* 0x0000004f000e7c02 */ /* 0x000fe20008000f00 */
[----:B-12--5:R-:W-:Y:S10]  /*ba30*/  ENDCOLLECTIVE ;  /* 0x000000000000791b */ /* 0x026ff40003800000 */
.L_x_237:
[----:B------:R-:W-:Y:S05]  /*ba40*/  BSYNC B0 ;  /* 0x0000000000007941 */ /* 0x000fea0003800000 */
.L_x_236:
[----:B------:R-:W-:Y:S01]  /*ba50*/  PLOP3.LUT P0, PT, P6, PT, PT, 0x80, 0x8 ;  /* 0x000000000008781c */ /* 0x000fe2000370f070 */
[----:B------:R-:W-:-:S12]  /*ba60*/  BRA `(.L_x_238) ;  /* 0xffffff8c002c7947 */ /* 0x000fd8000383ffff */
.L_x_94:
[----:B--2---:R-:W-:-:S04]  /*ba70*/  MOV R0, UR5 ;  /* 0x0000000500007c02 */ /* 0x004fc80008000f00 */
[----:B------:R2:W3:Y:S03]  /*ba80*/  SYNCS.PHASECHK.TRANS64.TRYWAIT P0, [R0+URZ+0x8], R5 ;  /* 0x00000805000075a7 */ /* 0x0004e600080011ff */
[----:B---3--:R-:W-:Y:S05]  /*ba90*/  @!P0 NANOSLEEP.SYNCS 0x989680 ;  /* 0x009896800000895d */ /* 0x008fea0003900000 */
[----:B------:R-:W3:Y:S02]  /*baa0*/  @!P0 SYNCS.PHASECHK.TRANS64 P0, [R0+URZ+0x8], R5 ;  /* 0x00000805000085a7 */ /* 0x000ee400080010ff */
[----:B---3--:R-:W-:Y:S05]  /*bab0*/  @!P0 BRA `(.L_x_94) ;  /* 0xfffffffc00ec8947 */ /* 0x008fea000383ffff */
[----:B------:R-:W-:Y:S05]  /*bac0*/  BRA `(.L_x_93) ;  /* 0xffffff8c00307947 */ /* 0x000fea000383ffff */
.L_x_95:
[----:B-1----:R1:W2:Y:S02]  /*bad0*/  SYNCS.PHASECHK.TRANS64.TRYWAIT P0, [R0+URZ+0x200], R5 ;  /* 0x00020005000075a7 */ /* 0x0022a400080011ff */
[----:B--2---:R-:W-:Y:S05]  /*bae0*/  @!P0 NANOSLEEP.SYNCS 0x989680 ;  /* 0x009896800000895d */ /* 0x004fea0003900000 */
[----:B------:R-:W2:Y:S02]  /*baf0*/  @!P0 SYNCS.PHASECHK.TRANS64 P0, [R0+URZ+0x200], R5 ;  /* 0x00020005000085a7 */ /* 0x000ea400080010ff */
[----:B--2---:R-:W-:Y:S05]  /*bb00*/  @!P0 BRA `(.L_x_95) ;  /* 0xfffffffc00f08947 */ /* 0x004fea000383ffff */
[----:B------:R-:W-:Y:S05]  /*bb10*/  BRA `(.L_x_239) ;  /* 0xffffff9000447947 */ /* 0x000fea000383ffff */
.L_x_97:
[----:B------:R-:W-:-:S07]  /*bb20*/  MOV R0, UR31 ;  /* 0x0000001f00007c02 */ /* 0x000fce0008000f00 */
.L_x_240:
[----:B-1----:R1:W2:Y:S02]  /*bb30*/  SYNCS.PHASECHK.TRANS64.TRYWAIT P0, [R0+URZ+0x230], R5 ;  /* 0x00023005000075a7 */ /* 0x0022a400080011ff */
[----:B--2---:R-:W-:Y:S05]  /*bb40*/  @!P0 NANOSLEEP.SYNCS 0x989680 ;  /* 0x009896800000895d */ /* 0x004fea0003900000 */
[----:B------:R-:W2:Y:S02]  /*bb50*/  @!P0 SYNCS.PHASECHK.TRANS64 P0, [R0+URZ+0x230], R5 ;  /* 0x00023005000085a7 */ /* 0x000ea400080010ff */
[----:B--2---:R-:W-:Y:S05]  /*bb60*/  @!P0 BRA `(.L_x_240) ;  /* 0xfffffffc00f08947 */ /* 0x004fea000383ffff */
[----:B------:R-:W-:Y:S05]  /*bb70*/  BRA `(.L_x_241) ;  /* 0xffffff90008c7947 */ /* 0x000fea000383ffff */
.L_x_100:
[----:B------:R-:W-:Y:S07]  /*bb80*/  MOV R0, UR7 ;  /* 0x0000000700007c02 */ /* 0x000fee0008000f00 */
.L_x_242:
[----:B-1----:R1:W2:Y:S02]  /*bb90*/  SYNCS.PHASECHK.TRANS64.TRYWAIT P0, [R0+URZ], R5 ;  /* 0x00000005000075a7 */ /* 0x0022a400080011ff */
[----:B--2---:R-:W-:Y:S05]  /*bba0*/  @!P0 NANOSLEEP.SYNCS 0x989680 ;  /* 0x009896800000895d */ /* 0x004fea0003900000 */
[----:B------:R-:W2:Y:S02]  /*bbb0*/  @!P0 SYNCS.PHASECHK.TRANS64 P0, [R0+URZ], R5 ;  /* 0x00000005000085a7 */ /* 0x000ea400080010ff */
[----:B--2---:R-:W-:Y:S05]  /*bbc0*/  @!P0 BRA `(.L_x_242) ;  /* 0xfffffffc00f08947 */ /* 0x004fea000383ffff */
[----:B------:R-:W-:Y:S05]  /*bbd0*/  BRA `(.L_x_99) ;  /* 0xffffff9000a47947 */ /* 0x000fea000383ffff */
.L_x_104:
[----:B-1----:R-:W-:-:S07]  /*bbe0*/  MOV R0, UR4 ;  /* 0x0000000400007c02 */ /* 0x002fce0008000f00 */
.L_x_243:
[----:B-1----:R1:W2:Y:S02]  /*bbf0*/  SYNCS.PHASECHK.TRANS64.TRYWAIT P0, [R0+URZ], R3 ;  /* 0x00000003000075a7 */ /* 0x0022a400080011ff */
[----:B--2---:R-:W-:Y:S05]  /*bc00*/  @!P0 NANOSLEEP.SYNCS 0x989680 ;  /* 0x009896800000895d */ /* 0x004fea0003900000 */
[----:B------:R-:W2:Y:S02]  /*bc10*/  @!P0 SYNCS.PHASECHK.TRANS64 P0, [R0+URZ], R3 ;  /* 0x00000003000085a7 */ /* 0x000ea400080010ff */
[----:B--2---:R-:W-:Y:S05]  /*bc20*/  @!P0 BRA `(.L_x_243) ;  /* 0xfffffffc00f08947 */ /* 0x004fea000383ffff */
[----:B------:R-:W-:Y:S05]  /*bc30*/  BRA `(.L_x_244) ;  /* 0xffffff9400787947 */ /* 0x000fea000383ffff */
.L_x_107:
[----:B------:R-:W-:-:S07]  /*bc40*/  MOV R0, UR18 ;  /* 0x0000001200007c02 */ /* 0x000fce0008000f00 */
.L_x_245:
[----:B-1----:R1:W2:Y:S02]  /*bc50*/  SYNCS.PHASECHK.TRANS64.TRYWAIT P1, [R0+URZ+0x260], R3 ;  /* 0x00026003000075a7 */ /* 0x0022a400080211ff */
[----:B--2---:R-:W-:Y:S05]  /*bc60*/  @!P1 NANOSLEEP.SYNCS 0x989680 ;  /* 0x009896800000995d */ /* 0x004fea0003900000 */
[----:B------:R-:W2:Y:S02]  /*bc70*/  @!P1 SYNCS.PHASECHK.TRANS64 P1, [R0+URZ+0x260], R3 ;  /* 0x00026003000095a7 */ /* 0x000ea400080210ff */
[----:B--2---:R-:W-:Y:S05]  /*bc80*/  @!P1 BRA `(.L_x_245) ;  /* 0xfffffffc00f09947 */ /* 0x004fea000383ffff */
[----:B------:R-:W-:Y:S05]  /*bc90*/  BRA `(.L_x_246) ;  /* 0xffffff9400c47947 */ /* 0x000fea000383ffff */
.L_x_112:
[----:B--2---:R2:W3:Y:S02]  /*bca0*/  SYNCS.PHASECHK.TRANS64.TRYWAIT P0, [R8+URZ+0x200], R5 ;  /* 0x00020005080075a7 */ /* 0x0044e400080011ff */
[----:B---3--:R-:W-:Y:S05]  /*bcb0*/  @!P0 NANOSLEEP.SYNCS 0x989680 ;  /* 0x009896800000895d */ /* 0x008fea0003900000 */
[----:B------:R-:W3:Y:S02]  /*bcc0*/  @!P0 SYNCS.PHASECHK.TRANS64 P0, [R8+URZ+0x200], R5 ;  /* 0x00020005080085a7 */ /* 0x000ee400080010ff */
[----:B---3--:R-:W-:Y:S05]  /*bcd0*/  @!P0 BRA `(.L_x_112) ;  /* 0xfffffffc00f08947 */ /* 0x008fea000383ffff */
[----:B------:R-:W-:Y:S05]  /*bce0*/  BRA `(.L_x_247) ;  /* 0xffffff9800fc7947 */ /* 0x000fea000383ffff */
.L_x_115:
[----:B------:R-:W-:Y:S07]  /*bcf0*/  MOV R0, UR21 ;  /* 0x0000001500007c02 */ /* 0x000fee0008000f00 */
.L_x_248:
[----:B--2---:R2:W3:Y:S02]  /*bd00*/  SYNCS.PHASECHK.TRANS64.TRYWAIT P1, [R0+URZ+0x1f8], R5 ;  /* 0x0001f805000075a7 */ /* 0x0044e400080211ff */
[----:B---3--:R-:W-:Y:S05]  /*bd10*/  @!P1 NANOSLEEP.SYNCS 0x989680 ;  /* 0x009896800000995d */ /* 0x008fea0003900000 */
[----:B------:R-:W3:Y:S02]  /*bd20*/  @!P1 SYNCS.PHASECHK.TRANS64 P1, [R0+URZ+0x1f8], R5 ;  /* 0x0001f805000095a7 */ /* 0x000ee400080210ff */
[----:B---3--:R-:W-:Y:S05]  /*bd30*/  @!P1 BRA `(.L_x_248) ;  /* 0xfffffffc00f09947 */ /* 0x008fea000383ffff */
[----:B------:R-:W-:Y:S05]  /*bd40*/  BRA `(.L_x_114) ;  /* 0xffffffa000787947 */ /* 0x000fea000383ffff */
.L_x_118:
[----:B--2---:R-:W-:Y:S07]  /*bd50*/  MOV R5, UR21 ;  /* 0x0000001500057c02 */ /* 0x004fee0008000f00 */
.L_x_249:
[----:B--2---:R2:W3:Y:S02]  /*bd60*/  SYNCS.PHASECHK.TRANS64.TRYWAIT P0, [R5+URZ+0x1d0], R4 ;  /* 0x0001d004050075a7 */ /* 0x0044e400080011ff */
[----:B---3--:R-:W-:Y:S05]  /*bd70*/  @!P0 NANOSLEEP.SYNCS 0x989680 ;  /* 0x009896800000895d */ /* 0x008fea0003900000 */
[----:B------:R-:W3:Y:S02]  /*bd80*/  @!P0 SYNCS.PHASECHK.TRANS64 P0, [R5+URZ+0x1d0], R4 ;  /* 0x0001d004050085a7 */ /* 0x000ee400080010ff */
[----:B---3--:R-:W-:Y:S05]  /*bd90*/  @!P0 BRA `(.L_x_249) ;  /* 0xfffffffc00f08947 */ /* 0x008fea000383ffff */
[----:B------:R-:W-:Y:S05]  /*bda0*/  BRA `(.L_x_250) ;  /* 0xffffffa000d07947 */ /* 0x000fea000383ffff */
.L_x_119:
[----:B------:R-:W-:Y:S07]  /*bdb0*/  MOV R5, UR21 ;  /* 0x0000001500057c02 */ /* 0x000fee0008000f00 */
.L_x_251:
[----:B--2---:R2:W3:Y:S02]  /*bdc0*/  SYNCS.PHASECHK.TRANS64.TRYWAIT P0, [R5+URZ+0x1d8], R4 ;  /* 0x0001d804050075a7 */ /* 0x0044e400080011ff */
[----:B---3--:R-:W-:Y:S05]  /*bdd0*/  @!P0 NANOSLEEP.SYNCS 0x989680 ;  /* 0x009896800000895d */ /* 0x008fea0003900000 */
[----:B------:R-:W3:Y:S02]  /*bde0*/  @!P0 SYNCS.PHASECHK.TRANS64 P0, [R5+URZ+0x1d8], R4 ;  /* 0x0001d804050085a7 */ /* 0x000ee400080010ff */
[----:B---3--:R-:W-:Y:S05]  /*bdf0*/  @!P0 BRA `(.L_x_251) ;  /* 0xfffffffc00f08947 */ /* 0x008fea000383ffff */
[----:B------:R-:W-:Y:S05]  /*be00*/  BRA `(.L_x_252) ;  /* 0xffffffa400107947 */ /* 0x000fea000383ffff */
.L_x_120:
[----:B--2---:R-:W-:Y:S07]  /*be10*/  MOV R5, UR21 ;  /* 0x0000001500057c02 */ /* 0x004fee0008000f00 */
.L_x_253:
[----:B--2---:R2:W3:Y:S02]  /*be20*/  SYNCS.PHASECHK.TRANS64.TRYWAIT P0, [R5+URZ+0x1e0], R4 ;  /* 0x0001e004050075a7 */ /* 0x0044e400080011ff */
[----:B---3--:R-:W-:Y:S05]  /*be30*/  @!P0 NANOSLEEP.SYNCS 0x989680 ;  /* 0x009896800000895d */ /* 0x008fea0003900000 */
[----:B------:R-:W3:Y:S02]  /*be40*/  @!P0 SYNCS.PHASECHK.TRANS64 P0, [R5+URZ+0x1e0], R4 ;  /* 0x0001e004050085a7 */ /* 0x000ee400080010ff */
[----:B---3--:R-:W-:Y:S05]  /*be50*/  @!P0 BRA `(.L_x_253) ;  /* 0xfffffffc00f08947 */ /* 0x008fea000383ffff */
[----:B------:R-:W-:Y:S05]  /*be60*/  BRA `(.L_x_254) ;  /* 0xffffffa400587947 */ /* 0x000fea000383ffff */
.L_x_121:
[----:B--2---:R-:W-:Y:S07]  /*be70*/  MOV R5, UR21 ;  /* 0x0000001500057c02 */ /* 0x004fee0008000f00 */
.L_x_255:
[----:B--2---:R2:W3:Y:S02]  /*be80*/  SYNCS.PHASECHK.TRANS64.TRYWAIT P0, [R5+URZ+0x1e8], R4 ;  /* 0x0001e804050075a7 */ /* 0x0044e400080011ff */
[----:B---3--:R-:W-:Y:S05]  /*be90*/  @!P0 NANOSLEEP.SYNCS 0x989680 ;  /* 0x009896800000895d */ /* 0x008fea0003900000 */
[----:B------:R-:W3:Y:S02]  /*bea0*/  @!P0 SYNCS.PHASECHK.TRANS64 P0, [R5+URZ+0x1e8], R4 ;  /* 0x0001e804050085a7 */ /* 0x000ee400080010ff */
[----:B---3--:R-:W-:Y:S05]  /*beb0*/  @!P0 BRA `(.L_x_255) ;  /* 0xfffffffc00f08947 */ /* 0x008fea000383ffff */
[----:B------:R-:W-:Y:S05]  /*bec0*/  BRA `(.L_x_256) ;  /* 0xffffffa400a47947 */ /* 0x000fea000383ffff */
.L_x_123:
[----:B------:R-:W-:-:S07]  /*bed0*/  MOV R0, UR21 ;  /* 0x0000001500007c02 */ /* 0x000fce0008000f00 */
.L_x_257:
[----:B--2---:R2:W3:Y:S02]  /*bee0*/  SYNCS.PHASECHK.TRANS64.TRYWAIT P0, [R0+URZ+0x1d0], R3 ;  /* 0x0001d003000075a7 */ /* 0x0044e400080011ff */
[----:B---3--:R-:W-:Y:S05]  /*bef0*/  @!P0 NANOSLEEP.SYNCS 0x989680 ;  /* 0x009896800000895d */ /* 0x008fea0003900000 */
[----:B------:R-:W3:Y:S02]  /*bf00*/  @!P0 SYNCS.PHASECHK.TRANS64 P0, [R0+URZ+0x1d0], R3 ;  /* 0x0001d003000085a7 */ /* 0x000ee400080010ff */
[----:B---3--:R-:W-:Y:S05]  /*bf10*/  @!P0 BRA `(.L_x_257) ;  /* 0xfffffffc00f08947 */ /* 0x008fea000383ffff */
[----:B------:R-:W-:Y:S05]  /*bf20*/  BRA `(.L_x_258) ;  /* 0xffffffa800187947 */ /* 0x000fea000383ffff */
.L_x_124:
[----:B--2---:R-:W-:-:S07]  /*bf30*/  MOV R0, UR21 ;  /* 0x0000001500007c02 */ /* 0x004fce0008000f00 */
.L_x_259:
[----:B--2---:R2:W3:Y:S02]  /*bf40*/  SYNCS.PHASECHK.TRANS64.TRYWAIT P0, [R0+URZ+0x1d8], R3 ;  /* 0x0001d803000075a7 */ /* 0x0044e400080011ff */
[----:B---3--:R-:W-:Y:S05]  /*bf50*/  @!P0 NANOSLEEP.SYNCS 0x989680 ;  /* 0x009896800000895d */ /* 0x008fea0003900000 */
[----:B------:R-:W3:Y:S02]  /*bf60*/  @!P0 SYNCS.PHASECHK.TRANS64 P0, [R0+URZ+0x1d8], R3 ;  /* 0x0001d803000085a7 */ /* 0x000ee400080010ff */
[----:B---3--:R-:W-:Y:S05]  /*bf70*/  @!P0 BRA `(.L_x_259) ;  /* 0xfffffffc00f08947 */ /* 0x008fea000383ffff */
[----:B------:R-:W-:Y:S05]  /*bf80*/  BRA `(.L_x_260) ;  /* 0xffffffa800087947 */ /* 0x000fea000383ffff */
.L_x_125:
[----:B--2---:R-:W-:-:S07]  /*bf90*/  MOV R0, UR21 ;  /* 0x0000001500007c02 */ /* 0x004fce0008000f00 */
.L_x_261:
[----:B--2---:R2:W3:Y:S02]  /*bfa0*/  SYNCS.PHASECHK.TRANS64.TRYWAIT P0, [R0+URZ+0x1e0], R3 ;  /* 0x0001e003000075a7 */ /* 0x0044e400080011ff */
[----:B---3--:R-:W-:Y:S05]  /*bfb0*/  @!P0 NANOSLEEP.SYNCS 0x989680 ;  /* 0x009896800000895d */ /* 0x008fea0003900000 */
[----:B------:R-:W3:Y:S02]  /*bfc0*/  @!P0 SYNCS.PHASECHK.TRANS64 P0, [R0+URZ+0x1e0], R3 ;  /* 0x0001e003000085a7 */ /* 0x000ee400080010ff */
[----:B---3--:R-:W-:Y:S05]  /*bfd0*/  @!P0 BRA `(.L_x_261) ;  /* 0xfffffffc00f08947 */ /* 0x008fea000383ffff */
[----:B------:R-:W-:Y:S05]  /*bfe0*/  BRA `(.L_x_262) ;  /* 0xffffffa400f87947 */ /* 0x000fea000383ffff */
.L_x_127:
[----:B-1----:R1:W2:Y:S02]  /*bff0*/  SYNCS.PHASECHK.TRANS64.TRYWAIT P0, [R3+URZ+0x200], R0 ;  /* 0x00020000030075a7 */ /* 0x0022a400080011ff */
[----:B--2---:R-:W-:Y:S05]  /*c000*/  @!P0 NANOSLEEP.SYNCS 0x989680 ;  /* 0x009896800000895d */ /* 0x004fea0003900000 */
[----:B------:R-:W2:Y:S02]  /*c010*/  @!P0 SYNCS.PHASECHK.TRANS64 P0, [R3+URZ+0x200], R0 ;  /* 0x00020000030085a7 */ /* 0x000ea400080010ff */
[----:B--2---:R-:W-:Y:S05]  /*c020*/  @!P0 BRA `(.L_x_127) ;  /* 0xfffffffc00f08947 */ /* 0x004fea000383ffff */
[----:B------:R-:W-:Y:S05]  /*c030*/  BRA `(.L_x_263) ;  /* 0xffffffa800b87947 */ /* 0x000fea000383ffff */
.L_x_138:
[----:B-1----:R-:W-:Y:S04]  /*c040*/  MOV R2, UR43 ;  /* 0x0000002b00027c02 */ /* 0x002fe80008000f00 */
[----:B------:R1:W2:Y:S03]  /*c050*/  SYNCS.PHASECHK.TRANS64.TRYWAIT P1, [R2+URZ+0x1b0], R3 ;  /* 0x0001b003020075a7 */ /* 0x0002a600080211ff */
[----:B--2---:R-:W-:Y:S05]  /*c060*/  @!P1 NANOSLEEP.SYNCS 0x989680 ;  /* 0x009896800000995d */ /* 0x004fea0003900000 */
[----:B------:R-:W2:Y:S02]  /*c070*/  @!P1 SYNCS.PHASECHK.TRANS64 P1, [R2+URZ+0x1b0], R3 ;  /* 0x0001b003020095a7 */ /* 0x000ea400080210ff */
[----:B--2---:R-:W-:Y:S05]  /*c080*/  @!P1 BRA `(.L_x_138) ;  /* 0xfffffffc00ec9947 */ /* 0x004fea000383ffff */
[----:B------:R-:W-:Y:S05]  /*c090*/  BRA `(.L_x_137) ;  /* 0xffffffb800287947 */ /* 0x000fea000383ffff */
.L_x_140:
[----:B-1----:R1:W4:Y:S02]  /*c0a0*/  SYNCS.PHASECHK.TRANS64.TRYWAIT P0, [R99+URZ+0x220], R0 ;  /* 0x00022000630075a7 */ /* 0x00232400080011ff */
[----:B----4-:R-:W-:Y:S05]  /*c0b0*/  @!P0 NANOSLEEP.SYNCS 0x989680 ;  /* 0x009896800000895d */ /* 0x010fea0003900000 */
[----:B------:R-:W4:Y:S02]  /*c0c0*/  @!P0 SYNCS.PHASECHK.TRANS64 P0, [R99+URZ+0x220], R0 ;  /* 0x00022000630085a7 */ /* 0x000f2400080010ff */
[----:B----4-:R-:W-:Y:S05]  /*c0d0*/  @!P0 BRA `(.L_x_140) ;  /* 0xfffffffc00f08947 */ /* 0x010fea000383ffff */
[----:B------:R-:W-:Y:S05]  /*c0e0*/  BRA `(.L_x_139) ;  /* 0xffffffb800507947 */ /* 0x000fea000383ffff */
.L_x_149:
[----:B---3--:R3:W4:Y:S02]  /*c0f0*/  SYNCS.PHASECHK.TRANS64.TRYWAIT P0, [R3+URZ+0x1b0], R0 ;  /* 0x0001b000030075a7 */ /* 0x00872400080011ff */
[----:B----4-:R-:W-:Y:S05]  /*c100*/  @!P0 NANOSLEEP.SYNCS 0x989680 ;  /* 0x009896800000895d */ /* 0x010fea0003900000 */
[----:B------:R-:W4:Y:S02]  /*c110*/  @!P0 SYNCS.PHASECHK.TRANS64 P0, [R3+URZ+0x1b0], R0 ;  /* 0x0001b000030085a7 */ /* 0x000f2400080010ff */
[----:B----4-:R-:W-:Y:S05]  /*c120*/  @!P0 BRA `(.L_x_149) ;  /* 0xfffffffc00f08947 */ /* 0x010fea000383ffff */
[----:B------:R-:W-:Y:S05]  /*c130*/  BRA `(.L_x_148) ;  /* 0xffffffc4002c7947 */ /* 0x000fea000383ffff */
.L_x_157:
[----:B---3--:R3:W4:Y:S02]  /*c140*/  SYNCS.PHASECHK.TRANS64.TRYWAIT P0, [R62+URZ+0x1b0], R5 ;  /* 0x0001b0053e0075a7 */ /* 0x00872400080011ff */
[----:B----4-:R-:W-:Y:S05]  /*c150*/  @!P0 NANOSLEEP.SYNCS 0x989680 ;  /* 0x009896800000895d */ /* 0x010fea0003900000 */
[----:B------:R-:W4:Y:S02]  /*c160*/  @!P0 SYNCS.PHASECHK.TRANS64 P0, [R62+URZ+0x1b0], R5 ;  /* 0x0001b0053e0085a7 */ /* 0x000f2400080010ff */
[----:B----4-:R-:W-:Y:S05]  /*c170*/  @!P0 BRA `(.L_x_157) ;  /* 0xfffffffc00f08947 */ /* 0x010fea000383ffff */
[----:B------:R-:W-:Y:S05]  /*c180*/  BRA `(.L_x_156) ;  /* 0xffffffd000307947 */ /* 0x000fea000383ffff */
.L_x_165:
[----:B---3--:R3:W4:Y:S02]  /*c190*/  SYNCS.PHASECHK.TRANS64.TRYWAIT P0, [R62+URZ+0x1b0], R5 ;  /* 0x0001b0053e0075a7 */ /* 0x00872400080011ff */
[----:B----4-:R-:W-:Y:S05]  /*c1a0*/  @!P0 NANOSLEEP.SYNCS 0x989680 ;  /* 0x009896800000895d */ /* 0x010fea0003900000 */
[----:B------:R-:W4:Y:S02]  /*c1b0*/  @!P0 SYNCS.PHASECHK.TRANS64 P0, [R62+URZ+0x1b0], R5 ;  /* 0x0001b0053e0085a7 */ /* 0x000f2400080010ff */
[----:B----4-:R-:W-:Y:S05]  /*c1c0*/  @!P0 BRA `(.L_x_165) ;  /* 0xfffffffc00f08947 */ /* 0x010fea000383ffff */
[----:B------:R-:W-:Y:S05]  /*c1d0*/  BRA `(.L_x_164) ;  /* 0xffffffdc00347947 */ /* 0x000fea000383ffff */
        .weak           $__internal_0_$__cuda_sm10x_tcgen05_guardrail_trap_col_being_dealloced_not_returned_by_alloc
        .type           $__internal_0_$__cuda_sm10x_tcgen05_guardrail_trap_col_being_dealloced_not_returned_by_alloc,@function
        .size           $__internal_0_$__cuda_sm10x_tcgen05_guardrail_trap_col_being_dealloced_not_returned_by_alloc,($__internal_1_$__cuda_sm10x_tcgen05_guardrail_trap_phase_invalid_during_alloc - $__internal_0_$__cuda_sm10x_tcgen05_guardrail_trap_col_being_dealloced_not_returned_by_alloc)
$__internal_0_$__cuda_sm10x_tcgen05_guardrail_trap_col_being_dealloced_not_returned_by_alloc:
[----:B------:R-:W-:Y:S05]  /*c1e0*/  BPT.TRAP 0x1 ;  /* 0x000000040000795c */ /* 0x000fea0000300000 */
[----:B------:R-:W-:-:S04]  /*c1f0*/  HFMA2 R3, -RZ, RZ, 0, 0 ;  /* 0x00000000ff037431 */ /* 0x000fc800000001ff */
[----:B------:R-:W-:Y:S05]  /*c200*/  RET.REL.NODEC R2 `(_ZN7cutlass13device_kernelINS_4gemm6kernel13GemmUniversalIN4cute5tupleIJiiiiEEENS1_10collective13CollectiveMmaINS1_46MainloopSm100TmaUmmaWarpSpecializedBlockScaledILi27ELi2ELi2ENS5_IJNS4_1CILi4EEENSA_ILi1EEESC_EEEEENS5_IJNSA_ILi256EEENSA_ILi128EEENSA_ILi64EEEEEENS5_IJNS_12float_e2m1_tENS_13float_ue4m3_tEEEENS5_IJNS5_IJlSC_lEEENS4_6LayoutINS5_IJNS5_IJNS5_IJNSA_ILi32EEESB_EEEiEEENS5_IJNS5_IJNSA_ILi16EEESB_EEEiEEENS5_IJSC_iEEEEEENS5_IJST_NS5_IJNS5_IJNSA_ILi0EEESC_EEENSA_ILi512EEEEEENS5_IJSW_iEEEEEEEEEEESL_S13_NS4_8TiledMMAINS4_8MMA_AtomIJNS4_23SM100_MMA_MXF4_2x1SM_SSISJ_SJ_fSK_Li256ELi128ELi16ELNS4_4UMMA5MajorE0ELS18_0ELNS17_7ScaleInE0ELS19_0EEEEEENSN_INS5_IJSC_SC_SC_EEENS5_IJSW_SW_SW_EEEEENS5_IJNS4_10UnderscoreES1F_S1F_EEEEENS5_IJNS4_18SM100_TMA_2SM_LOADES1I_EEENS5_IJNS4_14ComposedLayoutINS4_7SwizzleILi1ELi4ELi3EEENS4_18smem_ptr_flag_bitsILi4EEENSN_INS5_IJNSA_ILi8EEESH_EEENS5_IJSH_SC_EEEEEEENSN_INS5_IJNS5_IJNS5_IJSP_SC_EEESS_EEESC_NS5_IJSC_SC_EEEEEENS5_IJNS5_IJNS5_IJSS_SY_EEESX_EEESW_NS5_IJSB_SY_EEEEEEEEEEEvNS4_8identityENS5_IJNS4_28SM100_TMA_2SM_LOAD_MULTICASTES25_EEES23_vS24_EENS_8epilogue10collective18CollectiveEpilogueINS28_23Sm100TmaWarpSpecializedILi4ELi2ELi32ELb1ELb0EEEJNS5_IJSG_SG_SH_EEENS5_IJNSN_ISG_SC_EENSN_ISO_SC_EEEEENS_10bfloat16_tESM_S2H_SM_NS28_6fusion15FusionCallbacksIS2C_NS2I_17LinearCombinationIS2H_fS2H_fLNS_15FloatRoundStyleE2EEES2D_S2G_JEEENS4_5SM1004TMEM4LOAD26SM100_TMEM_LOAD_32dp32b32xENS4_13SM90_TMA_LOADENS1K_INS1L_ILi2ELi4ELi3EEENS1N_ILi16EEENSN_INS5_IJS1P_SO_EEENS5_IJSO_SC_EEEEEEENS4_39AutoVectorizingCopyWithAssumedAlignmentILi128EEENS4_14SM90_TMA_STOREES2Y_S30_S30_EEEvvEEEEvNT_6ParamsE) ;  /* 0xffffff3c027c7950 */ /* 0x000fea0003c3ffff */
        .weak           $__internal_1_$__cuda_sm10x_tcgen05_guardrail_trap_phase_invalid_during_alloc
        .type           $__internal_1_$__cuda_sm10x_tcgen05_guardrail_trap_phase_invalid_during_alloc,@function
        .size           $__internal_1_$__cuda_sm10x_tcgen05_guardrail_trap_phase_invalid_during_alloc,($__internal_2_$__cuda_sm10x_tcgen05_guardrail_trap_unallocated_columns_being_dealloced - $__internal_1_$__cuda_sm10x_tcgen05_guardrail_trap_phase_invalid_during_alloc)
$__internal_1_$__cuda_sm10x_tcgen05_guardrail_trap_phase_invalid_during_alloc:
[----:B------:R-:W-:Y:S05]  /*c210*/  BPT.TRAP 0x1 ;  /* 0x000000040000795c */ /* 0x000fea0000300000 */
[----:B------:R-:W-:-:S04]  /*c220*/  MOV R5, 0x0 ;  /* 0x0000000000057802 */ /* 0x000fc80000000f00 */
[----:B------:R-:W-:Y:S05]  /*c230*/  RET.REL.NODEC R4 `(_ZN7cutlass13device_kernelINS_4gemm6kernel13GemmUniversalIN4cute5tupleIJiiiiEEENS1_10collective13CollectiveMmaINS1_46MainloopSm100TmaUmmaWarpSpecializedBlockScaledILi27ELi2ELi2ENS5_IJNS4_1CILi4EEENSA_ILi1EEESC_EEEEENS5_IJNSA_ILi256EEENSA_ILi128EEENSA_ILi64EEEEEENS5_IJNS_12float_e2m1_tENS_13float_ue4m3_tEEEENS5_IJNS5_IJlSC_lEEENS4_6LayoutINS5_IJNS5_IJNS5_IJNSA_ILi32EEESB_EEEiEEENS5_IJNS5_IJNSA_ILi16EEESB_EEEiEEENS5_IJSC_iEEEEEENS5_IJST_NS5_IJNS5_IJNSA_ILi0EEESC_EEENSA_ILi512EEEEEENS5_IJSW_iEEEEEEEEEEESL_S13_NS4_8TiledMMAINS4_8MMA_AtomIJNS4_23SM100_MMA_MXF4_2x1SM_SSISJ_SJ_fSK_Li256ELi128ELi16ELNS4_4UMMA5MajorE0ELS18_0ELNS17_7ScaleInE0ELS19_0EEEEEENSN_INS5_IJSC_SC_SC_EEENS5_IJSW_SW_SW_EEEEENS5_IJNS4_10UnderscoreES1F_S1F_EEEEENS5_IJNS4_18SM100_TMA_2SM_LOADES1I_EEENS5_IJNS4_14ComposedLayoutINS4_7SwizzleILi1ELi4ELi3EEENS4_18smem_ptr_flag_bitsILi4EEENSN_INS5_IJNSA_ILi8EEESH_EEENS5_IJSH_SC_EEEEEEENSN_INS5_IJNS5_IJNS5_IJSP_SC_EEESS_EEESC_NS5_IJSC_SC_EEEEEENS5_IJNS5_IJNS5_IJSS_SY_EEESX_EEESW_NS5_IJSB_SY_EEEEEEEEEEEvNS4_8identityENS5_IJNS4_28SM100_TMA_2SM_LOAD_MULTICASTES25_EEES23_vS24_EENS_8epilogue10collective18CollectiveEpilogueINS28_23Sm100TmaWarpSpecializedILi4ELi2ELi32ELb1ELb0EEEJNS5_IJSG_SG_SH_EEENS5_IJNSN_ISG_SC_EENSN_ISO_SC_EEEEENS_10bfloat16_tESM_S2H_SM_NS28_6fusion15FusionCallbacksIS2C_NS2I_17LinearCombinationIS2H_fS2H_fLNS_15FloatRoundStyleE2EEES2D_S2G_JEEENS4_5SM1004TMEM4LOAD26SM100_TMEM_LOAD_32dp32b32xENS4_13SM90_TMA_LOADENS1K_INS1L_ILi2ELi4ELi3EEENS1N_ILi16EEENSN_INS5_IJS1P_SO_EEENS5_IJSO_SC_EEEEEEENS4_39AutoVectorizingCopyWithAssumedAlignmentILi128EEENS4_14SM90_TMA_STOREES2Y_S30_S30_EEEvvEEEEvNT_6ParamsE) ;  /* 0xffffff3c04707950 */ /* 0x000fea0003c3ffff */
        .weak           $__internal_2_$__cuda_sm10x_tcgen05_guardrail_trap_unallocated_columns_being_dealloced
        .type           $__internal_2_$__cuda_sm10x_tcgen05_guardrail_trap_unallocated_columns_being_dealloced,@function
        .size           $__internal_2_$__cuda_sm10x_tcgen05_guardrail_trap_unallocated_columns_being_dealloced,(.L_x_265 - $__internal_2_$__cuda_sm10x_tcgen05_guardrail_trap_unallocated_columns_being_dealloced)
$__internal_2_$__cuda_sm10x_tcgen05_guardrail_trap_unallocated_columns_being_dealloced:
[----:B------:R-:W-:Y:S05]  /*c240*/  BPT.TRAP 0x1 ;  /* 0x000000040000795c */ /* 0x000fea0000300000 */
[----:B------:R-:W-:-:S04]  /*c250*/  HFMA2 R3, -RZ, RZ, 0, 0 ;  /* 0x00000000ff037431 */ /* 0x000fc800000001ff */
[----:B------:R-:W-:Y:S05]  /*c260*/  RET.REL.NODEC R2 `(_ZN7cutlass13device_kernelINS_4gemm6kernel13GemmUniversalIN4cute5tupleIJiiiiEEENS1_10collective13CollectiveMmaINS1_46MainloopSm100TmaUmmaWarpSpecializedBlockScaledILi27ELi2ELi2ENS5_IJNS4_1CILi4EEENSA_ILi1EEESC_EEEEENS5_IJNSA_ILi256EEENSA_ILi128EEENSA_ILi64EEEEEENS5_IJNS_12float_e2m1_tENS_13float_ue4m3_tEEEENS5_IJNS5_IJlSC_lEEENS4_6LayoutINS5_IJNS5_IJNS5_IJNSA_ILi32EEESB_EEEiEEENS5_IJNS5_IJNSA_ILi16EEESB_EEEiEEENS5_IJSC_iEEEEEENS5_IJST_NS5_IJNS5_IJNSA_ILi0EEESC_EEENSA_ILi512EEEEEENS5_IJSW_iEEEEEEEEEEESL_S13_NS4_8TiledMMAINS4_8MMA_AtomIJNS4_23SM100_MMA_MXF4_2x1SM_SSISJ_SJ_fSK_Li256ELi128ELi16ELNS4_4UMMA5MajorE0ELS18_0ELNS17_7ScaleInE0ELS19_0EEEEEENSN_INS5_IJSC_SC_SC_EEENS5_IJSW_SW_SW_EEEEENS5_IJNS4_10UnderscoreES1F_S1F_EEEEENS5_IJNS4_18SM100_TMA_2SM_LOADES1I_EEENS5_IJNS4_14ComposedLayoutINS4_7SwizzleILi1ELi4ELi3EEENS4_18smem_ptr_flag_bitsILi4EEENSN_INS5_IJNSA_ILi8EEESH_EEENS5_IJSH_SC_EEEEEEENSN_INS5_IJNS5_IJNS5_IJSP_SC_EEESS_EEESC_NS5_IJSC_SC_EEEEEENS5_IJNS5_IJNS5_IJSS_SY_EEESX_EEESW_NS5_IJSB_SY_EEEEEEEEEEEvNS4_8identityENS5_IJNS4_28SM100_TMA_2SM_LOAD_MULTICASTES25_EEES23_vS24_EENS_8epilogue10collective18CollectiveEpilogueINS28_23Sm100TmaWarpSpecializedILi4ELi2ELi32ELb1ELb0EEEJNS5_IJSG_SG_SH_EEENS5_IJNSN_ISG_SC_EENSN_ISO_SC_EEEEENS_10bfloat16_tESM_S2H_SM_NS28_6fusion15FusionCallbacksIS2C_NS2I_17LinearCombinationIS2H_fS2H_fLNS_15FloatRoundStyleE2EEES2D_S2G_JEEENS4_5SM1004TMEM4LOAD26SM100_TMEM_LOAD_32dp32b32xENS4_13SM90_TMA_LOADENS1K_INS1L_ILi2ELi4ELi3EEENS1N_ILi16EEENSN_INS5_IJS1P_SO_EEENS5_IJSO_SC_EEEEEEENS4_39AutoVectorizingCopyWithAssumedAlignmentILi128EEENS4_14SM90_TMA_STOREES2Y_S30_S30_EEEvvEEEEvNT_6ParamsE) ;  /* 0xffffff3c02647950 */ /* 0x000fea0003c3ffff */
.L_x_264:
[----:B------:R-:W-:-:S00]  /*c270*/  BRA `(.L_x_264) ;  /* 0xfffffffc00fc7947 */ /* 0x000fc0000383ffff */
[----:B------:R-:W-:-:S00]  /*c280*/  NOP ;  /* 0x0000000000007918 */ /* 0x000fc00000000000 */
[----:B------:R-:W-:-:S00]  /*c290*/  NOP ;  /* 0x0000000000007918 */ /* 0x000fc00000000000 */
[----:B------:R-:W-:-:S00]  /*c2a0*/  NOP ;  /* 0x0000000000007918 */ /* 0x000fc00000000000 */
[----:B------:R-:W-:-:S00]  /*c2b0*/  NOP ;  /* 0x0000000000007918 */ /* 0x000fc00000000000 */
[----:B------:R-:W-:-:S00]  /*c2c0*/  NOP ;  /* 0x0000000000007918 */ /* 0x000fc00000000000 */
[----:B------:R-:W-:-:S00]  /*c2d0*/  NOP ;  /* 0x0000000000007918 */ /* 0x000fc00000000000 */
[----:B------:R-:W-:-:S00]  /*c2e0*/  NOP ;  /* 0x0000000000007918 */ /* 0x000fc00000000000 */
[----:B------:R-:W-:-:S00]  /*c2f0*/  NOP ;  /* 0x0000000000007918 */ /* 0x000fc00000000000 */
.L_x_265:


//--------------------- .nv.global.init           --------------------------
	.section	.nv.global.init,"aw",@progbits
.nv.global.init:
	.type		$str$29,@object
	.size		$str$29,($str$30 - $str$29)
$str$29:
        /*0000*/ 	.byte	0x28, 0x61, 0x64, 0x64, 0x72, 0x65, 0x73, 0x73, 0x20, 0x26, 0x20, 0x6d, 0x61, 0x73, 0x6b, 0x29
        /*0010*/ 	.byte	0x20, 0x3d, 0x3d, 0x20, 0x30, 0x00
	.type		$str$30,@object
	.size		$str$30,($str$26 - $str$30)
$str$30:
        /*0016*/ 	.byte	0x2f, 0x74, 0x6d, 0x70, 0x2f, 0x63, 0x75, 0x74, 0x6c, 0x61, 0x73, 0x73, 0x5f, 0x73, 0x77, 0x65
        /*0026*/ 	.byte	0x65, 0x70, 0x5f, 0x73, 0x72, 0x63, 0x2f, 0x69, 0x6e, 0x63, 0x6c, 0x75, 0x64, 0x65, 0x2f, 0x63
        /*0036*/ 	.byte	0x75, 0x74, 0x65, 0x2f, 0x70, 0x6f, 0x69, 0x6e, 0x74, 0x65, 0x72, 0x5f, 0x66, 0x6c, 0x61, 0x67
        /*0046*/ 	.byte	0x67, 0x65, 0x64, 0x2e, 0x68, 0x70, 0x70, 0x00
	.type		$str$26,@object
	.size		$str$26,($str$25 - $str$26)
$str$26:
        /*004e*/ 	.byte	0x2f, 0x74, 0x6d, 0x70, 0x2f, 0x63, 0x75, 0x74, 0x6c, 0x61, 0x73, 0x73, 0x5f, 0x73, 0x77, 0x65
        /*005e*/ 	.byte	0x65, 0x70, 0x5f, 0x73, 0x72, 0x63, 0x2f, 0x69, 0x6e, 0x63, 0x6c, 0x75, 0x64, 0x65, 0x2f, 0x63
        /*006e*/ 	.byte	0x75, 0x74, 0x65, 0x2f, 0x61, 0x74, 0x6f, 0x6d, 0x2f, 0x63, 0x6f, 0x70, 0x79, 0x5f, 0x74, 0x72
        /*007e*/ 	.byte	0x61, 0x69, 0x74, 0x73, 0x5f, 0x73, 0x6d, 0x31, 0x30, 0x30, 0x2e, 0x68, 0x70, 0x70, 0x00
	.type		$str$25,@object
	.size		$str$25,(__unnamed_1 - $str$25)
$str$25:
        /*008d*/ 	.byte	0x28, 0x28, 0x75, 0x69, 0x6e, 0x74, 0x33, 0x32, 0x5f, 0x74, 0x28, 0x74, 0x68, 0x72, 0x65, 0x61
        /*009d*/ 	.byte	0x64, 0x49, 0x64, 0x78, 0x2e, 0x78, 0x29, 0x20, 0x2f, 0x20, 0x33, 0x32, 0x29, 0x20, 0x25, 0x20
        /*00ad*/ 	.byte	0x34, 0x29, 0x20, 0x3d, 0x3d, 0x20, 0x28, 0x28, 0x28, 0x74, 0x6d, 0x65, 0x6d, 0x5f, 0x61, 0x64
        /*00bd*/ 	.byte	0x64, 0x72, 0x20, 0x3e, 0x3e, 0x20, 0x31, 0x36, 0x29, 0x20, 0x2f, 0x20, 0x33, 0x32, 0x29, 0x20
        /*00cd*/ 	.byte	0x25, 0x20, 0x34, 0x29, 0x00
	.type		__unnamed_1,@object
	.size		__unnamed_1,(__unnamed_2 - __unnamed_1)
__unnamed_1:
        /*00d2*/ 	.byte	0x61, 0x75, 0x74, 0x6f, 0x20, 0x63, 0x75, 0x74, 0x65, 0x3a, 0x3a, 0x61, 0x73, 0x5f, 0x70, 0x6f
        /* <DEDUP_REMOVED lines=24> */
        /*0262*/ 	.byte	0x34, 0x30, 0x39, 0x36, 0x3e, 0x3e, 0x3e, 0x3e, 0x5d, 0x00
	.type		__unnamed_2,@object
	.size		__unnamed_2,(.L_2 - __unnamed_2)
__unnamed_2:
        /* <DEDUP_REMOVED lines=42> */
        /*050c*/ 	.byte	0x3e, 0x3e, 0x5d, 0x00
.L_2:


//--------------------- .nv.shared._ZN7cutlass13device_kernelINS_4gemm6kernel13GemmUniversalIN4cute5tupleIJiiiiEEENS1_10collective13CollectiveMmaINS1_46MainloopSm100TmaUmmaWarpSpecializedBlockScaledILi27ELi2ELi2ENS5_IJNS4_1CILi4EEENSA_ILi1EEESC_EEEEENS5_IJNSA_ILi256EEENSA_ILi128EEENSA_ILi64EEEEEENS5_IJNS_12float_e2m1_tENS_13float_ue4m3_tEEEENS5_IJNS5_IJlSC_lEEENS4_6LayoutINS5_IJNS5_IJNS5_IJNSA_ILi32EEESB_EEEiEEENS5_IJNS5_IJNSA_ILi16EEESB_EEEiEEENS5_IJSC_iEEEEEENS5_IJST_NS5_IJNS5_IJNSA_ILi0EEESC_EEENSA_ILi512EEEEEENS5_IJSW_iEEEEEEEEEEESL_S13_NS4_8TiledMMAINS4_8MMA_AtomIJNS4_23SM100_MMA_MXF4_2x1SM_SSISJ_SJ_fSK_Li256ELi128ELi16ELNS4_4UMMA5MajorE0ELS18_0ELNS17_7ScaleInE0ELS19_0EEEEEENSN_INS5_IJSC_SC_SC_EEENS5_IJSW_SW_SW_EEEEENS5_IJNS4_10UnderscoreES1F_S1F_EEEEENS5_IJNS4_18SM100_TMA_2SM_LOADES1I_EEENS5_IJNS4_14ComposedLayoutINS4_7SwizzleILi1ELi4ELi3EEENS4_18smem_ptr_flag_bitsILi4EEENSN_INS5_IJNSA_ILi8EEESH_EEENS5_IJSH_SC_EEEEEEENSN_INS5_IJNS5_IJNS5_IJSP_SC_EEESS_EEESC_NS5_IJSC_SC_EEEEEENS5_IJNS5_IJNS5_IJSS_SY_EEESX_EEESW_NS5_IJSB_SY_EEEEEEEEEEEvNS4_8identityENS5_IJNS4_28SM100_TMA_2SM_LOAD_MULTICASTES25_EEES23_vS24_EENS_8epilogue10collective18CollectiveEpilogueINS28_23Sm100TmaWarpSpecializedILi4ELi2ELi32ELb1ELb0EEEJNS5_IJSG_SG_SH_EEENS5_IJNSN_ISG_SC_EENSN_ISO_SC_EEEEENS_10bfloat16_tESM_S2H_SM_NS28_6fusion15FusionCallbacksIS2C_NS2I_17LinearCombinationIS2H_fS2H_fLNS_15FloatRoundStyleE2EEES2D_S2G_JEEENS4_5SM1004TMEM4LOAD26SM100_TMEM_LOAD_32dp32b32xENS4_13SM90_TMA_LOADENS1K_INS1L_ILi2ELi4ELi3EEENS1N_ILi16EEENSN_INS5_IJS1P_SO_EEENS5_IJSO_SC_EEEEEEENS4_39AutoVectorizingCopyWithAssumedAlignmentILi128EEENS4_14SM90_TMA_STOREES2Y_S30_S30_EEEvvEEEEvNT_6ParamsE --------------------------
	.section	.nv.shared._ZN7cutlass13device_kernelINS_4gemm6kernel13GemmUniversalIN4cute5tupleIJiiiiEEENS1_10collective13CollectiveMmaINS1_46MainloopSm100TmaUmmaWarpSpecializedBlockScaledILi27ELi2ELi2ENS5_IJNS4_1CILi4EEENSA_ILi1EEESC_EEEEENS5_IJNSA_ILi256EEENSA_ILi128EEENSA_ILi64EEEEEENS5_IJNS_12float_e2m1_tENS_13float_ue4m3_tEEEENS5_IJNS5_IJlSC_lEEENS4_6LayoutINS5_IJNS5_IJNS5_IJNSA_ILi32EEESB_EEEiEEENS5_IJNS5_IJNSA_ILi16EEESB_EEEiEEENS5_IJSC_iEEEEEENS5_IJST_NS5_IJNS5_IJNSA_ILi0EEESC_EEENSA_ILi512EEEEEENS5_IJSW_iEEEEEEEEEEESL_S13_NS4_8TiledMMAINS4_8MMA_AtomIJNS4_23SM100_MMA_MXF4_2x1SM_SSISJ_SJ_fSK_Li256ELi128ELi16ELNS4_4UMMA5MajorE0ELS18_0ELNS17_7ScaleInE0ELS19_0EEEEEENSN_INS5_IJSC_SC_SC_EEENS5_IJSW_SW_SW_EEEEENS5_IJNS4_10UnderscoreES1F_S1F_EEEEENS5_IJNS4_18SM100_TMA_2SM_LOADES1I_EEENS5_IJNS4_14ComposedLayoutINS4_7SwizzleILi1ELi4ELi3EEENS4_18smem_ptr_flag_bitsILi4EEENSN_INS5_IJNSA_ILi8EEESH_EEENS5_IJSH_SC_EEEEEEENSN_INS5_IJNS5_IJNS5_IJSP_SC_EEESS_EEESC_NS5_IJSC_SC_EEEEEENS5_IJNS5_IJNS5_IJSS_SY_EEESX_EEESW_NS5_IJSB_SY_EEEEEEEEEEEvNS4_8identityENS5_IJNS4_28SM100_TMA_2SM_LOAD_MULTICASTES25_EEES23_vS24_EENS_8epilogue10collective18CollectiveEpilogueINS28_23Sm100TmaWarpSpecializedILi4ELi2ELi32ELb1ELb0EEEJNS5_IJSG_SG_SH_EEENS5_IJNSN_ISG_SC_EENSN_ISO_SC_EEEEENS_10bfloat16_tESM_S2H_SM_NS28_6fusion15FusionCallbacksIS2C_NS2I_17LinearCombinationIS2H_fS2H_fLNS_15FloatRoundStyleE2EEES2D_S2G_JEEENS4_5SM1004TMEM4LOAD26SM100_TMEM_LOAD_32dp32b32xENS4_13SM90_TMA_LOADENS1K_INS1L_ILi2ELi4ELi3EEENS1N_ILi16EEENSN_INS5_IJS1P_SO_EEENS5_IJSO_SC_EEEEEEENS4_39AutoVectorizingCopyWithAssumedAlignmentILi128EEENS4_14SM90_TMA_STOREES2Y_S30_S30_EEEvvEEEEvNT_6ParamsE,"aw",@nobits
	.sectionflags	@""
	.align	16
	.zero		1024


//--------------------- .nv.shared.reserved.0     --------------------------
	.section	.nv.shared.reserved.0,"aw",@nobits
	.weak		__nv_reservedSMEM_offset_0_alias
	.size		__nv_reservedSMEM_offset_0_alias, 0, 64
	.other		__nv_reservedSMEM_offset_0_alias,@"STO_CUDA_RESERVED_SHARED STV_DEFAULT"
__nv_reservedSMEM_offset_0_alias:
	.zero		0
.nv.shared.reserved.0:
	.zero		64
	.weak		__nv_reservedSMEM_tcgen05_partition
	.type		__nv_reservedSMEM_tcgen05_partition,@object
	.size		__nv_reservedSMEM_tcgen05_partition,(.L_0 - __nv_reservedSMEM_tcgen05_partition)
__nv_reservedSMEM_tcgen05_partition:
	.zero		32
.L_0:


//--------------------- .nv.global                --------------------------
	.section	.nv.global,"aw",@nobits
.nv.global:
	.type		_ZN40_INTERNAL_818d292c_4_k_cu_4f00561d_279114cute1_E,@object
	.size		_ZN40_INTERNAL_818d292c_4_k_cu_4f00561d_279114cute1_E,(_ZN40_INTERNAL_818d292c_4_k_cu_4f00561d_279114cuda3std3__45__cpo6cbeginE - _ZN40_INTERNAL_818d292c_4_k_cu_4f00561d_279114cute1_E)
_ZN40_INTERNAL_818d292c_4_k_cu_4f00561d_279114cute1_E:
	.zero		1
	.type		_ZN40_INTERNAL_818d292c_4_k_cu_4f00561d_279114cuda3std3__45__cpo6cbeginE,@object
	.size		_ZN40_INTERNAL_818d292c_4_k_cu_4f00561d_279114cuda3std3__45__cpo6cbeginE,(_ZN40_INTERNAL_818d292c_4_k_cu_4f00561d_279114cuda3std3__48in_placeE - _ZN40_INTERNAL_818d292c_4_k_cu_4f00561d_279114cuda3std3__45__cpo6cbeginE)
_ZN40_INTERNAL_818d292c_4_k_cu_4f00561d_279114cuda3std3__45__cpo6cbeginE:
	.zero		1
	.type		_ZN40_INTERNAL_818d292c_4_k_cu_4f00561d_279114cuda3std3__48in_placeE,@object
	.size		_ZN40_INTERNAL_818d292c_4_k_cu_4f00561d_279114cuda3std3__48in_placeE,(_ZN40_INTERNAL_818d292c_4_k_cu_4f00561d_279114cuda3std6ranges3__45__cpo9iter_moveE - _ZN40_INTERNAL_818d292c_4_k_cu_4f00561d_279114cuda3std3__48in_placeE)
_ZN40_INTERNAL_818d292c_4_k_cu_4f00561d_279114cuda3std3__48in_placeE:
	.zero		1
	.type		_ZN40_INTERNAL_818d292c_4_k_cu_4f00561d_279114cuda3std6ranges3__45__cpo9iter_moveE,@object
	.size		_ZN40_INTERNAL_818d292c_4_k_cu_4f00561d_279114cuda3std6ranges3__45__cpo9iter_moveE,(_ZN40_INTERNAL_818d292c_4_k_cu_4f00561d_279114cuda3std3__45__cpo5beginE - _ZN40_INTERNAL_818d292c_4_k_cu_4f00561d_279114cuda3std6ranges3__45__cpo9iter_moveE)
_ZN40_INTERNAL_818d292c_4_k_cu_4f00561d_279114cuda3std6ranges3__45__cpo9iter_moveE:
	.zero		1
	.type		_ZN40_INTERNAL_818d292c_4_k_cu_4f00561d_279114cuda3std3__45__cpo5beginE,@object
	.size		_ZN40_INTERNAL_818d292c_4_k_cu_4f00561d_279114cuda3std3__45__cpo5beginE,(_ZN40_INTERNAL_818d292c_4_k_cu_4f00561d_279114cuda3std3__442_GLOBAL__N__818d292c_4_k_cu_4f00561d_279116ignoreE - _ZN40_INTERNAL_818d292c_4_k_cu_4f00561d_279114cuda3std3__45__cpo5beginE)
_ZN40_INTERNAL_818d292c_4_k_cu_4f00561d_279114cuda3std3__45__cpo5beginE:
	.zero		1
	.type		_ZN40_INTERNAL_818d292c_4_k_cu_4f00561d_279114cuda3std3__442_GLOBAL__N__818d292c_4_k_cu_4f00561d_279116ignoreE,@object
	.size		_ZN40_INTERNAL_818d292c_4_k_cu_4f00561d_279114cuda3std3__442_GLOBAL__N__818d292c_4_k_cu_4f00561d_279116ignoreE,(_ZN40_INTERNAL_818d292c_4_k_cu_4f00561d_279114cute7productE - _ZN40_INTERNAL_818d292c_4_k_cu_4f00561d_279114cuda3std3__442_GLOBAL__N__818d292c_4_k_cu_4f00561d_279116ignoreE)
_ZN40_INTERNAL_818d292c_4_k_cu_4f00561d_279114cuda3std3__442_GLOBAL__N__818d292c_4_k_cu_4f00561d_279116ignoreE:
	.zero		1
	.type		_ZN40_INTERNAL_818d292c_4_k_cu_4f00561d_279114cute7productE,@object
	.size		_ZN40_INTERNAL_818d292c_4_k_cu_4f00561d_279114cute7productE,(_ZN40_INTERNAL_818d292c_4_k_cu_4f00561d_279114cuda3std3__45__cpo3endE - _ZN40_INTERNAL_818d292c_4_k_cu_4f00561d_279114cute7productE)
_ZN40_INTERNAL_818d292c_4_k_cu_4f00561d_279114cute7productE:
	.zero		1
	.type		_ZN40_INTERNAL_818d292c_4_k_cu_4f00561d_279114cuda3std3__45__cpo3endE,@object
	.size		_ZN40_INTERNAL_818d292c_4_k_cu_4f00561d_279114cuda3std3__45__cpo3endE,(_ZN40_INTERNAL_818d292c_4_k_cu_4f00561d_279114cuda3std3__419piecewise_constructE - _ZN40_INTERNAL_818d292c_4_k_cu_4f00561d_279114cuda3std3__45__cpo3endE)
_ZN40_INTERNAL_818d292c_4_k_cu_4f00561d_279114cuda3std3__45__cpo3endE:
	.zero		1
	.type		_ZN40_INTERNAL_818d292c_4_k_cu_4f00561d_279114cuda3std3__419piecewise_constructE,@object
	.size		_ZN40_INTERNAL_818d292c_4_k_cu_4f00561d_279114cuda3std3__419piecewise_constructE,(_ZN40_INTERNAL_818d292c_4_k_cu_4f00561d_279114cuda3std3__45__cpo4cendE - _ZN40_INTERNAL_818d292c_4_k_cu_4f00561d_279114cuda3std3__419piecewise_constructE)
_ZN40_INTERNAL_818d292c_4_k_cu_4f00561d_279114cuda3std3__419piecewise_constructE:
	.zero		1
	.type		_ZN40_INTERNAL_818d292c_4_k_cu_4f00561d_279114cuda3std3__45__cpo4cendE,@object
	.size		_ZN40_INTERNAL_818d292c_4_k_cu_4f00561d_279114cuda3std3__45__cpo4cendE,(_ZN40_INTERNAL_818d292c_4_k_cu_4f00561d_279114cuda3std6ranges3__45__cpo4swapE - _ZN40_INTERNAL_818d292c_4_k_cu_4f00561d_279114cuda3std3__45__cpo4cendE)
_ZN40_INTERNAL_818d292c_4_k_cu_4f00561d_279114cuda3std3__45__cpo4cendE:
	.zero		1
	.type		_ZN40_INTERNAL_818d292c_4_k_cu_4f00561d_279114cuda3std6ranges3__45__cpo4swapE,@object
	.size		_ZN40_INTERNAL_818d292c_4_k_cu_4f00561d_279114cuda3std6ranges3__45__cpo4swapE,(.L_10 - _ZN40_INTERNAL_818d292c_4_k_cu_4f00561d_279114cuda3std6ranges3__45__cpo4swapE)
_ZN40_INTERNAL_818d292c_4_k_cu_4f00561d_279114cuda3std6ranges3__45__cpo4swapE:
	.zero		1
.L_10:


//--------------------- .nv.constant0._ZN7cutlass13device_kernelINS_4gemm6kernel13GemmUniversalIN4cute5tupleIJiiiiEEENS1_10collective13CollectiveMmaINS1_46MainloopSm100TmaUmmaWarpSpecializedBlockScaledILi27ELi2ELi2ENS5_IJNS4_1CILi4EEENSA_ILi1EEESC_EEEEENS5_IJNSA_ILi256EEENSA_ILi128EEENSA_ILi64EEEEEENS5_IJNS_12float_e2m1_tENS_13float_ue4m3_tEEEENS5_IJNS5_IJlSC_lEEENS4_6LayoutINS5_IJNS5_IJNS5_IJNSA_ILi32EEESB_EEEiEEENS5_IJNS5_IJNSA_ILi16EEESB_EEEiEEENS5_IJSC_iEEEEEENS5_IJST_NS5_IJNS5_IJNSA_ILi0EEESC_EEENSA_ILi512EEEEEENS5_IJSW_iEEEEEEEEEEESL_S13_NS4_8TiledMMAINS4_8MMA_AtomIJNS4_23SM100_MMA_MXF4_2x1SM_SSISJ_SJ_fSK_Li256ELi128ELi16ELNS4_4UMMA5MajorE0ELS18_0ELNS17_7ScaleInE0ELS19_0EEEEEENSN_INS5_IJSC_SC_SC_EEENS5_IJSW_SW_SW_EEEEENS5_IJNS4_10UnderscoreES1F_S1F_EEEEENS5_IJNS4_18SM100_TMA_2SM_LOADES1I_EEENS5_IJNS4_14ComposedLayoutINS4_7SwizzleILi1ELi4ELi3EEENS4_18smem_ptr_flag_bitsILi4EEENSN_INS5_IJNSA_ILi8EEESH_EEENS5_IJSH_SC_EEEEEEENSN_INS5_IJNS5_IJNS5_IJSP_SC_EEESS_EEESC_NS5_IJSC_SC_EEEEEENS5_IJNS5_IJNS5_IJSS_SY_EEESX_EEESW_NS5_IJSB_SY_EEEEEEEEEEEvNS4_8identityENS5_IJNS4_28SM100_TMA_2SM_LOAD_MULTICASTES25_EEES23_vS24_EENS_8epilogue10collective18CollectiveEpilogueINS28_23Sm100TmaWarpSpecializedILi4ELi2ELi32ELb1ELb0EEEJNS5_IJSG_SG_SH_EEENS5_IJNSN_ISG_SC_EENSN_ISO_SC_EEEEENS_10bfloat16_tESM_S2H_SM_NS28_6fusion15FusionCallbacksIS2C_NS2I_17LinearCombinationIS2H_fS2H_fLNS_15FloatRoundStyleE2EEES2D_S2G_JEEENS4_5SM1004TMEM4LOAD26SM100_TMEM_LOAD_32dp32b32xENS4_13SM90_TMA_LOADENS1K_INS1L_ILi2ELi4ELi3EEENS1N_ILi16EEENSN_INS5_IJS1P_SO_EEENS5_IJSO_SC_EEEEEEENS4_39AutoVectorizingCopyWithAssumedAlignmentILi128EEENS4_14SM90_TMA_STOREES2Y_S30_S30_EEEvvEEEEvNT_6ParamsE --------------------------
	.section	.nv.constant0._ZN7cutlass13device_kernelINS_4gemm6kernel13GemmUniversalIN4cute5tupleIJiiiiEEENS1_10collective13CollectiveMmaINS1_46MainloopSm100TmaUmmaWarpSpecializedBlockScaledILi27ELi2ELi2ENS5_IJNS4_1CILi4EEENSA_ILi1EEESC_EEEEENS5_IJNSA_ILi256EEENSA_ILi128EEENSA_ILi64EEEEEENS5_IJNS_12float_e2m1_tENS_13float_ue4m3_tEEEENS5_IJNS5_IJlSC_lEEENS4_6LayoutINS5_IJNS5_IJNS5_IJNSA_ILi32EEESB_EEEiEEENS5_IJNS5_IJNSA_ILi16EEESB_EEEiEEENS5_IJSC_iEEEEEENS5_IJST_NS5_IJNS5_IJNSA_ILi0EEESC_EEENSA_ILi512EEEEEENS5_IJSW_iEEEEEEEEEEESL_S13_NS4_8TiledMMAINS4_8MMA_AtomIJNS4_23SM100_MMA_MXF4_2x1SM_SSISJ_SJ_fSK_Li256ELi128ELi16ELNS4_4UMMA5MajorE0ELS18_0ELNS17_7ScaleInE0ELS19_0EEEEEENSN_INS5_IJSC_SC_SC_EEENS5_IJSW_SW_SW_EEEEENS5_IJNS4_10UnderscoreES1F_S1F_EEEEENS5_IJNS4_18SM100_TMA_2SM_LOADES1I_EEENS5_IJNS4_14ComposedLayoutINS4_7SwizzleILi1ELi4ELi3EEENS4_18smem_ptr_flag_bitsILi4EEENSN_INS5_IJNSA_ILi8EEESH_EEENS5_IJSH_SC_EEEEEEENSN_INS5_IJNS5_IJNS5_IJSP_SC_EEESS_EEESC_NS5_IJSC_SC_EEEEEENS5_IJNS5_IJNS5_IJSS_SY_EEESX_EEESW_NS5_IJSB_SY_EEEEEEEEEEEvNS4_8identityENS5_IJNS4_28SM100_TMA_2SM_LOAD_MULTICASTES25_EEES23_vS24_EENS_8epilogue10collective18CollectiveEpilogueINS28_23Sm100TmaWarpSpecializedILi4ELi2ELi32ELb1ELb0EEEJNS5_IJSG_SG_SH_EEENS5_IJNSN_ISG_SC_EENSN_ISO_SC_EEEEENS_10bfloat16_tESM_S2H_SM_NS28_6fusion15FusionCallbacksIS2C_NS2I_17LinearCombinationIS2H_fS2H_fLNS_15FloatRoundStyleE2EEES2D_S2G_JEEENS4_5SM1004TMEM4LOAD26SM100_TMEM_LOAD_32dp32b32xENS4_13SM90_TMA_LOADENS1K_INS1L_ILi2ELi4ELi3EEENS1N_ILi16EEENSN_INS5_IJS1P_SO_EEENS5_IJSO_SC_EEEEEEENS4_39AutoVectorizingCopyWithAssumedAlignmentILi128EEENS4_14SM90_TMA_STOREES2Y_S30_S30_EEEvvEEEEvNT_6ParamsE,"a",@progbits
	.sectionflags	@""
	.align	4
.nv.constant0._ZN7cutlass13device_kernelINS_4gemm6kernel13GemmUniversalIN4cute5tupleIJiiiiEEENS1_10collective13CollectiveMmaINS1_46MainloopSm100TmaUmmaWarpSpecializedBlockScaledILi27ELi2ELi2ENS5_IJNS4_1CILi4EEENSA_ILi1EEESC_EEEEENS5_IJNSA_ILi256EEENSA_ILi128EEENSA_ILi64EEEEEENS5_IJNS_12float_e2m1_tENS_13float_ue4m3_tEEEENS5_IJNS5_IJlSC_lEEENS4_6LayoutINS5_IJNS5_IJNS5_IJNSA_ILi32EEESB_EEEiEEENS5_IJNS5_IJNSA_ILi16EEESB_EEEiEEENS5_IJSC_iEEEEEENS5_IJST_NS5_IJNS5_IJNSA_ILi0EEESC_EEENSA_ILi512EEEEEENS5_IJSW_iEEEEEEEEEEESL_S13_NS4_8TiledMMAINS4_8MMA_AtomIJNS4_23SM100_MMA_MXF4_2x1SM_SSISJ_SJ_fSK_Li256ELi128ELi16ELNS4_4UMMA5MajorE0ELS18_0ELNS17_7ScaleInE0ELS19_0EEEEEENSN_INS5_IJSC_SC_SC_EEENS5_IJSW_SW_SW_EEEEENS5_IJNS4_10UnderscoreES1F_S1F_EEEEENS5_IJNS4_18SM100_TMA_2SM_LOADES1I_EEENS5_IJNS4_14ComposedLayoutINS4_7SwizzleILi1ELi4ELi3EEENS4_18smem_ptr_flag_bitsILi4EEENSN_INS5_IJNSA_ILi8EEESH_EEENS5_IJSH_SC_EEEEEEENSN_INS5_IJNS5_IJNS5_IJSP_SC_EEESS_EEESC_NS5_IJSC_SC_EEEEEENS5_IJNS5_IJNS5_IJSS_SY_EEESX_EEESW_NS5_IJSB_SY_EEEEEEEEEEEvNS4_8identityENS5_IJNS4_28SM100_TMA_2SM_LOAD_MULTICASTES25_EEES23_vS24_EENS_8epilogue10collective18CollectiveEpilogueINS28_23Sm100TmaWarpSpecializedILi4ELi2ELi32ELb1ELb0EEEJNS5_IJSG_SG_SH_EEENS5_IJNSN_ISG_SC_EENSN_ISO_SC_EEEEENS_10bfloat16_tESM_S2H_SM_NS28_6fusion15FusionCallbacksIS2C_NS2I_17LinearCombinationIS2H_fS2H_fLNS_15FloatRoundStyleE2EEES2D_S2G_JEEENS4_5SM1004TMEM4LOAD26SM100_TMEM_LOAD_32dp32b32xENS4_13SM90_TMA_LOADENS1K_INS1L_ILi2ELi4ELi3EEENS1N_ILi16EEENSN_INS5_IJS1P_SO_EEENS5_IJSO_SC_EEEEEEENS4_39AutoVectorizingCopyWithAssumedAlignmentILi128EEENS4_14SM90_TMA_STOREES2Y_S30_S30_EEEvvEEEEvNT_6ParamsE:
	.zero		3968


//--------------------- SYMBOLS --------------------------

	.type		.nv.reservedSmem.offset0,@object
	.size		.nv.reservedSmem.offset0,0x4
	.type		.nv.reservedSmem.cap,@object
	.size		.nv.reservedSmem.cap,0x4
	.type		__assertfail,@function
